//
// Generated by NVIDIA NVVM Compiler
//
// Compiler Build ID: CL-36424714
// Cuda compilation tools, release 13.0, V13.0.88
// Based on NVVM 20.0.0
//

.version 9.0
.target sm_100
.address_size 64

	// .globl	_Z11add1_kernelPfS_S_i

.visible .entry _Z11add1_kernelPfS_S_i(
	.param .u64 .ptr .align 1 _Z11add1_kernelPfS_S_i_param_0,
	.param .u64 .ptr .align 1 _Z11add1_kernelPfS_S_i_param_1,
	.param .u64 .ptr .align 1 _Z11add1_kernelPfS_S_i_param_2,
	.param .u32 _Z11add1_kernelPfS_S_i_param_3
)
{
	.reg .pred 	%p<3>;
	.reg .b32 	%r<11>;
	.reg .b32 	%f<4>;
	.reg .b64 	%rd<11>;

	ld.param.u64 	%rd4, [_Z11add1_kernelPfS_S_i_param_0];
	ld.param.u64 	%rd5, [_Z11add1_kernelPfS_S_i_param_1];
	ld.param.u64 	%rd6, [_Z11add1_kernelPfS_S_i_param_2];
	ld.param.u32 	%r6, [_Z11add1_kernelPfS_S_i_param_3];
	mov.u32 	%r7, %tid.x;
	mov.u32 	%r8, %ctaid.x;
	mov.u32 	%r1, %ntid.x;
	mad.lo.s32 	%r10, %r8, %r1, %r7;
	setp.ge.s32 	%p1, %r10, %r6;
	@%p1 bra 	$L__BB0_3;
	mov.u32 	%r9, %nctaid.x;
	mul.lo.s32 	%r3, %r1, %r9;
	cvta.to.global.u64 	%rd1, %rd4;
	cvta.to.global.u64 	%rd2, %rd5;
	cvta.to.global.u64 	%rd3, %rd6;
$L__BB0_2:
	mul.wide.s32 	%rd7, %r10, 4;
	add.s64 	%rd8, %rd1, %rd7;
	ld.global.f32 	%f1, [%rd8];
	add.s64 	%rd9, %rd2, %rd7;
	ld.global.f32 	%f2, [%rd9];
	add.f32 	%f3, %f1, %f2;
	add.s64 	%rd10, %rd3, %rd7;
	st.global.f32 	[%rd10], %f3;
	add.s32 	%r10, %r10, %r3;
	setp.lt.s32 	%p2, %r10, %r6;
	@%p2 bra 	$L__BB0_2;
$L__BB0_3:
	ret;

}
	// .globl	_Z11sub1_kernelPfS_S_i
.visible .entry _Z11sub1_kernelPfS_S_i(
	.param .u64 .ptr .align 1 _Z11sub1_kernelPfS_S_i_param_0,
	.param .u64 .ptr .align 1 _Z11sub1_kernelPfS_S_i_param_1,
	.param .u64 .ptr .align 1 _Z11sub1_kernelPfS_S_i_param_2,
	.param .u32 _Z11sub1_kernelPfS_S_i_param_3
)
{
	.reg .pred 	%p<3>;
	.reg .b32 	%r<11>;
	.reg .b32 	%f<4>;
	.reg .b64 	%rd<11>;

	ld.param.u64 	%rd4, [_Z11sub1_kernelPfS_S_i_param_0];
	ld.param.u64 	%rd5, [_Z11sub1_kernelPfS_S_i_param_1];
	ld.param.u64 	%rd6, [_Z11sub1_kernelPfS_S_i_param_2];
	ld.param.u32 	%r6, [_Z11sub1_kernelPfS_S_i_param_3];
	mov.u32 	%r7, %tid.x;
	mov.u32 	%r8, %ctaid.x;
	mov.u32 	%r1, %ntid.x;
	mad.lo.s32 	%r10, %r8, %r1, %r7;
	setp.ge.s32 	%p1, %r10, %r6;
	@%p1 bra 	$L__BB1_3;
	mov.u32 	%r9, %nctaid.x;
	mul.lo.s32 	%r3, %r1, %r9;
	cvta.to.global.u64 	%rd1, %rd4;
	cvta.to.global.u64 	%rd2, %rd5;
	cvta.to.global.u64 	%rd3, %rd6;
$L__BB1_2:
	mul.wide.s32 	%rd7, %r10, 4;
	add.s64 	%rd8, %rd1, %rd7;
	ld.global.f32 	%f1, [%rd8];
	add.s64 	%rd9, %rd2, %rd7;
	ld.global.f32 	%f2, [%rd9];
	sub.f32 	%f3, %f1, %f2;
	add.s64 	%rd10, %rd3, %rd7;
	st.global.f32 	[%rd10], %f3;
	add.s32 	%r10, %r10, %r3;
	setp.lt.s32 	%p2, %r10, %r6;
	@%p2 bra 	$L__BB1_2;
$L__BB1_3:
	ret;

}
	// .globl	_Z12smult_kernelfPfS_i
.visible .entry _Z12smult_kernelfPfS_i(
	.param .f32 _Z12smult_kernelfPfS_i_param_0,
	.param .u64 .ptr .align 1 _Z12smult_kernelfPfS_i_param_1,
	.param .u64 .ptr .align 1 _Z12smult_kernelfPfS_i_param_2,
	.param .u32 _Z12smult_kernelfPfS_i_param_3
)
{
	.reg .pred 	%p<3>;
	.reg .b32 	%r<11>;
	.reg .b32 	%f<4>;
	.reg .b64 	%rd<8>;

	ld.param.f32 	%f1, [_Z12smult_kernelfPfS_i_param_0];
	ld.param.u64 	%rd3, [_Z12smult_kernelfPfS_i_param_1];
	ld.param.u64 	%rd4, [_Z12smult_kernelfPfS_i_param_2];
	ld.param.u32 	%r6, [_Z12smult_kernelfPfS_i_param_3];
	mov.u32 	%r7, %tid.x;
	mov.u32 	%r8, %ctaid.x;
	mov.u32 	%r1, %ntid.x;
	mad.lo.s32 	%r10, %r8, %r1, %r7;
	setp.ge.s32 	%p1, %r10, %r6;
	@%p1 bra 	$L__BB2_3;
	mov.u32 	%r9, %nctaid.x;
	mul.lo.s32 	%r3, %r1, %r9;
	cvta.to.global.u64 	%rd1, %rd3;
	cvta.to.global.u64 	%rd2, %rd4;
$L__BB2_2:
	mul.wide.s32 	%rd5, %r10, 4;
	add.s64 	%rd6, %rd1, %rd5;
	ld.global.f32 	%f2, [%rd6];
	mul.f32 	%f3, %f1, %f2;
	add.s64 	%rd7, %rd2, %rd5;
	st.global.f32 	[%rd7], %f3;
	add.s32 	%r10, %r10, %r3;
	setp.lt.s32 	%p2, %r10, %r6;
	@%p2 bra 	$L__BB2_2;
$L__BB2_3:
	ret;

}
	// .globl	_Z14pooling_kernelPfS_S_iiiii
.visible .entry _Z14pooling_kernelPfS_S_iiiii(
	.param .u64 .ptr .align 1 _Z14pooling_kernelPfS_S_iiiii_param_0,
	.param .u64 .ptr .align 1 _Z14pooling_kernelPfS_S_iiiii_param_1,
	.param .u64 .ptr .align 1 _Z14pooling_kernelPfS_S_iiiii_param_2,
	.param .u32 _Z14pooling_kernelPfS_S_iiiii_param_3,
	.param .u32 _Z14pooling_kernelPfS_S_iiiii_param_4,
	.param .u32 _Z14pooling_kernelPfS_S_iiiii_param_5,
	.param .u32 _Z14pooling_kernelPfS_S_iiiii_param_6,
	.param .u32 _Z14pooling_kernelPfS_S_iiiii_param_7
)
{
	.reg .pred 	%p<84>;
	.reg .b16 	%rs<15>;
	.reg .b32 	%r<261>;
	.reg .b32 	%f<87>;
	.reg .b64 	%rd<76>;
	.reg .b64 	%fd<4>;

	ld.param.u64 	%rd6, [_Z14pooling_kernelPfS_S_iiiii_param_0];
	ld.param.u64 	%rd5, [_Z14pooling_kernelPfS_S_iiiii_param_1];
	ld.param.u64 	%rd7, [_Z14pooling_kernelPfS_S_iiiii_param_2];
	ld.param.u32 	%r93, [_Z14pooling_kernelPfS_S_iiiii_param_3];
	ld.param.u32 	%r94, [_Z14pooling_kernelPfS_S_iiiii_param_4];
	ld.param.u32 	%r95, [_Z14pooling_kernelPfS_S_iiiii_param_5];
	ld.param.u32 	%r96, [_Z14pooling_kernelPfS_S_iiiii_param_6];
	ld.param.u32 	%r97, [_Z14pooling_kernelPfS_S_iiiii_param_7];
	cvta.to.global.u64 	%rd1, %rd6;
	cvta.to.global.u64 	%rd2, %rd7;
	cvta.to.global.u64 	%rd3, %rd5;
	div.s32 	%r1, %r96, %r93;
	div.s32 	%r2, %r97, %r94;
	setp.lt.s32 	%p1, %r2, 1;
	@%p1 bra 	$L__BB3_48;
	mov.u32 	%r98, %tid.x;
	mov.u32 	%r99, %ctaid.x;
	setp.lt.s32 	%p2, %r1, 1;
	mad.lo.s32 	%r100, %r95, %r99, %r98;
	mul.lo.s32 	%r3, %r100, %r96;
	mul.lo.s32 	%r4, %r100, %r1;
	@%p2 bra 	$L__BB3_48;
	setp.lt.s32 	%p3, %r93, 1;
	@%p3 bra 	$L__BB3_35;
	setp.lt.s32 	%p12, %r94, 1;
	@%p12 bra 	$L__BB3_25;
	mov.b32 	%r223, 0;
	mov.b16 	%rs13, 0;
	cvt.u16.u32 	%rs7, %r94;
	mov.u16 	%rs14, %rs13;
$L__BB3_5:
	mul.lo.s16 	%rs8, %rs13, %rs7;
	mul.lo.s32 	%r8, %r94, %r223;
	add.s32 	%r138, %r94, %r8;
	add.s32 	%r139, %r8, 1;
	max.s32 	%r140, %r138, %r139;
	cvt.u16.u32 	%rs9, %r140;
	sub.s16 	%rs10, %rs9, %rs8;
	cvt.u32.u16 	%r141, %rs10;
	and.b32  	%r142, %r141, 7;
	add.s32 	%r9, %r142, -1;
	mul.lo.s16 	%rs11, %rs14, %rs7;
	sub.s16 	%rs12, %rs9, %rs11;
	cvt.u32.u16 	%r143, %rs12;
	and.b32  	%r144, %r143, 15;
	add.s32 	%r10, %r144, -1;
	sub.s32 	%r145, %r140, %r8;
	and.b32  	%r11, %r145, 15;
	sub.s32 	%r12, %r8, %r140;
	and.b32  	%r13, %r143, 7;
	and.b32  	%r14, %r141, 3;
	and.b32  	%r146, %r145, -16;
	neg.s32 	%r15, %r146;
	mov.b32 	%r226, 0;
$L__BB3_6:
	mul.lo.s32 	%r229, %r226, %r93;
	add.s32 	%r20, %r229, %r93;
	mov.f32 	%f86, 0fCE6E6B28;
$L__BB3_7:
	setp.gt.u32 	%p19, %r12, -16;
	add.s32 	%r148, %r3, %r229;
	mul.lo.s32 	%r24, %r148, %r97;
	mov.u32 	%r244, %r8;
	@%p19 bra 	$L__BB3_11;
	add.s32 	%r232, %r8, 7;
	add.s32 	%r231, %r8, %r24;
	mov.u32 	%r230, %r15;
$L__BB3_9:
	.pragma "nounroll";
	add.s32 	%r149, %r232, -7;
	mul.wide.s32 	%rd64, %r231, 4;
	add.s64 	%rd65, %rd1, %rd64;
	ld.global.f32 	%f18, [%rd65];
	setp.ltu.f32 	%p20, %f18, %f86;
	selp.b32 	%r150, %r251, %r149, %p20;
	selp.f32 	%f19, %f86, %f18, %p20;
	add.s32 	%r151, %r232, -6;
	ld.global.f32 	%f20, [%rd65+4];
	setp.ltu.f32 	%p21, %f20, %f19;
	and.pred  	%p22, %p20, %p21;
	selp.b32 	%r152, %r150, %r151, %p21;
	selp.f32 	%f21, %f19, %f20, %p21;
	add.s32 	%r153, %r232, -5;
	ld.global.f32 	%f22, [%rd65+8];
	setp.ltu.f32 	%p24, %f22, %f21;
	selp.b32 	%r154, %r152, %r153, %p24;
	selp.f32 	%f23, %f21, %f22, %p24;
	add.s32 	%r155, %r232, -4;
	ld.global.f32 	%f24, [%rd65+12];
	setp.ltu.f32 	%p25, %f24, %f23;
	and.pred  	%p26, %p24, %p25;
	selp.b32 	%r156, %r154, %r155, %p25;
	selp.f32 	%f25, %f23, %f24, %p25;
	add.s32 	%r157, %r232, -3;
	ld.global.f32 	%f26, [%rd65+16];
	setp.ltu.f32 	%p28, %f26, %f25;
	selp.b32 	%r158, %r156, %r157, %p28;
	selp.f32 	%f27, %f25, %f26, %p28;
	add.s32 	%r159, %r232, -2;
	ld.global.f32 	%f28, [%rd65+20];
	setp.ltu.f32 	%p29, %f28, %f27;
	and.pred  	%p30, %p28, %p29;
	selp.b32 	%r160, %r158, %r159, %p29;
	selp.f32 	%f29, %f27, %f28, %p29;
	add.s32 	%r161, %r232, -1;
	ld.global.f32 	%f30, [%rd65+24];
	setp.ltu.f32 	%p32, %f30, %f29;
	selp.b32 	%r162, %r160, %r161, %p32;
	selp.f32 	%f31, %f29, %f30, %p32;
	add.s32 	%r163, %r232, 8;
	ld.global.f32 	%f32, [%rd65+28];
	setp.ltu.f32 	%p33, %f32, %f31;
	and.pred  	%p34, %p32, %p33;
	selp.b32 	%r164, %r162, %r232, %p33;
	selp.f32 	%f33, %f31, %f32, %p33;
	add.s32 	%r165, %r232, 1;
	ld.global.f32 	%f34, [%rd65+32];
	setp.ltu.f32 	%p36, %f34, %f33;
	selp.b32 	%r166, %r164, %r165, %p36;
	selp.f32 	%f35, %f33, %f34, %p36;
	add.s32 	%r167, %r232, 2;
	ld.global.f32 	%f36, [%rd65+36];
	setp.ltu.f32 	%p37, %f36, %f35;
	and.pred  	%p38, %p36, %p37;
	selp.b32 	%r168, %r166, %r167, %p37;
	selp.f32 	%f37, %f35, %f36, %p37;
	add.s32 	%r169, %r232, 3;
	ld.global.f32 	%f38, [%rd65+40];
	setp.ltu.f32 	%p40, %f38, %f37;
	selp.b32 	%r170, %r168, %r169, %p40;
	selp.f32 	%f39, %f37, %f38, %p40;
	add.s32 	%r171, %r232, 4;
	ld.global.f32 	%f40, [%rd65+44];
	setp.ltu.f32 	%p41, %f40, %f39;
	and.pred  	%p42, %p40, %p41;
	selp.b32 	%r172, %r170, %r171, %p41;
	selp.f32 	%f41, %f39, %f40, %p41;
	add.s32 	%r173, %r232, 5;
	ld.global.f32 	%f42, [%rd65+48];
	setp.ltu.f32 	%p44, %f42, %f41;
	selp.b32 	%r174, %r172, %r173, %p44;
	selp.f32 	%f43, %f41, %f42, %p44;
	add.s32 	%r175, %r232, 6;
	ld.global.f32 	%f44, [%rd65+52];
	setp.ltu.f32 	%p45, %f44, %f43;
	and.pred  	%p46, %p44, %p45;
	selp.b32 	%r176, %r174, %r175, %p45;
	selp.f32 	%f45, %f43, %f44, %p45;
	add.s32 	%r177, %r232, 7;
	ld.global.f32 	%f46, [%rd65+56];
	setp.ltu.f32 	%p48, %f46, %f45;
	selp.b32 	%r178, %r176, %r177, %p48;
	selp.f32 	%f47, %f45, %f46, %p48;
	ld.global.f32 	%f48, [%rd65+60];
	setp.ltu.f32 	%p49, %f48, %f47;
	selp.b32 	%r179, %r250, %r229, %p22;
	selp.b32 	%r180, %r179, %r229, %p26;
	selp.b32 	%r181, %r180, %r229, %p30;
	selp.b32 	%r182, %r181, %r229, %p34;
	selp.b32 	%r183, %r182, %r229, %p38;
	selp.b32 	%r184, %r183, %r229, %p42;
	selp.b32 	%r185, %r184, %r229, %p46;
	selp.b32 	%r186, %r185, %r229, %p49;
	selp.b32 	%r250, %r186, %r229, %p48;
	selp.b32 	%r251, %r178, %r163, %p49;
	selp.f32 	%f86, %f47, %f48, %p49;
	add.s32 	%r232, %r232, 16;
	add.s32 	%r231, %r231, 16;
	add.s32 	%r230, %r230, 16;
	setp.ne.s32 	%p50, %r230, 0;
	@%p50 bra 	$L__BB3_9;
	add.s32 	%r244, %r232, -7;
$L__BB3_11:
	setp.eq.s32 	%p51, %r11, 0;
	@%p51 bra 	$L__BB3_22;
	setp.lt.u32 	%p52, %r10, 7;
	@%p52 bra 	$L__BB3_14;
	add.s32 	%r188, %r244, %r24;
	mul.wide.s32 	%rd66, %r188, 4;
	add.s64 	%rd67, %rd1, %rd66;
	ld.global.f32 	%f50, [%rd67];
	setp.ltu.f32 	%p53, %f50, %f86;
	selp.b32 	%r189, %r251, %r244, %p53;
	selp.f32 	%f51, %f86, %f50, %p53;
	add.s32 	%r190, %r244, 1;
	ld.global.f32 	%f52, [%rd67+4];
	setp.ltu.f32 	%p54, %f52, %f51;
	and.pred  	%p55, %p53, %p54;
	selp.b32 	%r191, %r189, %r190, %p54;
	selp.f32 	%f53, %f51, %f52, %p54;
	add.s32 	%r192, %r244, 2;
	ld.global.f32 	%f54, [%rd67+8];
	setp.ltu.f32 	%p57, %f54, %f53;
	selp.b32 	%r193, %r191, %r192, %p57;
	selp.f32 	%f55, %f53, %f54, %p57;
	add.s32 	%r194, %r244, 3;
	ld.global.f32 	%f56, [%rd67+12];
	setp.ltu.f32 	%p58, %f56, %f55;
	and.pred  	%p59, %p57, %p58;
	selp.b32 	%r195, %r193, %r194, %p58;
	selp.f32 	%f57, %f55, %f56, %p58;
	add.s32 	%r196, %r244, 4;
	ld.global.f32 	%f58, [%rd67+16];
	setp.ltu.f32 	%p61, %f58, %f57;
	selp.b32 	%r197, %r195, %r196, %p61;
	selp.f32 	%f59, %f57, %f58, %p61;
	add.s32 	%r198, %r244, 5;
	ld.global.f32 	%f60, [%rd67+20];
	setp.ltu.f32 	%p62, %f60, %f59;
	and.pred  	%p63, %p61, %p62;
	selp.b32 	%r199, %r197, %r198, %p62;
	selp.f32 	%f61, %f59, %f60, %p62;
	add.s32 	%r200, %r244, 6;
	ld.global.f32 	%f62, [%rd67+24];
	setp.ltu.f32 	%p65, %f62, %f61;
	selp.b32 	%r201, %r199, %r200, %p65;
	selp.f32 	%f63, %f61, %f62, %p65;
	add.s32 	%r202, %r244, 7;
	ld.global.f32 	%f64, [%rd67+28];
	setp.ltu.f32 	%p66, %f64, %f63;
	selp.b32 	%r203, %r250, %r229, %p55;
	selp.b32 	%r204, %r203, %r229, %p59;
	selp.b32 	%r205, %r204, %r229, %p63;
	selp.b32 	%r206, %r205, %r229, %p66;
	selp.b32 	%r250, %r206, %r229, %p65;
	selp.b32 	%r251, %r201, %r202, %p66;
	selp.f32 	%f86, %f63, %f64, %p66;
	add.s32 	%r244, %r244, 8;
$L__BB3_14:
	setp.eq.s32 	%p67, %r13, 0;
	@%p67 bra 	$L__BB3_22;
	setp.lt.u32 	%p68, %r9, 3;
	@%p68 bra 	$L__BB3_17;
	add.s32 	%r208, %r244, %r24;
	mul.wide.s32 	%rd68, %r208, 4;
	add.s64 	%rd69, %rd1, %rd68;
	ld.global.f32 	%f66, [%rd69];
	setp.ltu.f32 	%p69, %f66, %f86;
	selp.b32 	%r209, %r251, %r244, %p69;
	selp.f32 	%f67, %f86, %f66, %p69;
	add.s32 	%r210, %r244, 1;
	ld.global.f32 	%f68, [%rd69+4];
	setp.ltu.f32 	%p70, %f68, %f67;
	and.pred  	%p71, %p69, %p70;
	selp.b32 	%r211, %r209, %r210, %p70;
	selp.f32 	%f69, %f67, %f68, %p70;
	add.s32 	%r212, %r244, 2;
	ld.global.f32 	%f70, [%rd69+8];
	setp.ltu.f32 	%p73, %f70, %f69;
	selp.b32 	%r213, %r211, %r212, %p73;
	selp.f32 	%f71, %f69, %f70, %p73;
	add.s32 	%r214, %r244, 3;
	ld.global.f32 	%f72, [%rd69+12];
	setp.ltu.f32 	%p74, %f72, %f71;
	selp.b32 	%r215, %r250, %r229, %p71;
	selp.b32 	%r216, %r215, %r229, %p74;
	selp.b32 	%r250, %r216, %r229, %p73;
	selp.b32 	%r251, %r213, %r214, %p74;
	selp.f32 	%f86, %f71, %f72, %p74;
	add.s32 	%r244, %r244, 4;
$L__BB3_17:
	setp.eq.s32 	%p75, %r14, 0;
	@%p75 bra 	$L__BB3_22;
	setp.eq.s32 	%p76, %r14, 1;
	add.s32 	%r217, %r244, %r24;
	mul.wide.s32 	%rd70, %r217, 4;
	add.s64 	%rd4, %rd1, %rd70;
	ld.global.f32 	%f73, [%rd4];
	setp.ltu.f32 	%p77, %f73, %f86;
	selp.b32 	%r250, %r250, %r229, %p77;
	selp.b32 	%r251, %r251, %r244, %p77;
	selp.f32 	%f86, %f86, %f73, %p77;
	@%p76 bra 	$L__BB3_22;
	setp.eq.s32 	%p78, %r14, 2;
	add.s32 	%r218, %r244, 1;
	ld.global.f32 	%f74, [%rd4+4];
	setp.ltu.f32 	%p79, %f74, %f86;
	selp.b32 	%r250, %r250, %r229, %p79;
	selp.b32 	%r251, %r251, %r218, %p79;
	selp.f32 	%f86, %f86, %f74, %p79;
	@%p78 bra 	$L__BB3_22;
	ld.global.f32 	%f14, [%rd4+8];
	setp.ltu.f32 	%p80, %f14, %f86;
	@%p80 bra 	$L__BB3_22;
	add.s32 	%r251, %r244, 2;
	mov.u32 	%r250, %r229;
	mov.f32 	%f86, %f14;
$L__BB3_22:
	add.s32 	%r229, %r229, 1;
	setp.lt.s32 	%p81, %r229, %r20;
	@%p81 bra 	$L__BB3_7;
	ld.param.u64 	%rd75, [_Z14pooling_kernelPfS_S_iiiii_param_1];
	add.s32 	%r219, %r4, %r226;
	mad.lo.s32 	%r220, %r219, %r2, %r223;
	cvta.to.global.u64 	%rd71, %rd75;
	mul.wide.s32 	%rd72, %r220, 4;
	add.s64 	%rd73, %rd71, %rd72;
	st.global.f32 	[%rd73], %f86;
	cvt.rn.f32.s32 	%f75, %r250;
	cvt.rn.f32.s32 	%f76, %r251;
	cvt.f64.f32 	%fd1, %f75;
	cvt.f64.f32 	%fd2, %f76;
	fma.rn.f64 	%fd3, %fd1, 0d408F400000000000, %fd2;
	cvt.rn.f32.f64 	%f77, %fd3;
	add.s64 	%rd74, %rd2, %rd72;
	st.global.f32 	[%rd74], %f77;
	add.s32 	%r226, %r226, 1;
	setp.ne.s32 	%p82, %r226, %r1;
	@%p82 bra 	$L__BB3_6;
	add.s32 	%r223, %r223, 1;
	setp.eq.s32 	%p83, %r223, %r2;
	add.s16 	%rs14, %rs14, 1;
	add.s16 	%rs13, %rs13, 1;
	@%p83 bra 	$L__BB3_48;
	bra.uni 	$L__BB3_5;
$L__BB3_25:
	and.b32  	%r69, %r1, 3;
	and.b32  	%r70, %r1, 2147483644;
	and.b32  	%r71, %r1, 1;
	mov.b32 	%r252, 0;
	mul.wide.u32 	%rd58, %r2, 4;
$L__BB3_26:
	setp.lt.u32 	%p13, %r1, 4;
	mov.b32 	%r255, 0;
	@%p13 bra 	$L__BB3_29;
	mov.b32 	%r253, 0;
$L__BB3_28:
	.pragma "nounroll";
	add.s32 	%r123, %r4, %r253;
	mad.lo.s32 	%r124, %r123, %r2, %r252;
	mul.wide.s32 	%rd45, %r124, 4;
	add.s64 	%rd46, %rd3, %rd45;
	mov.b32 	%r125, -831624408;
	st.global.u32 	[%rd46], %r125;
	add.s64 	%rd47, %rd2, %rd45;
	mov.b32 	%r126, 0;
	st.global.u32 	[%rd47], %r126;
	add.s64 	%rd49, %rd46, %rd58;
	st.global.u32 	[%rd49], %r125;
	add.s64 	%rd50, %rd47, %rd58;
	st.global.u32 	[%rd50], %r126;
	add.s64 	%rd51, %rd49, %rd58;
	st.global.u32 	[%rd51], %r125;
	add.s64 	%rd52, %rd50, %rd58;
	st.global.u32 	[%rd52], %r126;
	add.s32 	%r253, %r253, 4;
	add.s64 	%rd53, %rd51, %rd58;
	st.global.u32 	[%rd53], %r125;
	add.s64 	%rd54, %rd52, %rd58;
	st.global.u32 	[%rd54], %r126;
	setp.ne.s32 	%p14, %r253, %r70;
	mov.u32 	%r255, %r70;
	@%p14 bra 	$L__BB3_28;
$L__BB3_29:
	setp.eq.s32 	%p15, %r69, 0;
	@%p15 bra 	$L__BB3_34;
	setp.eq.s32 	%p16, %r69, 1;
	@%p16 bra 	$L__BB3_32;
	add.s32 	%r127, %r4, %r255;
	mad.lo.s32 	%r128, %r127, %r2, %r252;
	mul.wide.s32 	%rd55, %r128, 4;
	add.s64 	%rd56, %rd3, %rd55;
	mov.b32 	%r129, -831624408;
	st.global.u32 	[%rd56], %r129;
	add.s64 	%rd57, %rd2, %rd55;
	mov.b32 	%r130, 0;
	st.global.u32 	[%rd57], %r130;
	add.s32 	%r255, %r255, 2;
	add.s64 	%rd59, %rd56, %rd58;
	st.global.u32 	[%rd59], %r129;
	add.s64 	%rd60, %rd57, %rd58;
	st.global.u32 	[%rd60], %r130;
$L__BB3_32:
	setp.eq.s32 	%p17, %r71, 0;
	@%p17 bra 	$L__BB3_34;
	add.s32 	%r131, %r4, %r255;
	mad.lo.s32 	%r132, %r131, %r2, %r252;
	mul.wide.s32 	%rd61, %r132, 4;
	add.s64 	%rd62, %rd3, %rd61;
	mov.b32 	%r133, -831624408;
	st.global.u32 	[%rd62], %r133;
	add.s64 	%rd63, %rd2, %rd61;
	mov.b32 	%r134, 0;
	st.global.u32 	[%rd63], %r134;
$L__BB3_34:
	add.s32 	%r252, %r252, 1;
	setp.eq.s32 	%p18, %r252, %r2;
	@%p18 bra 	$L__BB3_48;
	bra.uni 	$L__BB3_26;
$L__BB3_35:
	and.b32  	%r79, %r1, 7;
	add.s32 	%r80, %r79, -1;
	and.b32  	%r81, %r1, 3;
	and.b32  	%r82, %r1, 2147483640;
	and.b32  	%r83, %r1, 1;
	mov.b32 	%r256, 0;
	mul.wide.u32 	%rd39, %r2, 4;
$L__BB3_36:
	setp.lt.u32 	%p4, %r1, 8;
	mov.b32 	%r259, 0;
	@%p4 bra 	$L__BB3_39;
	mov.b32 	%r257, 0;
$L__BB3_38:
	.pragma "nounroll";
	add.s32 	%r104, %r4, %r257;
	mad.lo.s32 	%r105, %r104, %r2, %r256;
	mul.wide.s32 	%rd8, %r105, 4;
	add.s64 	%rd9, %rd3, %rd8;
	mov.b32 	%r106, -831624408;
	st.global.u32 	[%rd9], %r106;
	add.s64 	%rd10, %rd2, %rd8;
	mov.b32 	%r107, 0;
	st.global.u32 	[%rd10], %r107;
	add.s64 	%rd12, %rd9, %rd39;
	st.global.u32 	[%rd12], %r106;
	add.s64 	%rd13, %rd10, %rd39;
	st.global.u32 	[%rd13], %r107;
	add.s64 	%rd14, %rd12, %rd39;
	st.global.u32 	[%rd14], %r106;
	add.s64 	%rd15, %rd13, %rd39;
	st.global.u32 	[%rd15], %r107;
	add.s64 	%rd16, %rd14, %rd39;
	st.global.u32 	[%rd16], %r106;
	add.s64 	%rd17, %rd15, %rd39;
	st.global.u32 	[%rd17], %r107;
	add.s64 	%rd18, %rd16, %rd39;
	st.global.u32 	[%rd18], %r106;
	add.s64 	%rd19, %rd17, %rd39;
	st.global.u32 	[%rd19], %r107;
	add.s64 	%rd20, %rd18, %rd39;
	st.global.u32 	[%rd20], %r106;
	add.s64 	%rd21, %rd19, %rd39;
	st.global.u32 	[%rd21], %r107;
	add.s64 	%rd22, %rd20, %rd39;
	st.global.u32 	[%rd22], %r106;
	add.s64 	%rd23, %rd21, %rd39;
	st.global.u32 	[%rd23], %r107;
	add.s32 	%r257, %r257, 8;
	add.s64 	%rd24, %rd22, %rd39;
	st.global.u32 	[%rd24], %r106;
	add.s64 	%rd25, %rd23, %rd39;
	st.global.u32 	[%rd25], %r107;
	setp.ne.s32 	%p5, %r257, %r82;
	mov.u32 	%r259, %r82;
	@%p5 bra 	$L__BB3_38;
$L__BB3_39:
	setp.eq.s32 	%p6, %r79, 0;
	@%p6 bra 	$L__BB3_47;
	setp.lt.u32 	%p7, %r80, 3;
	@%p7 bra 	$L__BB3_42;
	add.s32 	%r108, %r4, %r259;
	mad.lo.s32 	%r109, %r108, %r2, %r256;
	mul.wide.s32 	%rd26, %r109, 4;
	add.s64 	%rd27, %rd3, %rd26;
	mov.b32 	%r110, -831624408;
	st.global.u32 	[%rd27], %r110;
	add.s64 	%rd28, %rd2, %rd26;
	mov.b32 	%r111, 0;
	st.global.u32 	[%rd28], %r111;
	add.s64 	%rd30, %rd27, %rd39;
	st.global.u32 	[%rd30], %r110;
	add.s64 	%rd31, %rd28, %rd39;
	st.global.u32 	[%rd31], %r111;
	add.s64 	%rd32, %rd30, %rd39;
	st.global.u32 	[%rd32], %r110;
	add.s64 	%rd33, %rd31, %rd39;
	st.global.u32 	[%rd33], %r111;
	add.s64 	%rd34, %rd32, %rd39;
	st.global.u32 	[%rd34], %r110;
	add.s64 	%rd35, %rd33, %rd39;
	st.global.u32 	[%rd35], %r111;
	add.s32 	%r259, %r259, 4;
$L__BB3_42:
	setp.eq.s32 	%p8, %r81, 0;
	@%p8 bra 	$L__BB3_47;
	setp.eq.s32 	%p9, %r81, 1;
	@%p9 bra 	$L__BB3_45;
	add.s32 	%r112, %r4, %r259;
	mad.lo.s32 	%r113, %r112, %r2, %r256;
	mul.wide.s32 	%rd36, %r113, 4;
	add.s64 	%rd37, %rd3, %rd36;
	mov.b32 	%r114, -831624408;
	st.global.u32 	[%rd37], %r114;
	add.s64 	%rd38, %rd2, %rd36;
	mov.b32 	%r115, 0;
	st.global.u32 	[%rd38], %r115;
	add.s64 	%rd40, %rd37, %rd39;
	st.global.u32 	[%rd40], %r114;
	add.s64 	%rd41, %rd38, %rd39;
	st.global.u32 	[%rd41], %r115;
	add.s32 	%r259, %r259, 2;
$L__BB3_45:
	setp.eq.s32 	%p10, %r83, 0;
	@%p10 bra 	$L__BB3_47;
	add.s32 	%r116, %r4, %r259;
	mad.lo.s32 	%r117, %r116, %r2, %r256;
	mul.wide.s32 	%rd42, %r117, 4;
	add.s64 	%rd43, %rd3, %rd42;
	mov.b32 	%r118, -831624408;
	st.global.u32 	[%rd43], %r118;
	add.s64 	%rd44, %rd2, %rd42;
	mov.b32 	%r119, 0;
	st.global.u32 	[%rd44], %r119;
$L__BB3_47:
	add.s32 	%r256, %r256, 1;
	setp.ne.s32 	%p11, %r256, %r2;
	@%p11 bra 	$L__BB3_36;
$L__BB3_48:
	ret;

}
	// .globl	_Z16unpooling_kernelPfS_S_iiiii
.visible .entry _Z16unpooling_kernelPfS_S_iiiii(
	.param .u64 .ptr .align 1 _Z16unpooling_kernelPfS_S_iiiii_param_0,
	.param .u64 .ptr .align 1 _Z16unpooling_kernelPfS_S_iiiii_param_1,
	.param .u64 .ptr .align 1 _Z16unpooling_kernelPfS_S_iiiii_param_2,
	.param .u32 _Z16unpooling_kernelPfS_S_iiiii_param_3,
	.param .u32 _Z16unpooling_kernelPfS_S_iiiii_param_4,
	.param .u32 _Z16unpooling_kernelPfS_S_iiiii_param_5,
	.param .u32 _Z16unpooling_kernelPfS_S_iiiii_param_6,
	.param .u32 _Z16unpooling_kernelPfS_S_iiiii_param_7
)
{
	.reg .pred 	%p<41>;
	.reg .b16 	%rs<11>;
	.reg .b32 	%r<93>;
	.reg .b32 	%f<47>;
	.reg .b64 	%rd<26>;
	.reg .b64 	%fd<4>;

	ld.param.u64 	%rd4, [_Z16unpooling_kernelPfS_S_iiiii_param_2];
	ld.param.u32 	%r36, [_Z16unpooling_kernelPfS_S_iiiii_param_4];
	ld.param.u32 	%r37, [_Z16unpooling_kernelPfS_S_iiiii_param_5];
	ld.param.u32 	%r38, [_Z16unpooling_kernelPfS_S_iiiii_param_6];
	ld.param.u32 	%r39, [_Z16unpooling_kernelPfS_S_iiiii_param_7];
	cvta.to.global.u64 	%rd1, %rd4;
	mul.lo.s32 	%r1, %r39, %r36;
	setp.lt.s32 	%p1, %r38, 1;
	@%p1 bra 	$L__BB4_27;
	ld.param.u32 	%r82, [_Z16unpooling_kernelPfS_S_iiiii_param_3];
	mov.u32 	%r40, %tid.x;
	mov.u32 	%r41, %ctaid.x;
	mad.lo.s32 	%r42, %r37, %r41, %r40;
	mul.lo.s32 	%r2, %r42, %r38;
	mul.lo.s32 	%r3, %r2, %r82;
	min.s32 	%r43, %r39, %r82;
	min.s32 	%r44, %r43, %r36;
	setp.lt.s32 	%p2, %r44, 1;
	@%p2 bra 	$L__BB4_27;
	cvt.u16.u32 	%rs1, %r36;
	mov.b32 	%r84, 0;
$L__BB4_3:
	ld.param.u32 	%r83, [_Z16unpooling_kernelPfS_S_iiiii_param_3];
	mul.lo.s32 	%r5, %r84, %r83;
	add.s32 	%r6, %r84, 1;
	add.s32 	%r7, %r5, %r83;
	add.s32 	%r47, %r2, %r84;
	mul.lo.s32 	%r8, %r47, %r39;
	mov.b32 	%r85, 0;
	mov.b16 	%rs10, 0;
$L__BB4_4:
	ld.param.u64 	%rd25, [_Z16unpooling_kernelPfS_S_iiiii_param_1];
	ld.param.u64 	%rd24, [_Z16unpooling_kernelPfS_S_iiiii_param_0];
	mul.lo.s16 	%rs7, %rs10, %rs1;
	mul.lo.s32 	%r10, %r36, %r85;
	add.s32 	%r48, %r36, %r10;
	add.s32 	%r49, %r10, 1;
	max.s32 	%r11, %r48, %r49;
	cvt.u16.u32 	%rs8, %r11;
	sub.s16 	%rs3, %rs8, %rs7;
	add.s32 	%r12, %r85, 1;
	add.s32 	%r50, %r85, %r8;
	cvta.to.global.u64 	%rd5, %rd24;
	mul.wide.s32 	%rd6, %r50, 4;
	add.s64 	%rd7, %rd5, %rd6;
	ld.global.f32 	%f1, [%rd7];
	cvta.to.global.u64 	%rd8, %rd25;
	add.s64 	%rd9, %rd8, %rd6;
	ld.global.f32 	%f2, [%rd9];
	cvt.f64.f32 	%fd1, %f1;
	div.rn.f64 	%fd2, %fd1, 0d408F400000000000;
	cvt.rmi.f64.f64 	%fd3, %fd2;
	cvt.rzi.s32.f64 	%r13, %fd3;
	abs.f32 	%f46, %f1;
	setp.lt.f32 	%p3, %f46, 0f447A0000;
	@%p3 bra 	$L__BB4_15;
	setp.gtu.f32 	%p4, %f46, 0f4FFA0000;
	@%p4 bra 	$L__BB4_12;
	mov.f32 	%f16, 0f447A0000;
	div.approx.f32 	%f17, %f46, %f16;
	cvt.rzi.f32.f32 	%f44, %f17;
	fma.rn.f32 	%f5, %f44, 0fC47A0000, %f46;
	mov.b32 	%r14, %f5;
	setp.lt.u32 	%p5, %r14, 1148846080;
	@%p5 bra 	$L__BB4_11;
	setp.gt.u32 	%p6, %r14, -2147483648;
	@%p6 bra 	$L__BB4_10;
	add.f32 	%f44, %f44, 0f3F800000;
	setp.ltu.f32 	%p7, %f5, 0f44FA0000;
	@%p7 bra 	$L__BB4_11;
	add.f32 	%f18, %f44, 0f3F800000;
	fma.rn.f32 	%f19, 0f447A0000, 0fC0400000, %f5;
	setp.ge.f32 	%p8, %f19, 0f00000000;
	add.f32 	%f20, %f18, 0f3F800000;
	selp.f32 	%f44, %f20, %f18, %p8;
	bra.uni 	$L__BB4_11;
$L__BB4_10:
	add.f32 	%f21, %f44, 0fBF800000;
	setp.lt.f32 	%p9, %f5, 0fC47A0000;
	add.f32 	%f22, %f21, 0fBF800000;
	selp.f32 	%f44, %f22, %f21, %p9;
$L__BB4_11:
	fma.rn.f32 	%f46, %f44, 0fC47A0000, %f46;
	bra.uni 	$L__BB4_15;
$L__BB4_12:
	mov.b32 	%r15, %f46;
	and.b32  	%r51, %r15, 8388607;
	or.b32  	%r86, %r51, 1065353216;
	mov.b32 	%f45, %r86;
	and.b32  	%r52, %r15, -8388608;
	add.s32 	%r87, %r52, -1140850688;
	setp.eq.s32 	%p10, %r87, 0;
	@%p10 bra 	$L__BB4_14;
$L__BB4_13:
	min.u32 	%r53, %r87, 192937984;
	add.s32 	%r54, %r86, %r53;
	mov.b32 	%f23, %r54;
	mul.f32 	%f24, %f23, 0f3F03126F;
	fma.rn.f32 	%f25, %f24, 0fBFFA0000, %f23;
	fma.rn.f32 	%f26, %f25, 0f3F03126F, %f24;
	fma.rn.f32 	%f27, %f26, 0fBFFA0000, %f23;
	mov.f32 	%f28, 0f3F03126F;
	fma.rz.f32 	%f29, %f27, %f28, %f26;
	cvt.rzi.f32.f32 	%f30, %f29;
	fma.rn.f32 	%f45, %f30, 0fBFFA0000, %f23;
	sub.s32 	%r87, %r87, %r53;
	mov.b32 	%r86, %f45;
	setp.ne.s32 	%p11, %r87, 0;
	setp.ne.s32 	%p12, %r86, 0;
	and.pred  	%p13, %p11, %p12;
	@%p13 bra 	$L__BB4_13;
$L__BB4_14:
	setp.gt.u32 	%p14, %r15, 2139095039;
	selp.f32 	%f32, 0f7FFFFFFF, 0f4F800000, %p14;
	mul.f32 	%f33, %f45, 0f34000000;
	mul.f32 	%f46, %f32, %f33;
$L__BB4_15:
	sub.s32 	%r55, %r11, %r10;
	abs.f32 	%f34, %f46;
	setp.nan.f32 	%p15, %f34, %f34;
	copysign.f32 	%f35, %f1, %f46;
	selp.f32 	%f36, %f46, %f35, %p15;
	cvt.rzi.s32.f32 	%r22, %f36;
	and.b32  	%r23, %r55, 3;
	sub.s32 	%r24, %r10, %r11;
	and.b32  	%r25, %r55, -4;
	and.b16  	%rs4, %rs3, 1;
	mov.u32 	%r88, %r5;
$L__BB4_16:
	setp.gt.u32 	%p16, %r24, -4;
	mov.u32 	%r91, %r10;
	@%p16 bra 	$L__BB4_19;
	mov.b32 	%r90, 0;
	mov.u32 	%r91, %r10;
$L__BB4_18:
	.pragma "nounroll";
	setp.eq.s32 	%p17, %r88, %r13;
	setp.eq.s32 	%p18, %r91, %r22;
	and.pred  	%p19, %p17, %p18;
	selp.f32 	%f37, %f2, 0f00000000, %p19;
	selp.b32 	%r57, %r13, %r88, %p19;
	add.s32 	%r58, %r3, %r57;
	mad.lo.s32 	%r59, %r1, %r58, %r91;
	mul.wide.s32 	%rd10, %r59, 4;
	add.s64 	%rd11, %rd1, %rd10;
	st.global.f32 	[%rd11], %f37;
	add.s32 	%r60, %r91, 1;
	setp.eq.s32 	%p20, %r60, %r22;
	and.pred  	%p21, %p17, %p20;
	selp.f32 	%f38, %f2, 0f00000000, %p21;
	selp.b32 	%r61, %r13, %r88, %p21;
	add.s32 	%r62, %r3, %r61;
	mad.lo.s32 	%r63, %r1, %r62, %r60;
	mul.wide.s32 	%rd12, %r63, 4;
	add.s64 	%rd13, %rd1, %rd12;
	st.global.f32 	[%rd13], %f38;
	add.s32 	%r64, %r91, 2;
	setp.eq.s32 	%p22, %r64, %r22;
	and.pred  	%p23, %p17, %p22;
	selp.f32 	%f39, %f2, 0f00000000, %p23;
	selp.b32 	%r65, %r13, %r88, %p23;
	add.s32 	%r66, %r3, %r65;
	mad.lo.s32 	%r67, %r1, %r66, %r64;
	mul.wide.s32 	%rd14, %r67, 4;
	add.s64 	%rd15, %rd1, %rd14;
	st.global.f32 	[%rd15], %f39;
	add.s32 	%r68, %r91, 3;
	setp.eq.s32 	%p24, %r68, %r22;
	and.pred  	%p25, %p17, %p24;
	selp.f32 	%f40, %f2, 0f00000000, %p25;
	selp.b32 	%r69, %r13, %r88, %p25;
	add.s32 	%r70, %r3, %r69;
	mad.lo.s32 	%r71, %r1, %r70, %r68;
	mul.wide.s32 	%rd16, %r71, 4;
	add.s64 	%rd17, %rd1, %rd16;
	st.global.f32 	[%rd17], %f40;
	add.s32 	%r91, %r91, 4;
	add.s32 	%r90, %r90, 4;
	setp.ne.s32 	%p26, %r90, %r25;
	@%p26 bra 	$L__BB4_18;
$L__BB4_19:
	setp.eq.s32 	%p27, %r23, 0;
	@%p27 bra 	$L__BB4_24;
	and.b16  	%rs9, %rs3, 3;
	setp.eq.s16 	%p28, %rs9, 1;
	@%p28 bra 	$L__BB4_22;
	setp.eq.s32 	%p29, %r88, %r13;
	setp.eq.s32 	%p30, %r91, %r22;
	and.pred  	%p31, %p29, %p30;
	selp.f32 	%f41, %f2, 0f00000000, %p31;
	selp.b32 	%r72, %r13, %r88, %p31;
	add.s32 	%r73, %r3, %r72;
	mad.lo.s32 	%r74, %r1, %r73, %r91;
	mul.wide.s32 	%rd18, %r74, 4;
	add.s64 	%rd19, %rd1, %rd18;
	st.global.f32 	[%rd19], %f41;
	add.s32 	%r75, %r91, 1;
	setp.eq.s32 	%p32, %r75, %r22;
	and.pred  	%p33, %p29, %p32;
	selp.f32 	%f42, %f2, 0f00000000, %p33;
	selp.b32 	%r76, %r13, %r88, %p33;
	add.s32 	%r77, %r3, %r76;
	mad.lo.s32 	%r78, %r1, %r77, %r75;
	mul.wide.s32 	%rd20, %r78, 4;
	add.s64 	%rd21, %rd1, %rd20;
	st.global.f32 	[%rd21], %f42;
	add.s32 	%r91, %r91, 2;
$L__BB4_22:
	setp.eq.s16 	%p34, %rs4, 0;
	@%p34 bra 	$L__BB4_24;
	setp.eq.s32 	%p35, %r88, %r13;
	setp.eq.s32 	%p36, %r91, %r22;
	and.pred  	%p37, %p35, %p36;
	selp.f32 	%f43, %f2, 0f00000000, %p37;
	selp.b32 	%r79, %r13, %r88, %p37;
	add.s32 	%r80, %r3, %r79;
	mad.lo.s32 	%r81, %r1, %r80, %r91;
	mul.wide.s32 	%rd22, %r81, 4;
	add.s64 	%rd23, %rd1, %rd22;
	st.global.f32 	[%rd23], %f43;
$L__BB4_24:
	add.s32 	%r88, %r88, 1;
	setp.lt.s32 	%p38, %r88, %r7;
	@%p38 bra 	$L__BB4_16;
	setp.ne.s32 	%p39, %r12, %r39;
	add.s16 	%rs10, %rs10, 1;
	mov.u32 	%r85, %r12;
	@%p39 bra 	$L__BB4_4;
	setp.ne.s32 	%p40, %r6, %r38;
	mov.u32 	%r84, %r6;
	@%p40 bra 	$L__BB4_3;
$L__BB4_27:
	ret;

}
	// .globl	_Z17convolute1_kernelPfS_S_iiiiiiiiiiii
.visible .entry _Z17convolute1_kernelPfS_S_iiiiiiiiiiii(
	.param .u64 .ptr .align 1 _Z17convolute1_kernelPfS_S_iiiiiiiiiiii_param_0,
	.param .u64 .ptr .align 1 _Z17convolute1_kernelPfS_S_iiiiiiiiiiii_param_1,
	.param .u64 .ptr .align 1 _Z17convolute1_kernelPfS_S_iiiiiiiiiiii_param_2,
	.param .u32 _Z17convolute1_kernelPfS_S_iiiiiiiiiiii_param_3,
	.param .u32 _Z17convolute1_kernelPfS_S_iiiiiiiiiiii_param_4,
	.param .u32 _Z17convolute1_kernelPfS_S_iiiiiiiiiiii_param_5,
	.param .u32 _Z17convolute1_kernelPfS_S_iiiiiiiiiiii_param_6,
	.param .u32 _Z17convolute1_kernelPfS_S_iiiiiiiiiiii_param_7,
	.param .u32 _Z17convolute1_kernelPfS_S_iiiiiiiiiiii_param_8,
	.param .u32 _Z17convolute1_kernelPfS_S_iiiiiiiiiiii_param_9,
	.param .u32 _Z17convolute1_kernelPfS_S_iiiiiiiiiiii_param_10,
	.param .u32 _Z17convolute1_kernelPfS_S_iiiiiiiiiiii_param_11,
	.param .u32 _Z17convolute1_kernelPfS_S_iiiiiiiiiiii_param_12,
	.param .u32 _Z17convolute1_kernelPfS_S_iiiiiiiiiiii_param_13,
	.param .u32 _Z17convolute1_kernelPfS_S_iiiiiiiiiiii_param_14
)
{
	.reg .pred 	%p<83>;
	.reg .b16 	%rs<20>;
	.reg .b32 	%r<220>;
	.reg .b32 	%f<98>;
	.reg .b64 	%rd<73>;

	ld.param.u64 	%rd11, [_Z17convolute1_kernelPfS_S_iiiiiiiiiiii_param_0];
	ld.param.u64 	%rd12, [_Z17convolute1_kernelPfS_S_iiiiiiiiiiii_param_1];
	ld.param.u64 	%rd10, [_Z17convolute1_kernelPfS_S_iiiiiiiiiiii_param_2];
	ld.param.u32 	%r76, [_Z17convolute1_kernelPfS_S_iiiiiiiiiiii_param_3];
	ld.param.u32 	%r77, [_Z17convolute1_kernelPfS_S_iiiiiiiiiiii_param_4];
	ld.param.u32 	%r78, [_Z17convolute1_kernelPfS_S_iiiiiiiiiiii_param_5];
	ld.param.u32 	%r79, [_Z17convolute1_kernelPfS_S_iiiiiiiiiiii_param_6];
	ld.param.u32 	%r83, [_Z17convolute1_kernelPfS_S_iiiiiiiiiiii_param_10];
	ld.param.u32 	%r84, [_Z17convolute1_kernelPfS_S_iiiiiiiiiiii_param_11];
	ld.param.u32 	%r85, [_Z17convolute1_kernelPfS_S_iiiiiiiiiiii_param_12];
	ld.param.u32 	%r87, [_Z17convolute1_kernelPfS_S_iiiiiiiiiiii_param_14];
	cvta.to.global.u64 	%rd1, %rd12;
	cvta.to.global.u64 	%rd2, %rd11;
	cvta.to.global.u64 	%rd3, %rd10;
	setp.lt.s32 	%p1, %r87, 1;
	@%p1 bra 	$L__BB5_88;
	ld.param.u32 	%r188, [_Z17convolute1_kernelPfS_S_iiiiiiiiiiii_param_13];
	mov.u32 	%r88, %tid.x;
	mov.u32 	%r89, %ctaid.x;
	setp.lt.s32 	%p2, %r188, 1;
	mul.lo.s32 	%r1, %r83, %r89;
	mul.lo.s32 	%r2, %r77, %r88;
	mad.lo.s32 	%r90, %r76, %r89, %r88;
	mul.lo.s32 	%r3, %r90, %r188;
	@%p2 bra 	$L__BB5_88;
	setp.lt.s32 	%p3, %r83, 1;
	@%p3 bra 	$L__BB5_75;
	setp.lt.s32 	%p12, %r78, 1;
	@%p12 bra 	$L__BB5_65;
	setp.lt.s32 	%p19, %r79, 1;
	@%p19 bra 	$L__BB5_55;
	mov.b32 	%r196, 0;
	mov.b16 	%rs18, 0;
	mov.u16 	%rs19, %rs18;
$L__BB5_6:
	ld.param.u32 	%r186, [_Z17convolute1_kernelPfS_S_iiiiiiiiiiii_param_9];
	ld.param.u32 	%r185, [_Z17convolute1_kernelPfS_S_iiiiiiiiiiii_param_8];
	cvt.u16.u32 	%rs9, %r185;
	mul.lo.s16 	%rs10, %rs18, %rs9;
	cvt.u16.u32 	%rs11, %r186;
	sub.s16 	%rs12, %rs11, %rs10;
	mul.lo.s32 	%r132, %r185, %r196;
	sub.s32 	%r133, %r79, %r186;
	add.s32 	%r134, %r133, %r132;
	sub.s32 	%r12, %r132, %r186;
	add.s32 	%r135, %r12, 1;
	max.s32 	%r136, %r134, %r135;
	cvt.u16.u32 	%rs13, %r136;
	add.s16 	%rs3, %rs12, %rs13;
	mul.lo.s16 	%rs14, %rs19, %rs9;
	sub.s16 	%rs15, %rs11, %rs14;
	add.s16 	%rs16, %rs15, %rs13;
	cvt.u32.u16 	%r137, %rs16;
	and.b32  	%r138, %r137, 7;
	add.s32 	%r6, %r138, -1;
	sub.s32 	%r139, %r186, %r132;
	add.s32 	%r140, %r136, %r139;
	and.b32  	%r7, %r140, 7;
	add.s32 	%r141, %r136, %r186;
	sub.s32 	%r8, %r132, %r141;
	and.b32  	%r9, %r137, 3;
	and.b16  	%rs4, %rs3, 1;
	add.s32 	%r10, %r12, 3;
	and.b32  	%r142, %r140, -8;
	neg.s32 	%r11, %r142;
	mov.b32 	%r197, 0;
$L__BB5_7:
	ld.param.u32 	%r187, [_Z17convolute1_kernelPfS_S_iiiiiiiiiiii_param_9];
	ld.param.u32 	%r184, [_Z17convolute1_kernelPfS_S_iiiiiiiiiiii_param_7];
	mul.lo.s32 	%r144, %r197, %r184;
	sub.s32 	%r14, %r144, %r187;
	add.s32 	%r15, %r14, %r78;
	mov.b32 	%r198, 0;
	mov.f32 	%f97, 0f00000000;
$L__BB5_8:
	add.s32 	%r145, %r198, %r1;
	mul.lo.s32 	%r17, %r145, %r84;
	add.s32 	%r146, %r198, %r2;
	mul.lo.s32 	%r147, %r146, %r78;
	sub.s32 	%r18, %r147, %r14;
	mov.u32 	%r199, %r14;
$L__BB5_9:
	setp.lt.s32 	%p26, %r199, %r84;
	add.s32 	%r148, %r17, %r199;
	mul.lo.s32 	%r20, %r148, %r85;
	add.s32 	%r149, %r18, %r199;
	mul.lo.s32 	%r201, %r149, %r79;
	sub.s32 	%r22, %r201, %r12;
	@%p26 bra 	$L__BB5_10;
	bra.uni 	$L__BB5_51;
$L__BB5_10:
	setp.gt.u32 	%p27, %r8, -8;
	mov.u32 	%r205, %r12;
	@%p27 bra 	$L__BB5_30;
	add.s32 	%r200, %r12, %r20;
	mov.u32 	%r202, %r11;
	mov.u32 	%r203, %r10;
$L__BB5_12:
	.pragma "nounroll";
	add.s32 	%r150, %r203, -3;
	or.b32  	%r151, %r150, %r199;
	setp.lt.s32 	%p28, %r151, 0;
	setp.ge.s32 	%p29, %r150, %r85;
	mul.wide.s32 	%rd59, %r200, 4;
	add.s64 	%rd4, %rd2, %rd59;
	mul.wide.s32 	%rd60, %r201, 4;
	add.s64 	%rd5, %rd1, %rd60;
	or.pred  	%p30, %p29, %p28;
	@%p30 bra 	$L__BB5_14;
	ld.global.f32 	%f42, [%rd4];
	ld.global.f32 	%f43, [%rd5];
	fma.rn.f32 	%f97, %f42, %f43, %f97;
$L__BB5_14:
	add.s32 	%r152, %r203, -2;
	or.b32  	%r153, %r152, %r199;
	setp.lt.s32 	%p31, %r153, 0;
	setp.ge.s32 	%p32, %r152, %r85;
	or.pred  	%p33, %p32, %p31;
	@%p33 bra 	$L__BB5_16;
	ld.global.f32 	%f44, [%rd4+4];
	ld.global.f32 	%f45, [%rd5+4];
	fma.rn.f32 	%f97, %f44, %f45, %f97;
$L__BB5_16:
	add.s32 	%r154, %r203, -1;
	or.b32  	%r155, %r154, %r199;
	setp.lt.s32 	%p34, %r155, 0;
	setp.ge.s32 	%p35, %r154, %r85;
	or.pred  	%p36, %p35, %p34;
	@%p36 bra 	$L__BB5_18;
	ld.global.f32 	%f46, [%rd4+8];
	ld.global.f32 	%f47, [%rd5+8];
	fma.rn.f32 	%f97, %f46, %f47, %f97;
$L__BB5_18:
	or.b32  	%r156, %r203, %r199;
	setp.lt.s32 	%p37, %r156, 0;
	setp.ge.s32 	%p38, %r203, %r85;
	or.pred  	%p39, %p38, %p37;
	@%p39 bra 	$L__BB5_20;
	ld.global.f32 	%f48, [%rd4+12];
	ld.global.f32 	%f49, [%rd5+12];
	fma.rn.f32 	%f97, %f48, %f49, %f97;
$L__BB5_20:
	add.s32 	%r157, %r203, 1;
	or.b32  	%r158, %r157, %r199;
	setp.lt.s32 	%p40, %r158, 0;
	setp.ge.s32 	%p41, %r157, %r85;
	or.pred  	%p42, %p41, %p40;
	@%p42 bra 	$L__BB5_22;
	ld.global.f32 	%f50, [%rd4+16];
	ld.global.f32 	%f51, [%rd5+16];
	fma.rn.f32 	%f97, %f50, %f51, %f97;
$L__BB5_22:
	add.s32 	%r159, %r203, 2;
	or.b32  	%r160, %r159, %r199;
	setp.lt.s32 	%p43, %r160, 0;
	setp.ge.s32 	%p44, %r159, %r85;
	or.pred  	%p45, %p44, %p43;
	@%p45 bra 	$L__BB5_24;
	ld.global.f32 	%f52, [%rd4+20];
	ld.global.f32 	%f53, [%rd5+20];
	fma.rn.f32 	%f97, %f52, %f53, %f97;
$L__BB5_24:
	add.s32 	%r161, %r203, 3;
	or.b32  	%r162, %r161, %r199;
	setp.lt.s32 	%p46, %r162, 0;
	setp.ge.s32 	%p47, %r161, %r85;
	or.pred  	%p48, %p47, %p46;
	@%p48 bra 	$L__BB5_26;
	ld.global.f32 	%f54, [%rd4+24];
	ld.global.f32 	%f55, [%rd5+24];
	fma.rn.f32 	%f97, %f54, %f55, %f97;
$L__BB5_26:
	add.s32 	%r163, %r203, 4;
	or.b32  	%r164, %r163, %r199;
	setp.lt.s32 	%p49, %r164, 0;
	setp.ge.s32 	%p50, %r163, %r85;
	or.pred  	%p51, %p50, %p49;
	@%p51 bra 	$L__BB5_28;
	ld.global.f32 	%f56, [%rd4+28];
	ld.global.f32 	%f57, [%rd5+28];
	fma.rn.f32 	%f97, %f56, %f57, %f97;
$L__BB5_28:
	add.s32 	%r203, %r203, 8;
	add.s32 	%r202, %r202, 8;
	add.s32 	%r201, %r201, 8;
	add.s32 	%r200, %r200, 8;
	setp.ne.s32 	%p52, %r202, 0;
	@%p52 bra 	$L__BB5_12;
	add.s32 	%r205, %r203, -3;
$L__BB5_30:
	setp.eq.s32 	%p53, %r7, 0;
	@%p53 bra 	$L__BB5_51;
	setp.lt.u32 	%p54, %r6, 3;
	@%p54 bra 	$L__BB5_41;
	or.b32  	%r165, %r205, %r199;
	setp.lt.s32 	%p55, %r165, 0;
	setp.ge.s32 	%p56, %r205, %r85;
	add.s32 	%r166, %r205, %r20;
	mul.wide.s32 	%rd61, %r166, 4;
	add.s64 	%rd6, %rd2, %rd61;
	add.s32 	%r167, %r22, %r205;
	mul.wide.s32 	%rd62, %r167, 4;
	add.s64 	%rd7, %rd1, %rd62;
	or.pred  	%p57, %p56, %p55;
	@%p57 bra 	$L__BB5_34;
	ld.global.f32 	%f59, [%rd6];
	ld.global.f32 	%f60, [%rd7];
	fma.rn.f32 	%f97, %f59, %f60, %f97;
$L__BB5_34:
	add.s32 	%r168, %r205, 1;
	or.b32  	%r169, %r168, %r199;
	setp.lt.s32 	%p58, %r169, 0;
	setp.ge.s32 	%p59, %r168, %r85;
	or.pred  	%p60, %p59, %p58;
	@%p60 bra 	$L__BB5_36;
	ld.global.f32 	%f61, [%rd6+4];
	ld.global.f32 	%f62, [%rd7+4];
	fma.rn.f32 	%f97, %f61, %f62, %f97;
$L__BB5_36:
	add.s32 	%r170, %r205, 2;
	or.b32  	%r171, %r170, %r199;
	setp.lt.s32 	%p61, %r171, 0;
	setp.ge.s32 	%p62, %r170, %r85;
	or.pred  	%p63, %p62, %p61;
	@%p63 bra 	$L__BB5_38;
	ld.global.f32 	%f63, [%rd6+8];
	ld.global.f32 	%f64, [%rd7+8];
	fma.rn.f32 	%f97, %f63, %f64, %f97;
$L__BB5_38:
	add.s32 	%r172, %r205, 3;
	or.b32  	%r173, %r172, %r199;
	setp.lt.s32 	%p64, %r173, 0;
	setp.ge.s32 	%p65, %r172, %r85;
	or.pred  	%p66, %p65, %p64;
	@%p66 bra 	$L__BB5_40;
	ld.global.f32 	%f65, [%rd6+12];
	ld.global.f32 	%f66, [%rd7+12];
	fma.rn.f32 	%f97, %f65, %f66, %f97;
$L__BB5_40:
	add.s32 	%r205, %r205, 4;
$L__BB5_41:
	setp.eq.s32 	%p67, %r9, 0;
	@%p67 bra 	$L__BB5_51;
	and.b16  	%rs17, %rs3, 3;
	setp.eq.s16 	%p68, %rs17, 1;
	@%p68 bra 	$L__BB5_48;
	or.b32  	%r174, %r205, %r199;
	setp.lt.s32 	%p69, %r174, 0;
	setp.ge.s32 	%p70, %r205, %r85;
	add.s32 	%r175, %r205, %r20;
	mul.wide.s32 	%rd63, %r175, 4;
	add.s64 	%rd8, %rd2, %rd63;
	add.s32 	%r176, %r22, %r205;
	mul.wide.s32 	%rd64, %r176, 4;
	add.s64 	%rd9, %rd1, %rd64;
	or.pred  	%p71, %p70, %p69;
	@%p71 bra 	$L__BB5_45;
	ld.global.f32 	%f68, [%rd8];
	ld.global.f32 	%f69, [%rd9];
	fma.rn.f32 	%f97, %f68, %f69, %f97;
$L__BB5_45:
	add.s32 	%r177, %r205, 1;
	or.b32  	%r178, %r177, %r199;
	setp.lt.s32 	%p72, %r178, 0;
	setp.ge.s32 	%p73, %r177, %r85;
	or.pred  	%p74, %p73, %p72;
	@%p74 bra 	$L__BB5_47;
	ld.global.f32 	%f70, [%rd8+4];
	ld.global.f32 	%f71, [%rd9+4];
	fma.rn.f32 	%f97, %f70, %f71, %f97;
$L__BB5_47:
	add.s32 	%r205, %r205, 2;
$L__BB5_48:
	setp.eq.s16 	%p75, %rs4, 0;
	@%p75 bra 	$L__BB5_51;
	or.b32  	%r179, %r205, %r199;
	setp.lt.s32 	%p76, %r179, 0;
	setp.ge.s32 	%p77, %r205, %r85;
	or.pred  	%p78, %p77, %p76;
	@%p78 bra 	$L__BB5_51;
	add.s32 	%r180, %r205, %r20;
	mul.wide.s32 	%rd65, %r180, 4;
	add.s64 	%rd66, %rd2, %rd65;
	ld.global.f32 	%f72, [%rd66];
	add.s32 	%r181, %r22, %r205;
	mul.wide.s32 	%rd67, %r181, 4;
	add.s64 	%rd68, %rd1, %rd67;
	ld.global.f32 	%f73, [%rd68];
	fma.rn.f32 	%f97, %f72, %f73, %f97;
$L__BB5_51:
	add.s32 	%r199, %r199, 1;
	setp.lt.s32 	%p79, %r199, %r15;
	@%p79 bra 	$L__BB5_9;
	add.s32 	%r198, %r198, 1;
	setp.ne.s32 	%p80, %r198, %r83;
	@%p80 bra 	$L__BB5_8;
	ld.param.u32 	%r195, [_Z17convolute1_kernelPfS_S_iiiiiiiiiiii_param_13];
	ld.param.u64 	%rd72, [_Z17convolute1_kernelPfS_S_iiiiiiiiiiii_param_2];
	add.s32 	%r182, %r3, %r197;
	mad.lo.s32 	%r183, %r182, %r87, %r196;
	cvta.to.global.u64 	%rd69, %rd72;
	mul.wide.s32 	%rd70, %r183, 4;
	add.s64 	%rd71, %rd69, %rd70;
	st.global.f32 	[%rd71], %f97;
	add.s32 	%r197, %r197, 1;
	setp.ne.s32 	%p81, %r197, %r195;
	@%p81 bra 	$L__BB5_7;
	add.s32 	%r196, %r196, 1;
	setp.eq.s32 	%p82, %r196, %r87;
	add.s16 	%rs19, %rs19, 1;
	add.s16 	%rs18, %rs18, 1;
	@%p82 bra 	$L__BB5_88;
	bra.uni 	$L__BB5_6;
$L__BB5_55:
	ld.param.u32 	%r193, [_Z17convolute1_kernelPfS_S_iiiiiiiiiiii_param_13];
	and.b32  	%r42, %r193, 3;
	and.b32  	%r43, %r193, 2147483644;
	and.b32  	%r44, %r193, 1;
	mov.b32 	%r207, 0;
	mul.wide.u32 	%rd55, %r87, 4;
$L__BB5_56:
	ld.param.u32 	%r194, [_Z17convolute1_kernelPfS_S_iiiiiiiiiiii_param_13];
	setp.lt.u32 	%p20, %r194, 4;
	mov.b32 	%r210, 0;
	@%p20 bra 	$L__BB5_59;
	mov.b32 	%r208, 0;
$L__BB5_58:
	.pragma "nounroll";
	add.s32 	%r121, %r3, %r208;
	mad.lo.s32 	%r122, %r121, %r87, %r207;
	mul.wide.s32 	%rd47, %r122, 4;
	add.s64 	%rd48, %rd3, %rd47;
	mov.b32 	%r123, 0;
	st.global.u32 	[%rd48], %r123;
	add.s64 	%rd50, %rd48, %rd55;
	st.global.u32 	[%rd50], %r123;
	add.s64 	%rd51, %rd50, %rd55;
	st.global.u32 	[%rd51], %r123;
	add.s64 	%rd52, %rd51, %rd55;
	st.global.u32 	[%rd52], %r123;
	add.s32 	%r208, %r208, 4;
	setp.ne.s32 	%p21, %r208, %r43;
	mov.u32 	%r210, %r43;
	@%p21 bra 	$L__BB5_58;
$L__BB5_59:
	setp.eq.s32 	%p22, %r42, 0;
	@%p22 bra 	$L__BB5_64;
	setp.eq.s32 	%p23, %r42, 1;
	@%p23 bra 	$L__BB5_62;
	add.s32 	%r124, %r3, %r210;
	mad.lo.s32 	%r125, %r124, %r87, %r207;
	mul.wide.s32 	%rd53, %r125, 4;
	add.s64 	%rd54, %rd3, %rd53;
	mov.b32 	%r126, 0;
	st.global.u32 	[%rd54], %r126;
	add.s64 	%rd56, %rd54, %rd55;
	st.global.u32 	[%rd56], %r126;
	add.s32 	%r210, %r210, 2;
$L__BB5_62:
	setp.eq.s32 	%p24, %r44, 0;
	@%p24 bra 	$L__BB5_64;
	add.s32 	%r127, %r3, %r210;
	mad.lo.s32 	%r128, %r127, %r87, %r207;
	mul.wide.s32 	%rd57, %r128, 4;
	add.s64 	%rd58, %rd3, %rd57;
	mov.b32 	%r129, 0;
	st.global.u32 	[%rd58], %r129;
$L__BB5_64:
	add.s32 	%r207, %r207, 1;
	setp.eq.s32 	%p25, %r207, %r87;
	@%p25 bra 	$L__BB5_88;
	bra.uni 	$L__BB5_56;
$L__BB5_65:
	ld.param.u32 	%r191, [_Z17convolute1_kernelPfS_S_iiiiiiiiiiii_param_13];
	and.b32  	%r52, %r191, 3;
	and.b32  	%r53, %r191, 2147483644;
	and.b32  	%r54, %r191, 1;
	mov.b32 	%r211, 0;
	mul.wide.u32 	%rd43, %r87, 4;
$L__BB5_66:
	ld.param.u32 	%r192, [_Z17convolute1_kernelPfS_S_iiiiiiiiiiii_param_13];
	setp.lt.u32 	%p13, %r192, 4;
	mov.b32 	%r214, 0;
	@%p13 bra 	$L__BB5_69;
	mov.b32 	%r212, 0;
$L__BB5_68:
	.pragma "nounroll";
	add.s32 	%r109, %r3, %r212;
	mad.lo.s32 	%r110, %r109, %r87, %r211;
	mul.wide.s32 	%rd35, %r110, 4;
	add.s64 	%rd36, %rd3, %rd35;
	mov.b32 	%r111, 0;
	st.global.u32 	[%rd36], %r111;
	add.s64 	%rd38, %rd36, %rd43;
	st.global.u32 	[%rd38], %r111;
	add.s64 	%rd39, %rd38, %rd43;
	st.global.u32 	[%rd39], %r111;
	add.s64 	%rd40, %rd39, %rd43;
	st.global.u32 	[%rd40], %r111;
	add.s32 	%r212, %r212, 4;
	setp.ne.s32 	%p14, %r212, %r53;
	mov.u32 	%r214, %r53;
	@%p14 bra 	$L__BB5_68;
$L__BB5_69:
	setp.eq.s32 	%p15, %r52, 0;
	@%p15 bra 	$L__BB5_74;
	setp.eq.s32 	%p16, %r52, 1;
	@%p16 bra 	$L__BB5_72;
	add.s32 	%r112, %r3, %r214;
	mad.lo.s32 	%r113, %r112, %r87, %r211;
	mul.wide.s32 	%rd41, %r113, 4;
	add.s64 	%rd42, %rd3, %rd41;
	mov.b32 	%r114, 0;
	st.global.u32 	[%rd42], %r114;
	add.s64 	%rd44, %rd42, %rd43;
	st.global.u32 	[%rd44], %r114;
	add.s32 	%r214, %r214, 2;
$L__BB5_72:
	setp.eq.s32 	%p17, %r54, 0;
	@%p17 bra 	$L__BB5_74;
	add.s32 	%r115, %r3, %r214;
	mad.lo.s32 	%r116, %r115, %r87, %r211;
	mul.wide.s32 	%rd45, %r116, 4;
	add.s64 	%rd46, %rd3, %rd45;
	mov.b32 	%r117, 0;
	st.global.u32 	[%rd46], %r117;
$L__BB5_74:
	add.s32 	%r211, %r211, 1;
	setp.eq.s32 	%p18, %r211, %r87;
	@%p18 bra 	$L__BB5_88;
	bra.uni 	$L__BB5_66;
$L__BB5_75:
	ld.param.u32 	%r189, [_Z17convolute1_kernelPfS_S_iiiiiiiiiiii_param_13];
	and.b32  	%r62, %r189, 7;
	add.s32 	%r63, %r62, -1;
	and.b32  	%r64, %r189, 3;
	and.b32  	%r65, %r189, 2147483640;
	and.b32  	%r66, %r189, 1;
	mov.b32 	%r215, 0;
	mul.wide.u32 	%rd31, %r87, 4;
$L__BB5_76:
	ld.param.u32 	%r190, [_Z17convolute1_kernelPfS_S_iiiiiiiiiiii_param_13];
	setp.lt.u32 	%p4, %r190, 8;
	mov.b32 	%r218, 0;
	@%p4 bra 	$L__BB5_79;
	mov.b32 	%r216, 0;
$L__BB5_78:
	.pragma "nounroll";
	add.s32 	%r94, %r3, %r216;
	mad.lo.s32 	%r95, %r94, %r87, %r215;
	mul.wide.s32 	%rd13, %r95, 4;
	add.s64 	%rd14, %rd3, %rd13;
	mov.b32 	%r96, 0;
	st.global.u32 	[%rd14], %r96;
	add.s64 	%rd16, %rd14, %rd31;
	st.global.u32 	[%rd16], %r96;
	add.s64 	%rd17, %rd16, %rd31;
	st.global.u32 	[%rd17], %r96;
	add.s64 	%rd18, %rd17, %rd31;
	st.global.u32 	[%rd18], %r96;
	add.s64 	%rd19, %rd18, %rd31;
	st.global.u32 	[%rd19], %r96;
	add.s64 	%rd20, %rd19, %rd31;
	st.global.u32 	[%rd20], %r96;
	add.s64 	%rd21, %rd20, %rd31;
	st.global.u32 	[%rd21], %r96;
	add.s64 	%rd22, %rd21, %rd31;
	st.global.u32 	[%rd22], %r96;
	add.s32 	%r216, %r216, 8;
	setp.ne.s32 	%p5, %r216, %r65;
	mov.u32 	%r218, %r65;
	@%p5 bra 	$L__BB5_78;
$L__BB5_79:
	setp.eq.s32 	%p6, %r62, 0;
	@%p6 bra 	$L__BB5_87;
	setp.lt.u32 	%p7, %r63, 3;
	@%p7 bra 	$L__BB5_82;
	add.s32 	%r97, %r3, %r218;
	mad.lo.s32 	%r98, %r97, %r87, %r215;
	mul.wide.s32 	%rd23, %r98, 4;
	add.s64 	%rd24, %rd3, %rd23;
	mov.b32 	%r99, 0;
	st.global.u32 	[%rd24], %r99;
	add.s64 	%rd26, %rd24, %rd31;
	st.global.u32 	[%rd26], %r99;
	add.s64 	%rd27, %rd26, %rd31;
	st.global.u32 	[%rd27], %r99;
	add.s64 	%rd28, %rd27, %rd31;
	st.global.u32 	[%rd28], %r99;
	add.s32 	%r218, %r218, 4;
$L__BB5_82:
	setp.eq.s32 	%p8, %r64, 0;
	@%p8 bra 	$L__BB5_87;
	setp.eq.s32 	%p9, %r64, 1;
	@%p9 bra 	$L__BB5_85;
	add.s32 	%r100, %r3, %r218;
	mad.lo.s32 	%r101, %r100, %r87, %r215;
	mul.wide.s32 	%rd29, %r101, 4;
	add.s64 	%rd30, %rd3, %rd29;
	mov.b32 	%r102, 0;
	st.global.u32 	[%rd30], %r102;
	add.s64 	%rd32, %rd30, %rd31;
	st.global.u32 	[%rd32], %r102;
	add.s32 	%r218, %r218, 2;
$L__BB5_85:
	setp.eq.s32 	%p10, %r66, 0;
	@%p10 bra 	$L__BB5_87;
	add.s32 	%r103, %r3, %r218;
	mad.lo.s32 	%r104, %r103, %r87, %r215;
	mul.wide.s32 	%rd33, %r104, 4;
	add.s64 	%rd34, %rd3, %rd33;
	mov.b32 	%r105, 0;
	st.global.u32 	[%rd34], %r105;
$L__BB5_87:
	add.s32 	%r215, %r215, 1;
	setp.ne.s32 	%p11, %r215, %r87;
	@%p11 bra 	$L__BB5_76;
$L__BB5_88:
	ret;

}
	// .globl	_Z19deconvolute1_kernelPfS_S_iiiiiiiiiiiiiii
.visible .entry _Z19deconvolute1_kernelPfS_S_iiiiiiiiiiiiiii(
	.param .u64 .ptr .align 1 _Z19deconvolute1_kernelPfS_S_iiiiiiiiiiiiiii_param_0,
	.param .u64 .ptr .align 1 _Z19deconvolute1_kernelPfS_S_iiiiiiiiiiiiiii_param_1,
	.param .u64 .ptr .align 1 _Z19deconvolute1_kernelPfS_S_iiiiiiiiiiiiiii_param_2,
	.param .u32 _Z19deconvolute1_kernelPfS_S_iiiiiiiiiiiiiii_param_3,
	.param .u32 _Z19deconvolute1_kernelPfS_S_iiiiiiiiiiiiiii_param_4,
	.param .u32 _Z19deconvolute1_kernelPfS_S_iiiiiiiiiiiiiii_param_5,
	.param .u32 _Z19deconvolute1_kernelPfS_S_iiiiiiiiiiiiiii_param_6,
	.param .u32 _Z19deconvolute1_kernelPfS_S_iiiiiiiiiiiiiii_param_7,
	.param .u32 _Z19deconvolute1_kernelPfS_S_iiiiiiiiiiiiiii_param_8,
	.param .u32 _Z19deconvolute1_kernelPfS_S_iiiiiiiiiiiiiii_param_9,
	.param .u32 _Z19deconvolute1_kernelPfS_S_iiiiiiiiiiiiiii_param_10,
	.param .u32 _Z19deconvolute1_kernelPfS_S_iiiiiiiiiiiiiii_param_11,
	.param .u32 _Z19deconvolute1_kernelPfS_S_iiiiiiiiiiiiiii_param_12,
	.param .u32 _Z19deconvolute1_kernelPfS_S_iiiiiiiiiiiiiii_param_13,
	.param .u32 _Z19deconvolute1_kernelPfS_S_iiiiiiiiiiiiiii_param_14,
	.param .u32 _Z19deconvolute1_kernelPfS_S_iiiiiiiiiiiiiii_param_15,
	.param .u32 _Z19deconvolute1_kernelPfS_S_iiiiiiiiiiiiiii_param_16,
	.param .u32 _Z19deconvolute1_kernelPfS_S_iiiiiiiiiiiiiii_param_17
)
{
	.reg .pred 	%p<117>;
	.reg .b32 	%r<395>;
	.reg .b32 	%f<72>;
	.reg .b64 	%rd<111>;

	ld.param.u64 	%rd4, [_Z19deconvolute1_kernelPfS_S_iiiiiiiiiiiiiii_param_0];
	ld.param.u64 	%rd5, [_Z19deconvolute1_kernelPfS_S_iiiiiiiiiiiiiii_param_1];
	ld.param.u64 	%rd6, [_Z19deconvolute1_kernelPfS_S_iiiiiiiiiiiiiii_param_2];
	ld.param.u32 	%r156, [_Z19deconvolute1_kernelPfS_S_iiiiiiiiiiiiiii_param_3];
	ld.param.u32 	%r157, [_Z19deconvolute1_kernelPfS_S_iiiiiiiiiiiiiii_param_4];
	ld.param.u32 	%r158, [_Z19deconvolute1_kernelPfS_S_iiiiiiiiiiiiiii_param_5];
	ld.param.u32 	%r159, [_Z19deconvolute1_kernelPfS_S_iiiiiiiiiiiiiii_param_6];
	ld.param.u32 	%r161, [_Z19deconvolute1_kernelPfS_S_iiiiiiiiiiiiiii_param_10];
	ld.param.u32 	%r162, [_Z19deconvolute1_kernelPfS_S_iiiiiiiiiiiiiii_param_11];
	ld.param.u32 	%r163, [_Z19deconvolute1_kernelPfS_S_iiiiiiiiiiiiiii_param_12];
	ld.param.u32 	%r164, [_Z19deconvolute1_kernelPfS_S_iiiiiiiiiiiiiii_param_13];
	ld.param.u32 	%r165, [_Z19deconvolute1_kernelPfS_S_iiiiiiiiiiiiiii_param_14];
	ld.param.u32 	%r166, [_Z19deconvolute1_kernelPfS_S_iiiiiiiiiiiiiii_param_15];
	ld.param.u32 	%r167, [_Z19deconvolute1_kernelPfS_S_iiiiiiiiiiiiiii_param_16];
	ld.param.u32 	%r168, [_Z19deconvolute1_kernelPfS_S_iiiiiiiiiiiiiii_param_17];
	cvta.to.global.u64 	%rd1, %rd5;
	cvta.to.global.u64 	%rd2, %rd4;
	cvta.to.global.u64 	%rd3, %rd6;
	mov.u32 	%r1, %tid.x;
	setp.lt.s32 	%p1, %r166, 1;
	@%p1 bra 	$L__BB6_101;
	mov.u32 	%r2, %ctaid.x;
	setp.lt.s32 	%p2, %r165, 1;
	mul.lo.s32 	%r3, %r162, %r2;
	mad.lo.s32 	%r169, %r157, %r2, %r1;
	mul.lo.s32 	%r4, %r169, %r167;
	@%p2 bra 	$L__BB6_101;
	setp.lt.s32 	%p3, %r158, 1;
	@%p3 bra 	$L__BB6_77;
	setp.lt.s32 	%p34, %r159, 1;
	@%p34 bra 	$L__BB6_53;
	setp.lt.s32 	%p65, %r156, 1;
	@%p65 bra 	$L__BB6_29;
	and.b32  	%r5, %r156, 7;
	add.s32 	%r6, %r5, -1;
	and.b32  	%r7, %r156, 3;
	and.b32  	%r8, %r156, 2147483640;
	and.b32  	%r9, %r156, 1;
	neg.s32 	%r10, %r8;
	mul.lo.s32 	%r261, %r159, %r158;
	mul.lo.s32 	%r262, %r261, %r157;
	shl.b32 	%r11, %r262, 3;
	mad.lo.s32 	%r12, %r163, %r3, %r163;
	mul.lo.s32 	%r263, %r164, %r163;
	shl.b32 	%r13, %r263, 3;
	mul.lo.s32 	%r264, %r2, %r163;
	mul.lo.s32 	%r14, %r264, %r162;
	mov.b32 	%r359, 0;
$L__BB6_6:
	ld.param.u32 	%r356, [_Z19deconvolute1_kernelPfS_S_iiiiiiiiiiiiiii_param_9];
	sub.s32 	%r16, %r359, %r356;
	setp.lt.s32 	%p96, %r359, %r161;
	sub.s32 	%r17, %r359, %r161;
	setp.ge.s32 	%p97, %r17, %r168;
	or.pred  	%p98, %p97, %p96;
	@%p98 bra 	$L__BB6_17;
	add.s32 	%r18, %r16, %r159;
	mov.b32 	%r360, 0;
$L__BB6_8:
	ld.param.u32 	%r357, [_Z19deconvolute1_kernelPfS_S_iiiiiiiiiiiiiii_param_9];
	sub.s32 	%r20, %r360, %r357;
	add.s32 	%r21, %r20, %r158;
	mov.f32 	%f63, 0f00000000;
	mov.u32 	%r361, %r20;
$L__BB6_9:
	setp.ge.s32 	%p99, %r361, %r163;
	sub.s32 	%r24, %r361, %r20;
	@%p99 bra 	$L__BB6_13;
	ld.param.u32 	%r358, [_Z19deconvolute1_kernelPfS_S_iiiiiiiiiiiiiii_param_9];
	add.s32 	%r266, %r1, %r157;
	mad.lo.s32 	%r267, %r158, %r266, %r358;
	sub.s32 	%r268, %r267, %r360;
	add.s32 	%r269, %r268, %r361;
	sub.s32 	%r270, %r358, %r359;
	mad.lo.s32 	%r25, %r159, %r269, %r270;
	shl.b32 	%r271, %r157, 1;
	add.s32 	%r272, %r1, %r271;
	mad.lo.s32 	%r273, %r158, %r272, %r358;
	sub.s32 	%r274, %r273, %r360;
	add.s32 	%r275, %r274, %r361;
	mad.lo.s32 	%r26, %r159, %r275, %r270;
	mad.lo.s32 	%r276, %r157, 3, %r1;
	mad.lo.s32 	%r277, %r158, %r276, %r358;
	sub.s32 	%r278, %r277, %r360;
	add.s32 	%r279, %r278, %r361;
	mad.lo.s32 	%r27, %r159, %r279, %r270;
	shl.b32 	%r280, %r157, 2;
	add.s32 	%r281, %r1, %r280;
	mad.lo.s32 	%r282, %r158, %r281, %r358;
	sub.s32 	%r283, %r282, %r360;
	add.s32 	%r284, %r283, %r361;
	mad.lo.s32 	%r28, %r159, %r284, %r270;
	mad.lo.s32 	%r285, %r157, 5, %r1;
	mad.lo.s32 	%r286, %r158, %r285, %r358;
	sub.s32 	%r287, %r286, %r360;
	add.s32 	%r288, %r287, %r361;
	mad.lo.s32 	%r29, %r159, %r288, %r270;
	mad.lo.s32 	%r289, %r157, 6, %r1;
	mad.lo.s32 	%r290, %r158, %r289, %r358;
	sub.s32 	%r291, %r290, %r360;
	add.s32 	%r292, %r291, %r361;
	mad.lo.s32 	%r30, %r159, %r292, %r270;
	mad.lo.s32 	%r293, %r157, 7, %r1;
	mad.lo.s32 	%r294, %r158, %r293, %r358;
	sub.s32 	%r295, %r294, %r360;
	add.s32 	%r296, %r295, %r361;
	mad.lo.s32 	%r31, %r159, %r296, %r270;
	mad.lo.s32 	%r297, %r1, %r158, %r358;
	sub.s32 	%r298, %r297, %r360;
	add.s32 	%r299, %r298, %r361;
	mad.lo.s32 	%r32, %r159, %r299, %r270;
	add.s32 	%r300, %r12, %r361;
	mul.lo.s32 	%r33, %r164, %r300;
	add.s32 	%r301, %r3, 2;
	mad.lo.s32 	%r302, %r163, %r301, %r361;
	mul.lo.s32 	%r34, %r164, %r302;
	add.s32 	%r303, %r3, 3;
	mad.lo.s32 	%r304, %r163, %r303, %r361;
	mul.lo.s32 	%r35, %r164, %r304;
	add.s32 	%r305, %r3, 4;
	mad.lo.s32 	%r306, %r163, %r305, %r361;
	mul.lo.s32 	%r36, %r164, %r306;
	add.s32 	%r307, %r3, 5;
	mad.lo.s32 	%r308, %r163, %r307, %r361;
	mul.lo.s32 	%r37, %r164, %r308;
	add.s32 	%r309, %r3, 6;
	mad.lo.s32 	%r310, %r163, %r309, %r361;
	mul.lo.s32 	%r38, %r164, %r310;
	add.s32 	%r311, %r3, 7;
	mad.lo.s32 	%r312, %r163, %r311, %r361;
	mul.lo.s32 	%r39, %r164, %r312;
	add.s32 	%r313, %r14, %r361;
	mul.lo.s32 	%r40, %r164, %r313;
	mov.u32 	%r362, %r16;
$L__BB6_11:
	or.b32  	%r314, %r362, %r361;
	setp.gt.s32 	%p100, %r314, -1;
	setp.lt.s32 	%p101, %r362, %r164;
	and.pred  	%p102, %p101, %p100;
	sub.s32 	%r42, %r362, %r16;
	@%p102 bra 	$L__BB6_18;
$L__BB6_12:
	add.s32 	%r362, %r362, 1;
	setp.lt.s32 	%p110, %r362, %r18;
	@%p110 bra 	$L__BB6_11;
$L__BB6_13:
	add.s32 	%r361, %r361, 1;
	setp.lt.s32 	%p111, %r361, %r21;
	@%p111 bra 	$L__BB6_9;
	setp.ge.s32 	%p112, %r360, %r161;
	sub.s32 	%r100, %r360, %r161;
	setp.lt.s32 	%p113, %r100, %r167;
	and.pred  	%p114, %p112, %p113;
	@%p114 bra 	$L__BB6_15;
	bra.uni 	$L__BB6_16;
$L__BB6_15:
	add.s32 	%r354, %r4, %r100;
	mad.lo.s32 	%r355, %r354, %r168, %r17;
	mul.wide.s32 	%rd109, %r355, 4;
	add.s64 	%rd110, %rd3, %rd109;
	st.global.f32 	[%rd110], %f63;
$L__BB6_16:
	add.s32 	%r360, %r360, 1;
	setp.eq.s32 	%p115, %r360, %r165;
	@%p115 bra 	$L__BB6_17;
	bra.uni 	$L__BB6_8;
$L__BB6_17:
	add.s32 	%r359, %r359, 1;
	setp.eq.s32 	%p116, %r359, %r166;
	@%p116 bra 	$L__BB6_101;
	bra.uni 	$L__BB6_6;
$L__BB6_18:
	setp.lt.u32 	%p103, %r156, 8;
	mov.b32 	%r381, 0;
	@%p103 bra 	$L__BB6_21;
	add.s32 	%r378, %r25, %r362;
	add.s32 	%r377, %r26, %r362;
	add.s32 	%r376, %r27, %r362;
	add.s32 	%r375, %r28, %r362;
	add.s32 	%r374, %r29, %r362;
	add.s32 	%r373, %r30, %r362;
	add.s32 	%r372, %r31, %r362;
	add.s32 	%r371, %r32, %r362;
	add.s32 	%r370, %r33, %r362;
	add.s32 	%r369, %r34, %r362;
	add.s32 	%r368, %r35, %r362;
	add.s32 	%r367, %r36, %r362;
	add.s32 	%r366, %r37, %r362;
	add.s32 	%r365, %r38, %r362;
	add.s32 	%r364, %r39, %r362;
	add.s32 	%r363, %r40, %r362;
	mov.u32 	%r379, %r10;
$L__BB6_20:
	.pragma "nounroll";
	mul.wide.s32 	%rd49, %r363, 4;
	add.s64 	%rd50, %rd2, %rd49;
	ld.global.f32 	%f18, [%rd50];
	mul.wide.s32 	%rd51, %r371, 4;
	add.s64 	%rd52, %rd1, %rd51;
	ld.global.f32 	%f19, [%rd52];
	fma.rn.f32 	%f20, %f18, %f19, %f63;
	mul.wide.s32 	%rd53, %r370, 4;
	add.s64 	%rd54, %rd2, %rd53;
	ld.global.f32 	%f21, [%rd54];
	mul.wide.s32 	%rd55, %r378, 4;
	add.s64 	%rd56, %rd1, %rd55;
	ld.global.f32 	%f22, [%rd56];
	fma.rn.f32 	%f23, %f21, %f22, %f20;
	mul.wide.s32 	%rd57, %r369, 4;
	add.s64 	%rd58, %rd2, %rd57;
	ld.global.f32 	%f24, [%rd58];
	mul.wide.s32 	%rd59, %r377, 4;
	add.s64 	%rd60, %rd1, %rd59;
	ld.global.f32 	%f25, [%rd60];
	fma.rn.f32 	%f26, %f24, %f25, %f23;
	mul.wide.s32 	%rd61, %r368, 4;
	add.s64 	%rd62, %rd2, %rd61;
	ld.global.f32 	%f27, [%rd62];
	mul.wide.s32 	%rd63, %r376, 4;
	add.s64 	%rd64, %rd1, %rd63;
	ld.global.f32 	%f28, [%rd64];
	fma.rn.f32 	%f29, %f27, %f28, %f26;
	mul.wide.s32 	%rd65, %r367, 4;
	add.s64 	%rd66, %rd2, %rd65;
	ld.global.f32 	%f30, [%rd66];
	mul.wide.s32 	%rd67, %r375, 4;
	add.s64 	%rd68, %rd1, %rd67;
	ld.global.f32 	%f31, [%rd68];
	fma.rn.f32 	%f32, %f30, %f31, %f29;
	mul.wide.s32 	%rd69, %r366, 4;
	add.s64 	%rd70, %rd2, %rd69;
	ld.global.f32 	%f33, [%rd70];
	mul.wide.s32 	%rd71, %r374, 4;
	add.s64 	%rd72, %rd1, %rd71;
	ld.global.f32 	%f34, [%rd72];
	fma.rn.f32 	%f35, %f33, %f34, %f32;
	mul.wide.s32 	%rd73, %r365, 4;
	add.s64 	%rd74, %rd2, %rd73;
	ld.global.f32 	%f36, [%rd74];
	mul.wide.s32 	%rd75, %r373, 4;
	add.s64 	%rd76, %rd1, %rd75;
	ld.global.f32 	%f37, [%rd76];
	fma.rn.f32 	%f38, %f36, %f37, %f35;
	mul.wide.s32 	%rd77, %r364, 4;
	add.s64 	%rd78, %rd2, %rd77;
	ld.global.f32 	%f39, [%rd78];
	mul.wide.s32 	%rd79, %r372, 4;
	add.s64 	%rd80, %rd1, %rd79;
	ld.global.f32 	%f40, [%rd80];
	fma.rn.f32 	%f63, %f39, %f40, %f38;
	add.s32 	%r379, %r379, 8;
	add.s32 	%r378, %r378, %r11;
	add.s32 	%r377, %r377, %r11;
	add.s32 	%r376, %r376, %r11;
	add.s32 	%r375, %r375, %r11;
	add.s32 	%r374, %r374, %r11;
	add.s32 	%r373, %r373, %r11;
	add.s32 	%r372, %r372, %r11;
	add.s32 	%r371, %r371, %r11;
	add.s32 	%r370, %r370, %r13;
	add.s32 	%r369, %r369, %r13;
	add.s32 	%r368, %r368, %r13;
	add.s32 	%r367, %r367, %r13;
	add.s32 	%r366, %r366, %r13;
	add.s32 	%r365, %r365, %r13;
	add.s32 	%r364, %r364, %r13;
	add.s32 	%r363, %r363, %r13;
	setp.ne.s32 	%p104, %r379, 0;
	mov.u32 	%r381, %r8;
	@%p104 bra 	$L__BB6_20;
$L__BB6_21:
	setp.eq.s32 	%p105, %r5, 0;
	@%p105 bra 	$L__BB6_12;
	setp.lt.u32 	%p106, %r6, 3;
	@%p106 bra 	$L__BB6_24;
	add.s32 	%r316, %r381, %r3;
	mad.lo.s32 	%r317, %r316, %r163, %r361;
	mad.lo.s32 	%r318, %r317, %r164, %r362;
	mul.wide.s32 	%rd81, %r318, 4;
	add.s64 	%rd82, %rd2, %rd81;
	ld.global.f32 	%f42, [%rd82];
	mad.lo.s32 	%r319, %r381, %r157, %r1;
	mad.lo.s32 	%r320, %r319, %r158, %r24;
	mad.lo.s32 	%r321, %r320, %r159, %r42;
	mul.wide.s32 	%rd83, %r321, 4;
	add.s64 	%rd84, %rd1, %rd83;
	ld.global.f32 	%f43, [%rd84];
	fma.rn.f32 	%f44, %f42, %f43, %f63;
	add.s32 	%r322, %r317, %r163;
	mad.lo.s32 	%r323, %r322, %r164, %r362;
	mul.wide.s32 	%rd85, %r323, 4;
	add.s64 	%rd86, %rd2, %rd85;
	ld.global.f32 	%f45, [%rd86];
	add.s32 	%r324, %r319, %r157;
	mad.lo.s32 	%r325, %r324, %r158, %r24;
	mad.lo.s32 	%r326, %r325, %r159, %r42;
	mul.wide.s32 	%rd87, %r326, 4;
	add.s64 	%rd88, %rd1, %rd87;
	ld.global.f32 	%f46, [%rd88];
	fma.rn.f32 	%f47, %f45, %f46, %f44;
	add.s32 	%r327, %r322, %r163;
	mad.lo.s32 	%r328, %r327, %r164, %r362;
	mul.wide.s32 	%rd89, %r328, 4;
	add.s64 	%rd90, %rd2, %rd89;
	ld.global.f32 	%f48, [%rd90];
	add.s32 	%r329, %r324, %r157;
	mad.lo.s32 	%r330, %r329, %r158, %r24;
	mad.lo.s32 	%r331, %r330, %r159, %r42;
	mul.wide.s32 	%rd91, %r331, 4;
	add.s64 	%rd92, %rd1, %rd91;
	ld.global.f32 	%f49, [%rd92];
	fma.rn.f32 	%f50, %f48, %f49, %f47;
	add.s32 	%r332, %r327, %r163;
	mad.lo.s32 	%r333, %r332, %r164, %r362;
	mul.wide.s32 	%rd93, %r333, 4;
	add.s64 	%rd94, %rd2, %rd93;
	ld.global.f32 	%f51, [%rd94];
	add.s32 	%r334, %r329, %r157;
	mad.lo.s32 	%r335, %r334, %r158, %r24;
	mad.lo.s32 	%r336, %r335, %r159, %r42;
	mul.wide.s32 	%rd95, %r336, 4;
	add.s64 	%rd96, %rd1, %rd95;
	ld.global.f32 	%f52, [%rd96];
	fma.rn.f32 	%f63, %f51, %f52, %f50;
	add.s32 	%r381, %r381, 4;
$L__BB6_24:
	setp.eq.s32 	%p107, %r7, 0;
	@%p107 bra 	$L__BB6_12;
	setp.eq.s32 	%p108, %r7, 1;
	@%p108 bra 	$L__BB6_27;
	add.s32 	%r337, %r381, %r3;
	mad.lo.s32 	%r338, %r337, %r163, %r361;
	mad.lo.s32 	%r339, %r338, %r164, %r362;
	mul.wide.s32 	%rd97, %r339, 4;
	add.s64 	%rd98, %rd2, %rd97;
	ld.global.f32 	%f54, [%rd98];
	mad.lo.s32 	%r340, %r381, %r157, %r1;
	mad.lo.s32 	%r341, %r340, %r158, %r24;
	mad.lo.s32 	%r342, %r341, %r159, %r42;
	mul.wide.s32 	%rd99, %r342, 4;
	add.s64 	%rd100, %rd1, %rd99;
	ld.global.f32 	%f55, [%rd100];
	fma.rn.f32 	%f56, %f54, %f55, %f63;
	add.s32 	%r343, %r338, %r163;
	mad.lo.s32 	%r344, %r343, %r164, %r362;
	mul.wide.s32 	%rd101, %r344, 4;
	add.s64 	%rd102, %rd2, %rd101;
	ld.global.f32 	%f57, [%rd102];
	add.s32 	%r345, %r340, %r157;
	mad.lo.s32 	%r346, %r345, %r158, %r24;
	mad.lo.s32 	%r347, %r346, %r159, %r42;
	mul.wide.s32 	%rd103, %r347, 4;
	add.s64 	%rd104, %rd1, %rd103;
	ld.global.f32 	%f58, [%rd104];
	fma.rn.f32 	%f63, %f57, %f58, %f56;
	add.s32 	%r381, %r381, 2;
$L__BB6_27:
	setp.eq.s32 	%p109, %r9, 0;
	@%p109 bra 	$L__BB6_12;
	add.s32 	%r348, %r381, %r3;
	mad.lo.s32 	%r349, %r348, %r163, %r361;
	mad.lo.s32 	%r350, %r349, %r164, %r362;
	mul.wide.s32 	%rd105, %r350, 4;
	add.s64 	%rd106, %rd2, %rd105;
	ld.global.f32 	%f59, [%rd106];
	mad.lo.s32 	%r351, %r381, %r157, %r1;
	mad.lo.s32 	%r352, %r351, %r158, %r24;
	mad.lo.s32 	%r353, %r352, %r159, %r42;
	mul.wide.s32 	%rd107, %r353, 4;
	add.s64 	%rd108, %rd1, %rd107;
	ld.global.f32 	%f60, [%rd108];
	fma.rn.f32 	%f63, %f59, %f60, %f63;
	bra.uni 	$L__BB6_12;
$L__BB6_29:
	and.b32  	%r102, %r165, 3;
	and.b32  	%r103, %r165, 2147483644;
	and.b32  	%r104, %r165, 1;
	mov.b32 	%r383, 0;
$L__BB6_30:
	setp.ge.s32 	%p66, %r383, %r161;
	sub.s32 	%r106, %r383, %r161;
	setp.lt.s32 	%p67, %r106, %r168;
	and.pred  	%p68, %p67, %p66;
	@%p68 bra 	$L__BB6_51;
$L__BB6_31:
	add.s32 	%r383, %r383, 1;
	setp.eq.s32 	%p95, %r383, %r166;
	@%p95 bra 	$L__BB6_101;
	bra.uni 	$L__BB6_30;
$L__BB6_32:
	.pragma "nounroll";
	setp.lt.s32 	%p70, %r384, %r161;
	sub.s32 	%r108, %r384, %r161;
	setp.ge.s32 	%p71, %r108, %r167;
	or.pred  	%p72, %p70, %p71;
	@%p72 bra 	$L__BB6_34;
	add.s32 	%r233, %r4, %r108;
	mad.lo.s32 	%r234, %r233, %r168, %r106;
	mul.wide.s32 	%rd35, %r234, 4;
	add.s64 	%rd36, %rd3, %rd35;
	mov.b32 	%r235, 0;
	st.global.u32 	[%rd36], %r235;
$L__BB6_34:
	add.s32 	%r236, %r384, 1;
	setp.lt.s32 	%p73, %r236, %r161;
	sub.s32 	%r109, %r236, %r161;
	setp.ge.s32 	%p74, %r109, %r167;
	or.pred  	%p75, %p73, %p74;
	@%p75 bra 	$L__BB6_36;
	add.s32 	%r237, %r4, %r109;
	mad.lo.s32 	%r238, %r237, %r168, %r106;
	mul.wide.s32 	%rd37, %r238, 4;
	add.s64 	%rd38, %rd3, %rd37;
	mov.b32 	%r239, 0;
	st.global.u32 	[%rd38], %r239;
$L__BB6_36:
	add.s32 	%r240, %r384, 2;
	setp.lt.s32 	%p76, %r240, %r161;
	sub.s32 	%r110, %r240, %r161;
	setp.ge.s32 	%p77, %r110, %r167;
	or.pred  	%p78, %p76, %p77;
	@%p78 bra 	$L__BB6_38;
	add.s32 	%r241, %r4, %r110;
	mad.lo.s32 	%r242, %r241, %r168, %r106;
	mul.wide.s32 	%rd39, %r242, 4;
	add.s64 	%rd40, %rd3, %rd39;
	mov.b32 	%r243, 0;
	st.global.u32 	[%rd40], %r243;
$L__BB6_38:
	add.s32 	%r244, %r384, 3;
	setp.lt.s32 	%p79, %r244, %r161;
	sub.s32 	%r111, %r244, %r161;
	setp.ge.s32 	%p80, %r111, %r167;
	or.pred  	%p81, %p79, %p80;
	@%p81 bra 	$L__BB6_40;
	add.s32 	%r245, %r4, %r111;
	mad.lo.s32 	%r246, %r245, %r168, %r106;
	mul.wide.s32 	%rd41, %r246, 4;
	add.s64 	%rd42, %rd3, %rd41;
	mov.b32 	%r247, 0;
	st.global.u32 	[%rd42], %r247;
$L__BB6_40:
	add.s32 	%r384, %r384, 4;
	setp.ne.s32 	%p82, %r384, %r103;
	mov.u32 	%r386, %r103;
	@%p82 bra 	$L__BB6_32;
$L__BB6_41:
	setp.eq.s32 	%p83, %r102, 0;
	@%p83 bra 	$L__BB6_31;
	setp.eq.s32 	%p84, %r102, 1;
	@%p84 bra 	$L__BB6_48;
	setp.lt.s32 	%p85, %r386, %r161;
	sub.s32 	%r114, %r386, %r161;
	setp.ge.s32 	%p86, %r114, %r167;
	or.pred  	%p87, %p85, %p86;
	@%p87 bra 	$L__BB6_45;
	add.s32 	%r249, %r4, %r114;
	mad.lo.s32 	%r250, %r249, %r168, %r106;
	mul.wide.s32 	%rd43, %r250, 4;
	add.s64 	%rd44, %rd3, %rd43;
	mov.b32 	%r251, 0;
	st.global.u32 	[%rd44], %r251;
$L__BB6_45:
	add.s32 	%r253, %r386, 1;
	setp.lt.s32 	%p88, %r253, %r161;
	sub.s32 	%r115, %r253, %r161;
	setp.ge.s32 	%p89, %r115, %r167;
	or.pred  	%p90, %p88, %p89;
	@%p90 bra 	$L__BB6_47;
	add.s32 	%r254, %r4, %r115;
	mad.lo.s32 	%r255, %r254, %r168, %r106;
	mul.wide.s32 	%rd45, %r255, 4;
	add.s64 	%rd46, %rd3, %rd45;
	mov.b32 	%r256, 0;
	st.global.u32 	[%rd46], %r256;
$L__BB6_47:
	add.s32 	%r386, %r386, 2;
$L__BB6_48:
	setp.eq.s32 	%p91, %r104, 0;
	@%p91 bra 	$L__BB6_31;
	setp.lt.s32 	%p92, %r386, %r161;
	sub.s32 	%r118, %r386, %r161;
	setp.ge.s32 	%p93, %r118, %r167;
	or.pred  	%p94, %p92, %p93;
	@%p94 bra 	$L__BB6_31;
	add.s32 	%r257, %r4, %r118;
	mad.lo.s32 	%r258, %r257, %r168, %r106;
	mul.wide.s32 	%rd47, %r258, 4;
	add.s64 	%rd48, %rd3, %rd47;
	mov.b32 	%r259, 0;
	st.global.u32 	[%rd48], %r259;
	bra.uni 	$L__BB6_31;
$L__BB6_51:
	setp.lt.u32 	%p69, %r165, 4;
	mov.b32 	%r386, 0;
	@%p69 bra 	$L__BB6_41;
	mov.b32 	%r384, 0;
	bra.uni 	$L__BB6_32;
$L__BB6_53:
	and.b32  	%r120, %r165, 3;
	and.b32  	%r121, %r165, 2147483644;
	and.b32  	%r122, %r165, 1;
	mov.b32 	%r387, 0;
$L__BB6_54:
	setp.ge.s32 	%p35, %r387, %r161;
	sub.s32 	%r124, %r387, %r161;
	setp.lt.s32 	%p36, %r124, %r168;
	and.pred  	%p37, %p36, %p35;
	@%p37 bra 	$L__BB6_75;
$L__BB6_55:
	add.s32 	%r387, %r387, 1;
	setp.eq.s32 	%p64, %r387, %r166;
	@%p64 bra 	$L__BB6_101;
	bra.uni 	$L__BB6_54;
$L__BB6_56:
	.pragma "nounroll";
	setp.lt.s32 	%p39, %r388, %r161;
	sub.s32 	%r126, %r388, %r161;
	setp.ge.s32 	%p40, %r126, %r167;
	or.pred  	%p41, %p39, %p40;
	@%p41 bra 	$L__BB6_58;
	add.s32 	%r203, %r4, %r126;
	mad.lo.s32 	%r204, %r203, %r168, %r124;
	mul.wide.s32 	%rd21, %r204, 4;
	add.s64 	%rd22, %rd3, %rd21;
	mov.b32 	%r205, 0;
	st.global.u32 	[%rd22], %r205;
$L__BB6_58:
	add.s32 	%r206, %r388, 1;
	setp.lt.s32 	%p42, %r206, %r161;
	sub.s32 	%r127, %r206, %r161;
	setp.ge.s32 	%p43, %r127, %r167;
	or.pred  	%p44, %p42, %p43;
	@%p44 bra 	$L__BB6_60;
	add.s32 	%r207, %r4, %r127;
	mad.lo.s32 	%r208, %r207, %r168, %r124;
	mul.wide.s32 	%rd23, %r208, 4;
	add.s64 	%rd24, %rd3, %rd23;
	mov.b32 	%r209, 0;
	st.global.u32 	[%rd24], %r209;
$L__BB6_60:
	add.s32 	%r210, %r388, 2;
	setp.lt.s32 	%p45, %r210, %r161;
	sub.s32 	%r128, %r210, %r161;
	setp.ge.s32 	%p46, %r128, %r167;
	or.pred  	%p47, %p45, %p46;
	@%p47 bra 	$L__BB6_62;
	add.s32 	%r211, %r4, %r128;
	mad.lo.s32 	%r212, %r211, %r168, %r124;
	mul.wide.s32 	%rd25, %r212, 4;
	add.s64 	%rd26, %rd3, %rd25;
	mov.b32 	%r213, 0;
	st.global.u32 	[%rd26], %r213;
$L__BB6_62:
	add.s32 	%r214, %r388, 3;
	setp.lt.s32 	%p48, %r214, %r161;
	sub.s32 	%r129, %r214, %r161;
	setp.ge.s32 	%p49, %r129, %r167;
	or.pred  	%p50, %p48, %p49;
	@%p50 bra 	$L__BB6_64;
	add.s32 	%r215, %r4, %r129;
	mad.lo.s32 	%r216, %r215, %r168, %r124;
	mul.wide.s32 	%rd27, %r216, 4;
	add.s64 	%rd28, %rd3, %rd27;
	mov.b32 	%r217, 0;
	st.global.u32 	[%rd28], %r217;
$L__BB6_64:
	add.s32 	%r388, %r388, 4;
	setp.ne.s32 	%p51, %r388, %r121;
	mov.u32 	%r390, %r121;
	@%p51 bra 	$L__BB6_56;
$L__BB6_65:
	setp.eq.s32 	%p52, %r120, 0;
	@%p52 bra 	$L__BB6_55;
	setp.eq.s32 	%p53, %r120, 1;
	@%p53 bra 	$L__BB6_72;
	setp.lt.s32 	%p54, %r390, %r161;
	sub.s32 	%r132, %r390, %r161;
	setp.ge.s32 	%p55, %r132, %r167;
	or.pred  	%p56, %p54, %p55;
	@%p56 bra 	$L__BB6_69;
	add.s32 	%r219, %r4, %r132;
	mad.lo.s32 	%r220, %r219, %r168, %r124;
	mul.wide.s32 	%rd29, %r220, 4;
	add.s64 	%rd30, %rd3, %rd29;
	mov.b32 	%r221, 0;
	st.global.u32 	[%rd30], %r221;
$L__BB6_69:
	add.s32 	%r223, %r390, 1;
	setp.lt.s32 	%p57, %r223, %r161;
	sub.s32 	%r133, %r223, %r161;
	setp.ge.s32 	%p58, %r133, %r167;
	or.pred  	%p59, %p57, %p58;
	@%p59 bra 	$L__BB6_71;
	add.s32 	%r224, %r4, %r133;
	mad.lo.s32 	%r225, %r224, %r168, %r124;
	mul.wide.s32 	%rd31, %r225, 4;
	add.s64 	%rd32, %rd3, %rd31;
	mov.b32 	%r226, 0;
	st.global.u32 	[%rd32], %r226;
$L__BB6_71:
	add.s32 	%r390, %r390, 2;
$L__BB6_72:
	setp.eq.s32 	%p60, %r122, 0;
	@%p60 bra 	$L__BB6_55;
	setp.lt.s32 	%p61, %r390, %r161;
	sub.s32 	%r136, %r390, %r161;
	setp.ge.s32 	%p62, %r136, %r167;
	or.pred  	%p63, %p61, %p62;
	@%p63 bra 	$L__BB6_55;
	add.s32 	%r227, %r4, %r136;
	mad.lo.s32 	%r228, %r227, %r168, %r124;
	mul.wide.s32 	%rd33, %r228, 4;
	add.s64 	%rd34, %rd3, %rd33;
	mov.b32 	%r229, 0;
	st.global.u32 	[%rd34], %r229;
	bra.uni 	$L__BB6_55;
$L__BB6_75:
	setp.lt.u32 	%p38, %r165, 4;
	mov.b32 	%r390, 0;
	@%p38 bra 	$L__BB6_65;
	mov.b32 	%r388, 0;
	bra.uni 	$L__BB6_56;
$L__BB6_77:
	and.b32  	%r138, %r165, 3;
	and.b32  	%r139, %r165, 2147483644;
	and.b32  	%r140, %r165, 1;
	mov.b32 	%r391, 0;
$L__BB6_78:
	setp.ge.s32 	%p4, %r391, %r161;
	sub.s32 	%r142, %r391, %r161;
	setp.lt.s32 	%p5, %r142, %r168;
	and.pred  	%p6, %p5, %p4;
	@%p6 bra 	$L__BB6_79;
	bra.uni 	$L__BB6_100;
$L__BB6_79:
	setp.lt.u32 	%p7, %r165, 4;
	mov.b32 	%r394, 0;
	@%p7 bra 	$L__BB6_90;
	mov.b32 	%r392, 0;
$L__BB6_81:
	.pragma "nounroll";
	setp.lt.s32 	%p8, %r392, %r161;
	sub.s32 	%r144, %r392, %r161;
	setp.ge.s32 	%p9, %r144, %r167;
	or.pred  	%p10, %p8, %p9;
	@%p10 bra 	$L__BB6_83;
	add.s32 	%r173, %r4, %r144;
	mad.lo.s32 	%r174, %r173, %r168, %r142;
	mul.wide.s32 	%rd7, %r174, 4;
	add.s64 	%rd8, %rd3, %rd7;
	mov.b32 	%r175, 0;
	st.global.u32 	[%rd8], %r175;
$L__BB6_83:
	add.s32 	%r176, %r392, 1;
	setp.lt.s32 	%p11, %r176, %r161;
	sub.s32 	%r145, %r176, %r161;
	setp.ge.s32 	%p12, %r145, %r167;
	or.pred  	%p13, %p11, %p12;
	@%p13 bra 	$L__BB6_85;
	add.s32 	%r177, %r4, %r145;
	mad.lo.s32 	%r178, %r177, %r168, %r142;
	mul.wide.s32 	%rd9, %r178, 4;
	add.s64 	%rd10, %rd3, %rd9;
	mov.b32 	%r179, 0;
	st.global.u32 	[%rd10], %r179;
$L__BB6_85:
	add.s32 	%r180, %r392, 2;
	setp.lt.s32 	%p14, %r180, %r161;
	sub.s32 	%r146, %r180, %r161;
	setp.ge.s32 	%p15, %r146, %r167;
	or.pred  	%p16, %p14, %p15;
	@%p16 bra 	$L__BB6_87;
	add.s32 	%r181, %r4, %r146;
	mad.lo.s32 	%r182, %r181, %r168, %r142;
	mul.wide.s32 	%rd11, %r182, 4;
	add.s64 	%rd12, %rd3, %rd11;
	mov.b32 	%r183, 0;
	st.global.u32 	[%rd12], %r183;
$L__BB6_87:
	add.s32 	%r184, %r392, 3;
	setp.lt.s32 	%p17, %r184, %r161;
	sub.s32 	%r147, %r184, %r161;
	setp.ge.s32 	%p18, %r147, %r167;
	or.pred  	%p19, %p17, %p18;
	@%p19 bra 	$L__BB6_89;
	add.s32 	%r185, %r4, %r147;
	mad.lo.s32 	%r186, %r185, %r168, %r142;
	mul.wide.s32 	%rd13, %r186, 4;
	add.s64 	%rd14, %rd3, %rd13;
	mov.b32 	%r187, 0;
	st.global.u32 	[%rd14], %r187;
$L__BB6_89:
	add.s32 	%r392, %r392, 4;
	setp.ne.s32 	%p20, %r392, %r139;
	mov.u32 	%r394, %r139;
	@%p20 bra 	$L__BB6_81;
$L__BB6_90:
	setp.eq.s32 	%p21, %r138, 0;
	@%p21 bra 	$L__BB6_100;
	setp.eq.s32 	%p22, %r138, 1;
	@%p22 bra 	$L__BB6_97;
	setp.lt.s32 	%p23, %r394, %r161;
	sub.s32 	%r150, %r394, %r161;
	setp.ge.s32 	%p24, %r150, %r167;
	or.pred  	%p25, %p23, %p24;
	@%p25 bra 	$L__BB6_94;
	add.s32 	%r189, %r4, %r150;
	mad.lo.s32 	%r190, %r189, %r168, %r142;
	mul.wide.s32 	%rd15, %r190, 4;
	add.s64 	%rd16, %rd3, %rd15;
	mov.b32 	%r191, 0;
	st.global.u32 	[%rd16], %r191;
$L__BB6_94:
	add.s32 	%r193, %r394, 1;
	setp.lt.s32 	%p26, %r193, %r161;
	sub.s32 	%r151, %r193, %r161;
	setp.ge.s32 	%p27, %r151, %r167;
	or.pred  	%p28, %p26, %p27;
	@%p28 bra 	$L__BB6_96;
	add.s32 	%r194, %r4, %r151;
	mad.lo.s32 	%r195, %r194, %r168, %r142;
	mul.wide.s32 	%rd17, %r195, 4;
	add.s64 	%rd18, %rd3, %rd17;
	mov.b32 	%r196, 0;
	st.global.u32 	[%rd18], %r196;
$L__BB6_96:
	add.s32 	%r394, %r394, 2;
$L__BB6_97:
	setp.eq.s32 	%p29, %r140, 0;
	@%p29 bra 	$L__BB6_100;
	setp.lt.s32 	%p30, %r394, %r161;
	sub.s32 	%r154, %r394, %r161;
	setp.ge.s32 	%p31, %r154, %r167;
	or.pred  	%p32, %p30, %p31;
	@%p32 bra 	$L__BB6_100;
	add.s32 	%r197, %r4, %r154;
	mad.lo.s32 	%r198, %r197, %r168, %r142;
	mul.wide.s32 	%rd19, %r198, 4;
	add.s64 	%rd20, %rd3, %rd19;
	mov.b32 	%r199, 0;
	st.global.u32 	[%rd20], %r199;
$L__BB6_100:
	add.s32 	%r391, %r391, 1;
	setp.ne.s32 	%p33, %r391, %r166;
	@%p33 bra 	$L__BB6_78;
$L__BB6_101:
	ret;

}
	// .globl	_Z19deconvolute2_kernelPfS_S_S_iiiiiiiiiiii
.visible .entry _Z19deconvolute2_kernelPfS_S_S_iiiiiiiiiiii(
	.param .u64 .ptr .align 1 _Z19deconvolute2_kernelPfS_S_S_iiiiiiiiiiii_param_0,
	.param .u64 .ptr .align 1 _Z19deconvolute2_kernelPfS_S_S_iiiiiiiiiiii_param_1,
	.param .u64 .ptr .align 1 _Z19deconvolute2_kernelPfS_S_S_iiiiiiiiiiii_param_2,
	.param .u64 .ptr .align 1 _Z19deconvolute2_kernelPfS_S_S_iiiiiiiiiiii_param_3,
	.param .u32 _Z19deconvolute2_kernelPfS_S_S_iiiiiiiiiiii_param_4,
	.param .u32 _Z19deconvolute2_kernelPfS_S_S_iiiiiiiiiiii_param_5,
	.param .u32 _Z19deconvolute2_kernelPfS_S_S_iiiiiiiiiiii_param_6,
	.param .u32 _Z19deconvolute2_kernelPfS_S_S_iiiiiiiiiiii_param_7,
	.param .u32 _Z19deconvolute2_kernelPfS_S_S_iiiiiiiiiiii_param_8,
	.param .u32 _Z19deconvolute2_kernelPfS_S_S_iiiiiiiiiiii_param_9,
	.param .u32 _Z19deconvolute2_kernelPfS_S_S_iiiiiiiiiiii_param_10,
	.param .u32 _Z19deconvolute2_kernelPfS_S_S_iiiiiiiiiiii_param_11,
	.param .u32 _Z19deconvolute2_kernelPfS_S_S_iiiiiiiiiiii_param_12,
	.param .u32 _Z19deconvolute2_kernelPfS_S_S_iiiiiiiiiiii_param_13,
	.param .u32 _Z19deconvolute2_kernelPfS_S_S_iiiiiiiiiiii_param_14,
	.param .u32 _Z19deconvolute2_kernelPfS_S_S_iiiiiiiiiiii_param_15
)
{
	.reg .pred 	%p<58>;
	.reg .b32 	%r<417>;
	.reg .b32 	%f<103>;
	.reg .b64 	%rd<166>;

	ld.param.u64 	%rd10, [_Z19deconvolute2_kernelPfS_S_S_iiiiiiiiiiii_param_0];
	ld.param.u64 	%rd11, [_Z19deconvolute2_kernelPfS_S_S_iiiiiiiiiiii_param_1];
	ld.param.u64 	%rd12, [_Z19deconvolute2_kernelPfS_S_S_iiiiiiiiiiii_param_2];
	ld.param.u64 	%rd9, [_Z19deconvolute2_kernelPfS_S_S_iiiiiiiiiiii_param_3];
	ld.param.u32 	%r179, [_Z19deconvolute2_kernelPfS_S_S_iiiiiiiiiiii_param_4];
	ld.param.u32 	%r180, [_Z19deconvolute2_kernelPfS_S_S_iiiiiiiiiiii_param_5];
	ld.param.u32 	%r181, [_Z19deconvolute2_kernelPfS_S_S_iiiiiiiiiiii_param_6];
	ld.param.u32 	%r182, [_Z19deconvolute2_kernelPfS_S_S_iiiiiiiiiiii_param_7];
	ld.param.u32 	%r183, [_Z19deconvolute2_kernelPfS_S_S_iiiiiiiiiiii_param_8];
	ld.param.u32 	%r184, [_Z19deconvolute2_kernelPfS_S_S_iiiiiiiiiiii_param_9];
	ld.param.u32 	%r185, [_Z19deconvolute2_kernelPfS_S_S_iiiiiiiiiiii_param_10];
	ld.param.u32 	%r186, [_Z19deconvolute2_kernelPfS_S_S_iiiiiiiiiiii_param_11];
	ld.param.u32 	%r187, [_Z19deconvolute2_kernelPfS_S_S_iiiiiiiiiiii_param_12];
	ld.param.u32 	%r188, [_Z19deconvolute2_kernelPfS_S_S_iiiiiiiiiiii_param_13];
	ld.param.u32 	%r189, [_Z19deconvolute2_kernelPfS_S_S_iiiiiiiiiiii_param_14];
	ld.param.u32 	%r190, [_Z19deconvolute2_kernelPfS_S_S_iiiiiiiiiiii_param_15];
	cvta.to.global.u64 	%rd1, %rd11;
	cvta.to.global.u64 	%rd2, %rd12;
	cvta.to.global.u64 	%rd3, %rd10;
	cvta.to.global.u64 	%rd4, %rd9;
	mov.u32 	%r1, %ctaid.x;
	shl.b32 	%r2, %r185, 1;
	sub.s32 	%r191, %r2, %r181;
	add.s32 	%r3, %r191, %r187;
	add.s32 	%r4, %r3, 1;
	sub.s32 	%r192, %r2, %r182;
	add.s32 	%r5, %r192, %r188;
	add.s32 	%r6, %r5, 1;
	setp.lt.s32 	%p1, %r179, 1;
	@%p1 bra 	$L__BB7_19;
	min.s32 	%r193, %r189, %r190;
	setp.lt.s32 	%p2, %r193, 1;
	@%p2 bra 	$L__BB7_19;
	and.b32  	%r7, %r190, 15;
	add.s32 	%r8, %r7, -1;
	and.b32  	%r9, %r190, 7;
	add.s32 	%r10, %r9, -1;
	and.b32  	%r11, %r190, 2147483632;
	and.b32  	%r12, %r190, 3;
	mul.lo.s32 	%r13, %r186, %r1;
	mov.b32 	%r370, 0;
	mul.wide.s32 	%rd7, %r184, 4;
$L__BB7_3:
	add.s32 	%r196, %r370, %r13;
	mul.lo.s32 	%r15, %r196, %r189;
	mul.lo.s32 	%r16, %r196, %r187;
	mov.b32 	%r371, 0;
$L__BB7_4:
	setp.lt.u32 	%p3, %r190, 16;
	add.s32 	%r198, %r15, %r371;
	mul.lo.s32 	%r18, %r198, %r190;
	mad.lo.s32 	%r199, %r371, %r183, %r16;
	mul.lo.s32 	%r19, %r199, %r188;
	mov.b32 	%r374, 0;
	@%p3 bra 	$L__BB7_7;
	mov.b32 	%r372, 0;
$L__BB7_6:
	.pragma "nounroll";
	add.s32 	%r201, %r372, %r18;
	mul.wide.s32 	%rd13, %r201, 4;
	add.s64 	%rd14, %rd1, %rd13;
	ld.global.f32 	%f16, [%rd14];
	mad.lo.s32 	%r202, %r372, %r184, %r19;
	mul.wide.s32 	%rd15, %r202, 4;
	add.s64 	%rd16, %rd3, %rd15;
	st.global.f32 	[%rd16], %f16;
	ld.global.f32 	%f17, [%rd14+4];
	add.s64 	%rd18, %rd16, %rd7;
	st.global.f32 	[%rd18], %f17;
	ld.global.f32 	%f18, [%rd14+8];
	add.s64 	%rd19, %rd18, %rd7;
	st.global.f32 	[%rd19], %f18;
	ld.global.f32 	%f19, [%rd14+12];
	add.s64 	%rd20, %rd19, %rd7;
	st.global.f32 	[%rd20], %f19;
	ld.global.f32 	%f20, [%rd14+16];
	add.s64 	%rd21, %rd20, %rd7;
	st.global.f32 	[%rd21], %f20;
	ld.global.f32 	%f21, [%rd14+20];
	add.s64 	%rd22, %rd21, %rd7;
	st.global.f32 	[%rd22], %f21;
	ld.global.f32 	%f22, [%rd14+24];
	add.s64 	%rd23, %rd22, %rd7;
	st.global.f32 	[%rd23], %f22;
	ld.global.f32 	%f23, [%rd14+28];
	add.s64 	%rd24, %rd23, %rd7;
	st.global.f32 	[%rd24], %f23;
	ld.global.f32 	%f24, [%rd14+32];
	add.s64 	%rd25, %rd24, %rd7;
	st.global.f32 	[%rd25], %f24;
	ld.global.f32 	%f25, [%rd14+36];
	add.s64 	%rd26, %rd25, %rd7;
	st.global.f32 	[%rd26], %f25;
	ld.global.f32 	%f26, [%rd14+40];
	add.s64 	%rd27, %rd26, %rd7;
	st.global.f32 	[%rd27], %f26;
	ld.global.f32 	%f27, [%rd14+44];
	add.s64 	%rd28, %rd27, %rd7;
	st.global.f32 	[%rd28], %f27;
	ld.global.f32 	%f28, [%rd14+48];
	add.s64 	%rd29, %rd28, %rd7;
	st.global.f32 	[%rd29], %f28;
	ld.global.f32 	%f29, [%rd14+52];
	add.s64 	%rd30, %rd29, %rd7;
	st.global.f32 	[%rd30], %f29;
	ld.global.f32 	%f30, [%rd14+56];
	add.s64 	%rd31, %rd30, %rd7;
	st.global.f32 	[%rd31], %f30;
	ld.global.f32 	%f31, [%rd14+60];
	add.s64 	%rd32, %rd31, %rd7;
	st.global.f32 	[%rd32], %f31;
	add.s32 	%r372, %r372, 16;
	setp.ne.s32 	%p4, %r372, %r11;
	mov.u32 	%r374, %r11;
	@%p4 bra 	$L__BB7_6;
$L__BB7_7:
	setp.eq.s32 	%p5, %r7, 0;
	@%p5 bra 	$L__BB7_17;
	setp.lt.u32 	%p6, %r8, 7;
	@%p6 bra 	$L__BB7_10;
	add.s32 	%r203, %r374, %r18;
	mul.wide.s32 	%rd33, %r203, 4;
	add.s64 	%rd34, %rd1, %rd33;
	ld.global.f32 	%f32, [%rd34];
	mad.lo.s32 	%r204, %r374, %r184, %r19;
	mul.wide.s32 	%rd35, %r204, 4;
	add.s64 	%rd36, %rd3, %rd35;
	st.global.f32 	[%rd36], %f32;
	ld.global.f32 	%f33, [%rd34+4];
	add.s64 	%rd38, %rd36, %rd7;
	st.global.f32 	[%rd38], %f33;
	ld.global.f32 	%f34, [%rd34+8];
	add.s64 	%rd39, %rd38, %rd7;
	st.global.f32 	[%rd39], %f34;
	ld.global.f32 	%f35, [%rd34+12];
	add.s64 	%rd40, %rd39, %rd7;
	st.global.f32 	[%rd40], %f35;
	ld.global.f32 	%f36, [%rd34+16];
	add.s64 	%rd41, %rd40, %rd7;
	st.global.f32 	[%rd41], %f36;
	ld.global.f32 	%f37, [%rd34+20];
	add.s64 	%rd42, %rd41, %rd7;
	st.global.f32 	[%rd42], %f37;
	ld.global.f32 	%f38, [%rd34+24];
	add.s64 	%rd43, %rd42, %rd7;
	st.global.f32 	[%rd43], %f38;
	ld.global.f32 	%f39, [%rd34+28];
	add.s64 	%rd44, %rd43, %rd7;
	st.global.f32 	[%rd44], %f39;
	add.s32 	%r374, %r374, 8;
$L__BB7_10:
	setp.eq.s32 	%p7, %r9, 0;
	@%p7 bra 	$L__BB7_17;
	setp.lt.u32 	%p8, %r10, 3;
	@%p8 bra 	$L__BB7_13;
	add.s32 	%r205, %r374, %r18;
	mul.wide.s32 	%rd45, %r205, 4;
	add.s64 	%rd46, %rd1, %rd45;
	ld.global.f32 	%f40, [%rd46];
	mad.lo.s32 	%r206, %r374, %r184, %r19;
	mul.wide.s32 	%rd47, %r206, 4;
	add.s64 	%rd48, %rd3, %rd47;
	st.global.f32 	[%rd48], %f40;
	ld.global.f32 	%f41, [%rd46+4];
	add.s64 	%rd50, %rd48, %rd7;
	st.global.f32 	[%rd50], %f41;
	ld.global.f32 	%f42, [%rd46+8];
	add.s64 	%rd51, %rd50, %rd7;
	st.global.f32 	[%rd51], %f42;
	ld.global.f32 	%f43, [%rd46+12];
	add.s64 	%rd52, %rd51, %rd7;
	st.global.f32 	[%rd52], %f43;
	add.s32 	%r374, %r374, 4;
$L__BB7_13:
	setp.eq.s32 	%p9, %r12, 0;
	@%p9 bra 	$L__BB7_17;
	setp.eq.s32 	%p10, %r12, 1;
	add.s32 	%r207, %r374, %r18;
	mul.wide.s32 	%rd53, %r207, 4;
	add.s64 	%rd5, %rd1, %rd53;
	ld.global.f32 	%f44, [%rd5];
	mad.lo.s32 	%r208, %r374, %r184, %r19;
	mul.wide.s32 	%rd54, %r208, 4;
	add.s64 	%rd6, %rd3, %rd54;
	st.global.f32 	[%rd6], %f44;
	@%p10 bra 	$L__BB7_17;
	setp.eq.s32 	%p11, %r12, 2;
	ld.global.f32 	%f45, [%rd5+4];
	add.s64 	%rd8, %rd6, %rd7;
	st.global.f32 	[%rd8], %f45;
	@%p11 bra 	$L__BB7_17;
	ld.global.f32 	%f46, [%rd5+8];
	add.s64 	%rd55, %rd8, %rd7;
	st.global.f32 	[%rd55], %f46;
$L__BB7_17:
	add.s32 	%r371, %r371, 1;
	setp.ne.s32 	%p12, %r371, %r189;
	@%p12 bra 	$L__BB7_4;
	add.s32 	%r370, %r370, 1;
	setp.ne.s32 	%p13, %r370, %r179;
	@%p13 bra 	$L__BB7_3;
$L__BB7_19:
	setp.lt.s32 	%p14, %r180, 1;
	@%p14 bra 	$L__BB7_86;
	mul.lo.s32 	%r29, %r186, %r1;
	mul.lo.s32 	%r30, %r180, %r1;
	or.b32  	%r209, %r5, %r3;
	setp.lt.s32 	%p15, %r209, 0;
	@%p15 bra 	$L__BB7_86;
	setp.lt.s32 	%p16, %r181, 1;
	@%p16 bra 	$L__BB7_71;
	setp.lt.s32 	%p26, %r182, 1;
	@%p26 bra 	$L__BB7_59;
	setp.lt.s32 	%p34, %r179, 1;
	@%p34 bra 	$L__BB7_47;
	and.b32  	%r31, %r179, 7;
	and.b32  	%r32, %r179, 3;
	and.b32  	%r33, %r179, 2147483640;
	and.b32  	%r34, %r179, 1;
	neg.s32 	%r35, %r33;
	mul.lo.s32 	%r265, %r182, %r181;
	mul.lo.s32 	%r266, %r265, %r180;
	shl.b32 	%r36, %r266, 3;
	mad.lo.s32 	%r37, %r187, %r29, %r187;
	mul.lo.s32 	%r267, %r188, %r187;
	shl.b32 	%r38, %r267, 3;
	add.s32 	%r268, %r29, 2;
	mul.lo.s32 	%r39, %r187, %r268;
	add.s32 	%r269, %r29, 3;
	mul.lo.s32 	%r40, %r187, %r269;
	add.s32 	%r270, %r29, 4;
	mul.lo.s32 	%r41, %r187, %r270;
	add.s32 	%r271, %r29, 5;
	mul.lo.s32 	%r42, %r187, %r271;
	add.s32 	%r272, %r29, 6;
	mul.lo.s32 	%r43, %r187, %r272;
	add.s32 	%r273, %r29, 7;
	mul.lo.s32 	%r44, %r187, %r273;
	mul.lo.s32 	%r274, %r1, %r187;
	mul.lo.s32 	%r45, %r274, %r186;
	mov.b32 	%r376, 0;
$L__BB7_25:
	add.s32 	%r276, %r180, %r376;
	mad.lo.s32 	%r47, %r181, %r276, %r185;
	mov.b32 	%r377, 0;
$L__BB7_26:
	sub.s32 	%r49, %r377, %r185;
	add.s32 	%r50, %r49, %r182;
	sub.s32 	%r51, %r185, %r377;
	mov.b32 	%r378, 0;
$L__BB7_27:
	sub.s32 	%r53, %r378, %r185;
	add.s32 	%r54, %r53, %r181;
	mov.f32 	%f94, 0f00000000;
	sub.s32 	%r278, %r47, %r378;
	mov.u32 	%r379, %r53;
$L__BB7_28:
	setp.ge.s32 	%p42, %r379, %r187;
	@%p42 bra 	$L__BB7_32;
	add.s32 	%r279, %r278, %r379;
	mad.lo.s32 	%r56, %r182, %r279, %r51;
	shl.b32 	%r280, %r180, 1;
	add.s32 	%r281, %r280, %r376;
	mad.lo.s32 	%r282, %r181, %r281, %r185;
	sub.s32 	%r283, %r282, %r378;
	add.s32 	%r284, %r283, %r379;
	mad.lo.s32 	%r57, %r182, %r284, %r51;
	mad.lo.s32 	%r285, %r180, 3, %r376;
	mad.lo.s32 	%r286, %r181, %r285, %r185;
	sub.s32 	%r287, %r286, %r378;
	add.s32 	%r288, %r287, %r379;
	mad.lo.s32 	%r58, %r182, %r288, %r51;
	shl.b32 	%r289, %r180, 2;
	add.s32 	%r290, %r289, %r376;
	mad.lo.s32 	%r291, %r181, %r290, %r185;
	sub.s32 	%r292, %r291, %r378;
	add.s32 	%r293, %r292, %r379;
	mad.lo.s32 	%r59, %r182, %r293, %r51;
	mad.lo.s32 	%r294, %r180, 5, %r376;
	mad.lo.s32 	%r295, %r181, %r294, %r185;
	sub.s32 	%r296, %r295, %r378;
	add.s32 	%r297, %r296, %r379;
	mad.lo.s32 	%r60, %r182, %r297, %r51;
	mad.lo.s32 	%r298, %r180, 6, %r376;
	mad.lo.s32 	%r299, %r181, %r298, %r185;
	sub.s32 	%r300, %r299, %r378;
	add.s32 	%r301, %r300, %r379;
	mad.lo.s32 	%r61, %r182, %r301, %r51;
	mad.lo.s32 	%r302, %r180, 7, %r376;
	mad.lo.s32 	%r303, %r181, %r302, %r185;
	sub.s32 	%r304, %r303, %r378;
	add.s32 	%r305, %r304, %r379;
	mad.lo.s32 	%r62, %r182, %r305, %r51;
	mad.lo.s32 	%r306, %r181, %r376, %r185;
	sub.s32 	%r307, %r306, %r378;
	add.s32 	%r308, %r307, %r379;
	mad.lo.s32 	%r63, %r182, %r308, %r51;
	add.s32 	%r309, %r37, %r379;
	mul.lo.s32 	%r64, %r188, %r309;
	add.s32 	%r310, %r39, %r379;
	mul.lo.s32 	%r65, %r188, %r310;
	add.s32 	%r311, %r40, %r379;
	mul.lo.s32 	%r66, %r188, %r311;
	add.s32 	%r312, %r41, %r379;
	mul.lo.s32 	%r67, %r188, %r312;
	add.s32 	%r313, %r42, %r379;
	mul.lo.s32 	%r68, %r188, %r313;
	add.s32 	%r314, %r43, %r379;
	mul.lo.s32 	%r69, %r188, %r314;
	add.s32 	%r315, %r44, %r379;
	mul.lo.s32 	%r70, %r188, %r315;
	add.s32 	%r316, %r45, %r379;
	mul.lo.s32 	%r71, %r188, %r316;
	mov.u32 	%r380, %r49;
$L__BB7_30:
	or.b32  	%r317, %r380, %r379;
	setp.gt.s32 	%p43, %r317, -1;
	setp.lt.s32 	%p44, %r380, %r188;
	and.pred  	%p45, %p44, %p43;
	@%p45 bra 	$L__BB7_36;
$L__BB7_31:
	add.s32 	%r380, %r380, 1;
	setp.lt.s32 	%p53, %r380, %r50;
	@%p53 bra 	$L__BB7_30;
$L__BB7_32:
	add.s32 	%r379, %r379, 1;
	setp.lt.s32 	%p54, %r379, %r54;
	@%p54 bra 	$L__BB7_28;
	ld.param.u64 	%rd165, [_Z19deconvolute2_kernelPfS_S_S_iiiiiiiiiiii_param_3];
	mov.u32 	%r364, %ctaid.x;
	mad.lo.s32 	%r365, %r180, %r364, %r376;
	mad.lo.s32 	%r366, %r365, %r3, %r365;
	add.s32 	%r367, %r366, %r378;
	mad.lo.s32 	%r368, %r367, %r5, %r367;
	add.s32 	%r369, %r368, %r377;
	cvta.to.global.u64 	%rd162, %rd165;
	mul.wide.s32 	%rd163, %r369, 4;
	add.s64 	%rd164, %rd162, %rd163;
	st.global.f32 	[%rd164], %f94;
	add.s32 	%r130, %r378, 1;
	setp.ne.s32 	%p55, %r378, %r3;
	mov.u32 	%r378, %r130;
	@%p55 bra 	$L__BB7_27;
	add.s32 	%r131, %r377, 1;
	setp.ne.s32 	%p56, %r377, %r5;
	mov.u32 	%r377, %r131;
	@%p56 bra 	$L__BB7_26;
	add.s32 	%r376, %r376, 1;
	setp.eq.s32 	%p57, %r376, %r180;
	@%p57 bra 	$L__BB7_86;
	bra.uni 	$L__BB7_25;
$L__BB7_36:
	setp.lt.u32 	%p46, %r179, 8;
	mov.b32 	%r399, 0;
	@%p46 bra 	$L__BB7_39;
	add.s32 	%r396, %r56, %r380;
	add.s32 	%r395, %r57, %r380;
	add.s32 	%r394, %r58, %r380;
	add.s32 	%r393, %r59, %r380;
	add.s32 	%r392, %r60, %r380;
	add.s32 	%r391, %r61, %r380;
	add.s32 	%r390, %r62, %r380;
	add.s32 	%r389, %r63, %r380;
	add.s32 	%r388, %r64, %r380;
	add.s32 	%r387, %r65, %r380;
	add.s32 	%r386, %r66, %r380;
	add.s32 	%r385, %r67, %r380;
	add.s32 	%r384, %r68, %r380;
	add.s32 	%r383, %r69, %r380;
	add.s32 	%r382, %r70, %r380;
	add.s32 	%r381, %r71, %r380;
	mov.u32 	%r397, %r35;
$L__BB7_38:
	.pragma "nounroll";
	mul.wide.s32 	%rd102, %r381, 4;
	add.s64 	%rd103, %rd3, %rd102;
	ld.global.f32 	%f49, [%rd103];
	mul.wide.s32 	%rd104, %r389, 4;
	add.s64 	%rd105, %rd2, %rd104;
	ld.global.f32 	%f50, [%rd105];
	fma.rn.f32 	%f51, %f49, %f50, %f94;
	mul.wide.s32 	%rd106, %r388, 4;
	add.s64 	%rd107, %rd3, %rd106;
	ld.global.f32 	%f52, [%rd107];
	mul.wide.s32 	%rd108, %r396, 4;
	add.s64 	%rd109, %rd2, %rd108;
	ld.global.f32 	%f53, [%rd109];
	fma.rn.f32 	%f54, %f52, %f53, %f51;
	mul.wide.s32 	%rd110, %r387, 4;
	add.s64 	%rd111, %rd3, %rd110;
	ld.global.f32 	%f55, [%rd111];
	mul.wide.s32 	%rd112, %r395, 4;
	add.s64 	%rd113, %rd2, %rd112;
	ld.global.f32 	%f56, [%rd113];
	fma.rn.f32 	%f57, %f55, %f56, %f54;
	mul.wide.s32 	%rd114, %r386, 4;
	add.s64 	%rd115, %rd3, %rd114;
	ld.global.f32 	%f58, [%rd115];
	mul.wide.s32 	%rd116, %r394, 4;
	add.s64 	%rd117, %rd2, %rd116;
	ld.global.f32 	%f59, [%rd117];
	fma.rn.f32 	%f60, %f58, %f59, %f57;
	mul.wide.s32 	%rd118, %r385, 4;
	add.s64 	%rd119, %rd3, %rd118;
	ld.global.f32 	%f61, [%rd119];
	mul.wide.s32 	%rd120, %r393, 4;
	add.s64 	%rd121, %rd2, %rd120;
	ld.global.f32 	%f62, [%rd121];
	fma.rn.f32 	%f63, %f61, %f62, %f60;
	mul.wide.s32 	%rd122, %r384, 4;
	add.s64 	%rd123, %rd3, %rd122;
	ld.global.f32 	%f64, [%rd123];
	mul.wide.s32 	%rd124, %r392, 4;
	add.s64 	%rd125, %rd2, %rd124;
	ld.global.f32 	%f65, [%rd125];
	fma.rn.f32 	%f66, %f64, %f65, %f63;
	mul.wide.s32 	%rd126, %r383, 4;
	add.s64 	%rd127, %rd3, %rd126;
	ld.global.f32 	%f67, [%rd127];
	mul.wide.s32 	%rd128, %r391, 4;
	add.s64 	%rd129, %rd2, %rd128;
	ld.global.f32 	%f68, [%rd129];
	fma.rn.f32 	%f69, %f67, %f68, %f66;
	mul.wide.s32 	%rd130, %r382, 4;
	add.s64 	%rd131, %rd3, %rd130;
	ld.global.f32 	%f70, [%rd131];
	mul.wide.s32 	%rd132, %r390, 4;
	add.s64 	%rd133, %rd2, %rd132;
	ld.global.f32 	%f71, [%rd133];
	fma.rn.f32 	%f94, %f70, %f71, %f69;
	add.s32 	%r397, %r397, 8;
	add.s32 	%r396, %r396, %r36;
	add.s32 	%r395, %r395, %r36;
	add.s32 	%r394, %r394, %r36;
	add.s32 	%r393, %r393, %r36;
	add.s32 	%r392, %r392, %r36;
	add.s32 	%r391, %r391, %r36;
	add.s32 	%r390, %r390, %r36;
	add.s32 	%r389, %r389, %r36;
	add.s32 	%r388, %r388, %r38;
	add.s32 	%r387, %r387, %r38;
	add.s32 	%r386, %r386, %r38;
	add.s32 	%r385, %r385, %r38;
	add.s32 	%r384, %r384, %r38;
	add.s32 	%r383, %r383, %r38;
	add.s32 	%r382, %r382, %r38;
	add.s32 	%r381, %r381, %r38;
	setp.ne.s32 	%p47, %r397, 0;
	mov.u32 	%r399, %r33;
	@%p47 bra 	$L__BB7_38;
$L__BB7_39:
	setp.eq.s32 	%p48, %r31, 0;
	@%p48 bra 	$L__BB7_31;
	add.s32 	%r319, %r31, -1;
	setp.lt.u32 	%p49, %r319, 3;
	@%p49 bra 	$L__BB7_42;
	add.s32 	%r320, %r399, %r29;
	mad.lo.s32 	%r321, %r320, %r187, %r379;
	mad.lo.s32 	%r322, %r321, %r188, %r380;
	mul.wide.s32 	%rd134, %r322, 4;
	add.s64 	%rd135, %rd3, %rd134;
	ld.global.f32 	%f73, [%rd135];
	mad.lo.s32 	%r323, %r399, %r180, %r376;
	sub.s32 	%r324, %r379, %r53;
	mad.lo.s32 	%r325, %r323, %r181, %r324;
	sub.s32 	%r326, %r380, %r49;
	mad.lo.s32 	%r327, %r325, %r182, %r326;
	mul.wide.s32 	%rd136, %r327, 4;
	add.s64 	%rd137, %rd2, %rd136;
	ld.global.f32 	%f74, [%rd137];
	fma.rn.f32 	%f75, %f73, %f74, %f94;
	add.s32 	%r328, %r321, %r187;
	mad.lo.s32 	%r329, %r328, %r188, %r380;
	mul.wide.s32 	%rd138, %r329, 4;
	add.s64 	%rd139, %rd3, %rd138;
	ld.global.f32 	%f76, [%rd139];
	add.s32 	%r330, %r323, %r180;
	mad.lo.s32 	%r331, %r330, %r181, %r324;
	mad.lo.s32 	%r332, %r331, %r182, %r326;
	mul.wide.s32 	%rd140, %r332, 4;
	add.s64 	%rd141, %rd2, %rd140;
	ld.global.f32 	%f77, [%rd141];
	fma.rn.f32 	%f78, %f76, %f77, %f75;
	add.s32 	%r333, %r328, %r187;
	mad.lo.s32 	%r334, %r333, %r188, %r380;
	mul.wide.s32 	%rd142, %r334, 4;
	add.s64 	%rd143, %rd3, %rd142;
	ld.global.f32 	%f79, [%rd143];
	add.s32 	%r335, %r330, %r180;
	mad.lo.s32 	%r336, %r335, %r181, %r324;
	mad.lo.s32 	%r337, %r336, %r182, %r326;
	mul.wide.s32 	%rd144, %r337, 4;
	add.s64 	%rd145, %rd2, %rd144;
	ld.global.f32 	%f80, [%rd145];
	fma.rn.f32 	%f81, %f79, %f80, %f78;
	add.s32 	%r338, %r333, %r187;
	mad.lo.s32 	%r339, %r338, %r188, %r380;
	mul.wide.s32 	%rd146, %r339, 4;
	add.s64 	%rd147, %rd3, %rd146;
	ld.global.f32 	%f82, [%rd147];
	add.s32 	%r340, %r335, %r180;
	mad.lo.s32 	%r341, %r340, %r181, %r324;
	mad.lo.s32 	%r342, %r341, %r182, %r326;
	mul.wide.s32 	%rd148, %r342, 4;
	add.s64 	%rd149, %rd2, %rd148;
	ld.global.f32 	%f83, [%rd149];
	fma.rn.f32 	%f94, %f82, %f83, %f81;
	add.s32 	%r399, %r399, 4;
$L__BB7_42:
	setp.eq.s32 	%p50, %r32, 0;
	@%p50 bra 	$L__BB7_31;
	setp.eq.s32 	%p51, %r32, 1;
	@%p51 bra 	$L__BB7_45;
	add.s32 	%r343, %r399, %r29;
	mad.lo.s32 	%r344, %r343, %r187, %r379;
	mad.lo.s32 	%r345, %r344, %r188, %r380;
	mul.wide.s32 	%rd150, %r345, 4;
	add.s64 	%rd151, %rd3, %rd150;
	ld.global.f32 	%f85, [%rd151];
	mad.lo.s32 	%r346, %r399, %r180, %r376;
	sub.s32 	%r347, %r379, %r53;
	mad.lo.s32 	%r348, %r346, %r181, %r347;
	sub.s32 	%r349, %r380, %r49;
	mad.lo.s32 	%r350, %r348, %r182, %r349;
	mul.wide.s32 	%rd152, %r350, 4;
	add.s64 	%rd153, %rd2, %rd152;
	ld.global.f32 	%f86, [%rd153];
	fma.rn.f32 	%f87, %f85, %f86, %f94;
	add.s32 	%r351, %r344, %r187;
	mad.lo.s32 	%r352, %r351, %r188, %r380;
	mul.wide.s32 	%rd154, %r352, 4;
	add.s64 	%rd155, %rd3, %rd154;
	ld.global.f32 	%f88, [%rd155];
	add.s32 	%r353, %r346, %r180;
	mad.lo.s32 	%r354, %r353, %r181, %r347;
	mad.lo.s32 	%r355, %r354, %r182, %r349;
	mul.wide.s32 	%rd156, %r355, 4;
	add.s64 	%rd157, %rd2, %rd156;
	ld.global.f32 	%f89, [%rd157];
	fma.rn.f32 	%f94, %f88, %f89, %f87;
	add.s32 	%r399, %r399, 2;
$L__BB7_45:
	setp.eq.s32 	%p52, %r34, 0;
	@%p52 bra 	$L__BB7_31;
	add.s32 	%r356, %r399, %r29;
	mad.lo.s32 	%r357, %r356, %r187, %r379;
	mad.lo.s32 	%r358, %r357, %r188, %r380;
	mul.wide.s32 	%rd158, %r358, 4;
	add.s64 	%rd159, %rd3, %rd158;
	ld.global.f32 	%f90, [%rd159];
	mad.lo.s32 	%r359, %r399, %r180, %r376;
	sub.s32 	%r360, %r379, %r53;
	mad.lo.s32 	%r361, %r359, %r181, %r360;
	sub.s32 	%r362, %r380, %r49;
	mad.lo.s32 	%r363, %r361, %r182, %r362;
	mul.wide.s32 	%rd160, %r363, 4;
	add.s64 	%rd161, %rd2, %rd160;
	ld.global.f32 	%f91, [%rd161];
	fma.rn.f32 	%f94, %f90, %f91, %f94;
	bra.uni 	$L__BB7_31;
$L__BB7_47:
	add.s32 	%r248, %r2, %r181;
	sub.s32 	%r249, %r187, %r248;
	add.s32 	%r250, %r249, 1;
	and.b32  	%r133, %r250, 3;
	and.b32  	%r134, %r4, 3;
	and.b32  	%r135, %r4, -4;
	and.b32  	%r136, %r250, 1;
	mov.b32 	%r401, 0;
	mul.wide.s32 	%rd98, %r6, 4;
$L__BB7_48:
	add.s32 	%r252, %r401, %r30;
	mul.lo.s32 	%r138, %r252, %r4;
	mov.b32 	%r402, 0;
$L__BB7_49:
	mov.u32 	%r139, %r402;
	setp.lt.u32 	%p35, %r3, 3;
	mov.b32 	%r405, 0;
	@%p35 bra 	$L__BB7_52;
	mov.b32 	%r403, 0;
$L__BB7_51:
	.pragma "nounroll";
	add.s32 	%r255, %r138, %r403;
	mad.lo.s32 	%r256, %r255, %r6, %r139;
	mul.wide.s32 	%rd90, %r256, 4;
	add.s64 	%rd91, %rd4, %rd90;
	mov.b32 	%r257, 0;
	st.global.u32 	[%rd91], %r257;
	add.s64 	%rd93, %rd91, %rd98;
	st.global.u32 	[%rd93], %r257;
	add.s64 	%rd94, %rd93, %rd98;
	st.global.u32 	[%rd94], %r257;
	add.s64 	%rd95, %rd94, %rd98;
	st.global.u32 	[%rd95], %r257;
	add.s32 	%r403, %r403, 4;
	setp.ne.s32 	%p36, %r403, %r135;
	mov.u32 	%r405, %r135;
	@%p36 bra 	$L__BB7_51;
$L__BB7_52:
	setp.eq.s32 	%p37, %r134, 0;
	@%p37 bra 	$L__BB7_57;
	setp.eq.s32 	%p38, %r133, 1;
	@%p38 bra 	$L__BB7_55;
	add.s32 	%r258, %r138, %r405;
	mad.lo.s32 	%r259, %r258, %r6, %r139;
	mul.wide.s32 	%rd96, %r259, 4;
	add.s64 	%rd97, %rd4, %rd96;
	mov.b32 	%r260, 0;
	st.global.u32 	[%rd97], %r260;
	add.s64 	%rd99, %rd97, %rd98;
	st.global.u32 	[%rd99], %r260;
	add.s32 	%r405, %r405, 2;
$L__BB7_55:
	setp.eq.s32 	%p39, %r136, 0;
	@%p39 bra 	$L__BB7_57;
	add.s32 	%r261, %r138, %r405;
	mad.lo.s32 	%r262, %r261, %r6, %r139;
	mul.wide.s32 	%rd100, %r262, 4;
	add.s64 	%rd101, %rd4, %rd100;
	mov.b32 	%r263, 0;
	st.global.u32 	[%rd101], %r263;
$L__BB7_57:
	add.s32 	%r402, %r139, 1;
	setp.ne.s32 	%p40, %r139, %r5;
	@%p40 bra 	$L__BB7_49;
	add.s32 	%r401, %r401, 1;
	setp.eq.s32 	%p41, %r401, %r180;
	@%p41 bra 	$L__BB7_86;
	bra.uni 	$L__BB7_48;
$L__BB7_59:
	add.s32 	%r231, %r2, %r181;
	sub.s32 	%r232, %r187, %r231;
	add.s32 	%r233, %r232, 1;
	and.b32  	%r147, %r233, 3;
	and.b32  	%r148, %r4, 3;
	and.b32  	%r149, %r4, -4;
	and.b32  	%r150, %r233, 1;
	mov.b32 	%r406, 0;
	mul.wide.s32 	%rd86, %r6, 4;
$L__BB7_60:
	add.s32 	%r235, %r406, %r30;
	mul.lo.s32 	%r152, %r235, %r4;
	mov.b32 	%r407, 0;
$L__BB7_61:
	mov.u32 	%r153, %r407;
	setp.lt.u32 	%p27, %r3, 3;
	mov.b32 	%r410, 0;
	@%p27 bra 	$L__BB7_64;
	mov.b32 	%r408, 0;
$L__BB7_63:
	.pragma "nounroll";
	add.s32 	%r238, %r152, %r408;
	mad.lo.s32 	%r239, %r238, %r6, %r153;
	mul.wide.s32 	%rd78, %r239, 4;
	add.s64 	%rd79, %rd4, %rd78;
	mov.b32 	%r240, 0;
	st.global.u32 	[%rd79], %r240;
	add.s64 	%rd81, %rd79, %rd86;
	st.global.u32 	[%rd81], %r240;
	add.s64 	%rd82, %rd81, %rd86;
	st.global.u32 	[%rd82], %r240;
	add.s64 	%rd83, %rd82, %rd86;
	st.global.u32 	[%rd83], %r240;
	add.s32 	%r408, %r408, 4;
	setp.ne.s32 	%p28, %r408, %r149;
	mov.u32 	%r410, %r149;
	@%p28 bra 	$L__BB7_63;
$L__BB7_64:
	setp.eq.s32 	%p29, %r148, 0;
	@%p29 bra 	$L__BB7_69;
	setp.eq.s32 	%p30, %r147, 1;
	@%p30 bra 	$L__BB7_67;
	add.s32 	%r241, %r152, %r410;
	mad.lo.s32 	%r242, %r241, %r6, %r153;
	mul.wide.s32 	%rd84, %r242, 4;
	add.s64 	%rd85, %rd4, %rd84;
	mov.b32 	%r243, 0;
	st.global.u32 	[%rd85], %r243;
	add.s64 	%rd87, %rd85, %rd86;
	st.global.u32 	[%rd87], %r243;
	add.s32 	%r410, %r410, 2;
$L__BB7_67:
	setp.eq.s32 	%p31, %r150, 0;
	@%p31 bra 	$L__BB7_69;
	add.s32 	%r244, %r152, %r410;
	mad.lo.s32 	%r245, %r244, %r6, %r153;
	mul.wide.s32 	%rd88, %r245, 4;
	add.s64 	%rd89, %rd4, %rd88;
	mov.b32 	%r246, 0;
	st.global.u32 	[%rd89], %r246;
$L__BB7_69:
	add.s32 	%r407, %r153, 1;
	setp.ne.s32 	%p32, %r153, %r5;
	@%p32 bra 	$L__BB7_61;
	add.s32 	%r406, %r406, 1;
	setp.eq.s32 	%p33, %r406, %r180;
	@%p33 bra 	$L__BB7_86;
	bra.uni 	$L__BB7_60;
$L__BB7_71:
	and.b32  	%r161, %r4, 7;
	add.s32 	%r162, %r161, -1;
	add.s32 	%r211, %r2, %r181;
	sub.s32 	%r212, %r187, %r211;
	add.s32 	%r213, %r212, 1;
	and.b32  	%r163, %r213, 3;
	and.b32  	%r164, %r4, -8;
	and.b32  	%r165, %r4, 3;
	and.b32  	%r166, %r213, 1;
	mov.b32 	%r411, 0;
	mul.wide.s32 	%rd74, %r6, 4;
$L__BB7_72:
	add.s32 	%r215, %r411, %r30;
	mul.lo.s32 	%r168, %r215, %r4;
	mov.b32 	%r412, 0;
$L__BB7_73:
	mov.u32 	%r169, %r412;
	setp.lt.u32 	%p17, %r3, 7;
	mov.b32 	%r415, 0;
	@%p17 bra 	$L__BB7_76;
	mov.b32 	%r413, 0;
$L__BB7_75:
	.pragma "nounroll";
	add.s32 	%r218, %r168, %r413;
	mad.lo.s32 	%r219, %r218, %r6, %r169;
	mul.wide.s32 	%rd56, %r219, 4;
	add.s64 	%rd57, %rd4, %rd56;
	mov.b32 	%r220, 0;
	st.global.u32 	[%rd57], %r220;
	add.s64 	%rd59, %rd57, %rd74;
	st.global.u32 	[%rd59], %r220;
	add.s64 	%rd60, %rd59, %rd74;
	st.global.u32 	[%rd60], %r220;
	add.s64 	%rd61, %rd60, %rd74;
	st.global.u32 	[%rd61], %r220;
	add.s64 	%rd62, %rd61, %rd74;
	st.global.u32 	[%rd62], %r220;
	add.s64 	%rd63, %rd62, %rd74;
	st.global.u32 	[%rd63], %r220;
	add.s64 	%rd64, %rd63, %rd74;
	st.global.u32 	[%rd64], %r220;
	add.s64 	%rd65, %rd64, %rd74;
	st.global.u32 	[%rd65], %r220;
	add.s32 	%r413, %r413, 8;
	setp.ne.s32 	%p18, %r413, %r164;
	mov.u32 	%r415, %r164;
	@%p18 bra 	$L__BB7_75;
$L__BB7_76:
	setp.eq.s32 	%p19, %r161, 0;
	@%p19 bra 	$L__BB7_84;
	setp.lt.u32 	%p20, %r162, 3;
	@%p20 bra 	$L__BB7_79;
	add.s32 	%r221, %r168, %r415;
	mad.lo.s32 	%r222, %r221, %r6, %r169;
	mul.wide.s32 	%rd66, %r222, 4;
	add.s64 	%rd67, %rd4, %rd66;
	mov.b32 	%r223, 0;
	st.global.u32 	[%rd67], %r223;
	add.s64 	%rd69, %rd67, %rd74;
	st.global.u32 	[%rd69], %r223;
	add.s64 	%rd70, %rd69, %rd74;
	st.global.u32 	[%rd70], %r223;
	add.s64 	%rd71, %rd70, %rd74;
	st.global.u32 	[%rd71], %r223;
	add.s32 	%r415, %r415, 4;
$L__BB7_79:
	setp.eq.s32 	%p21, %r165, 0;
	@%p21 bra 	$L__BB7_84;
	setp.eq.s32 	%p22, %r163, 1;
	@%p22 bra 	$L__BB7_82;
	add.s32 	%r224, %r168, %r415;
	mad.lo.s32 	%r225, %r224, %r6, %r169;
	mul.wide.s32 	%rd72, %r225, 4;
	add.s64 	%rd73, %rd4, %rd72;
	mov.b32 	%r226, 0;
	st.global.u32 	[%rd73], %r226;
	add.s64 	%rd75, %rd73, %rd74;
	st.global.u32 	[%rd75], %r226;
	add.s32 	%r415, %r415, 2;
$L__BB7_82:
	setp.eq.s32 	%p23, %r166, 0;
	@%p23 bra 	$L__BB7_84;
	add.s32 	%r227, %r168, %r415;
	mad.lo.s32 	%r228, %r227, %r6, %r169;
	mul.wide.s32 	%rd76, %r228, 4;
	add.s64 	%rd77, %rd4, %rd76;
	mov.b32 	%r229, 0;
	st.global.u32 	[%rd77], %r229;
$L__BB7_84:
	add.s32 	%r412, %r169, 1;
	setp.ne.s32 	%p24, %r169, %r5;
	@%p24 bra 	$L__BB7_73;
	add.s32 	%r411, %r411, 1;
	setp.ne.s32 	%p25, %r411, %r180;
	@%p25 bra 	$L__BB7_72;
$L__BB7_86:
	ret;

}
	// .globl	_Z18gradfilter1_kernelPfS_S_iiiiiiiiiiiiii
.visible .entry _Z18gradfilter1_kernelPfS_S_iiiiiiiiiiiiii(
	.param .u64 .ptr .align 1 _Z18gradfilter1_kernelPfS_S_iiiiiiiiiiiiii_param_0,
	.param .u64 .ptr .align 1 _Z18gradfilter1_kernelPfS_S_iiiiiiiiiiiiii_param_1,
	.param .u64 .ptr .align 1 _Z18gradfilter1_kernelPfS_S_iiiiiiiiiiiiii_param_2,
	.param .u32 _Z18gradfilter1_kernelPfS_S_iiiiiiiiiiiiii_param_3,
	.param .u32 _Z18gradfilter1_kernelPfS_S_iiiiiiiiiiiiii_param_4,
	.param .u32 _Z18gradfilter1_kernelPfS_S_iiiiiiiiiiiiii_param_5,
	.param .u32 _Z18gradfilter1_kernelPfS_S_iiiiiiiiiiiiii_param_6,
	.param .u32 _Z18gradfilter1_kernelPfS_S_iiiiiiiiiiiiii_param_7,
	.param .u32 _Z18gradfilter1_kernelPfS_S_iiiiiiiiiiiiii_param_8,
	.param .u32 _Z18gradfilter1_kernelPfS_S_iiiiiiiiiiiiii_param_9,
	.param .u32 _Z18gradfilter1_kernelPfS_S_iiiiiiiiiiiiii_param_10,
	.param .u32 _Z18gradfilter1_kernelPfS_S_iiiiiiiiiiiiii_param_11,
	.param .u32 _Z18gradfilter1_kernelPfS_S_iiiiiiiiiiiiii_param_12,
	.param .u32 _Z18gradfilter1_kernelPfS_S_iiiiiiiiiiiiii_param_13,
	.param .u32 _Z18gradfilter1_kernelPfS_S_iiiiiiiiiiiiii_param_14,
	.param .u32 _Z18gradfilter1_kernelPfS_S_iiiiiiiiiiiiii_param_15,
	.param .u32 _Z18gradfilter1_kernelPfS_S_iiiiiiiiiiiiii_param_16
)
{
	.reg .pred 	%p<82>;
	.reg .b32 	%r<175>;
	.reg .b32 	%f<96>;
	.reg .b64 	%rd<41>;

	ld.param.u64 	%rd10, [_Z18gradfilter1_kernelPfS_S_iiiiiiiiiiiiii_param_0];
	ld.param.u64 	%rd11, [_Z18gradfilter1_kernelPfS_S_iiiiiiiiiiiiii_param_1];
	ld.param.u64 	%rd12, [_Z18gradfilter1_kernelPfS_S_iiiiiiiiiiiiii_param_2];
	ld.param.u32 	%r69, [_Z18gradfilter1_kernelPfS_S_iiiiiiiiiiiiii_param_3];
	ld.param.u32 	%r70, [_Z18gradfilter1_kernelPfS_S_iiiiiiiiiiiiii_param_4];
	ld.param.u32 	%r72, [_Z18gradfilter1_kernelPfS_S_iiiiiiiiiiiiii_param_6];
	ld.param.u32 	%r73, [_Z18gradfilter1_kernelPfS_S_iiiiiiiiiiiiii_param_7];
	ld.param.u32 	%r74, [_Z18gradfilter1_kernelPfS_S_iiiiiiiiiiiiii_param_8];
	ld.param.u32 	%r75, [_Z18gradfilter1_kernelPfS_S_iiiiiiiiiiiiii_param_9];
	ld.param.u32 	%r76, [_Z18gradfilter1_kernelPfS_S_iiiiiiiiiiiiii_param_12];
	ld.param.u32 	%r78, [_Z18gradfilter1_kernelPfS_S_iiiiiiiiiiiiii_param_14];
	ld.param.u32 	%r79, [_Z18gradfilter1_kernelPfS_S_iiiiiiiiiiiiii_param_15];
	cvta.to.global.u64 	%rd1, %rd11;
	cvta.to.global.u64 	%rd2, %rd10;
	cvta.to.global.u64 	%rd3, %rd12;
	setp.lt.s32 	%p1, %r70, 1;
	@%p1 bra 	$L__BB8_83;
	ld.param.u32 	%r147, [_Z18gradfilter1_kernelPfS_S_iiiiiiiiiiiiii_param_5];
	mov.u32 	%r80, %tid.x;
	mov.u32 	%r81, %ctaid.x;
	mad.lo.s32 	%r1, %r73, %r81, %r80;
	mul.lo.s32 	%r82, %r69, %r81;
	mul.lo.s32 	%r83, %r70, %r80;
	mad.lo.s32 	%r2, %r82, %r70, %r83;
	min.s32 	%r84, %r147, %r72;
	setp.lt.s32 	%p2, %r84, 1;
	@%p2 bra 	$L__BB8_83;
	setp.lt.s32 	%p3, %r74, 1;
	@%p3 bra 	$L__BB8_68;
	setp.lt.s32 	%p13, %r75, 1;
	@%p13 bra 	$L__BB8_53;
	and.b32  	%r3, %r75, 7;
	and.b32  	%r4, %r75, 3;
	and.b32  	%r5, %r75, 2147483640;
	and.b32  	%r6, %r75, 1;
	mul.lo.s32 	%r7, %r1, %r74;
	mov.b32 	%r155, 0;
$L__BB8_5:
	ld.param.u32 	%r154, [_Z18gradfilter1_kernelPfS_S_iiiiiiiiiiiiii_param_13];
	mov.u32 	%r115, %ctaid.x;
	mad.lo.s32 	%r116, %r154, %r115, %r155;
	mul.lo.s32 	%r9, %r116, %r78;
	mov.b32 	%r156, 0;
$L__BB8_6:
	ld.param.u32 	%r152, [_Z18gradfilter1_kernelPfS_S_iiiiiiiiiiiiii_param_5];
	sub.s32 	%r11, %r156, %r76;
	add.s32 	%r118, %r2, %r155;
	mad.lo.s32 	%r119, %r118, %r152, %r156;
	mul.lo.s32 	%r12, %r119, %r72;
	mov.b32 	%r157, 0;
$L__BB8_7:
	sub.s32 	%r14, %r157, %r76;
	mov.b32 	%r158, 0;
	mov.f32 	%f75, 0f00000000;
$L__BB8_8:
	add.s32 	%r121, %r158, %r11;
	setp.gt.s32 	%p23, %r121, -1;
	setp.lt.s32 	%p24, %r121, %r78;
	and.pred  	%p25, %p23, %p24;
	add.s32 	%r122, %r9, %r121;
	mul.lo.s32 	%r16, %r122, %r79;
	add.s32 	%r123, %r7, %r158;
	mul.lo.s32 	%r17, %r123, %r75;
	@%p25 bra 	$L__BB8_9;
	bra.uni 	$L__BB8_49;
$L__BB8_9:
	setp.lt.u32 	%p26, %r75, 8;
	mov.b32 	%r161, 0;
	@%p26 bra 	$L__BB8_28;
	mov.b32 	%r159, 0;
$L__BB8_11:
	.pragma "nounroll";
	add.s32 	%r19, %r159, %r14;
	setp.lt.s32 	%p27, %r19, 0;
	setp.ge.s32 	%p28, %r19, %r79;
	add.s32 	%r126, %r19, %r16;
	mul.wide.s32 	%rd29, %r126, 4;
	add.s64 	%rd4, %rd2, %rd29;
	add.s32 	%r127, %r159, %r17;
	mul.wide.s32 	%rd30, %r127, 4;
	add.s64 	%rd5, %rd1, %rd30;
	or.pred  	%p29, %p27, %p28;
	@%p29 bra 	$L__BB8_13;
	ld.global.f32 	%f41, [%rd4];
	ld.global.f32 	%f42, [%rd5];
	fma.rn.f32 	%f75, %f41, %f42, %f75;
$L__BB8_13:
	add.s32 	%r128, %r19, 1;
	setp.lt.s32 	%p30, %r128, 0;
	setp.ge.s32 	%p31, %r128, %r79;
	or.pred  	%p32, %p30, %p31;
	@%p32 bra 	$L__BB8_15;
	ld.global.f32 	%f43, [%rd4+4];
	ld.global.f32 	%f44, [%rd5+4];
	fma.rn.f32 	%f75, %f43, %f44, %f75;
$L__BB8_15:
	add.s32 	%r129, %r19, 2;
	setp.lt.s32 	%p33, %r129, 0;
	setp.ge.s32 	%p34, %r129, %r79;
	or.pred  	%p35, %p33, %p34;
	@%p35 bra 	$L__BB8_17;
	ld.global.f32 	%f45, [%rd4+8];
	ld.global.f32 	%f46, [%rd5+8];
	fma.rn.f32 	%f75, %f45, %f46, %f75;
$L__BB8_17:
	add.s32 	%r130, %r19, 3;
	setp.lt.s32 	%p36, %r130, 0;
	setp.ge.s32 	%p37, %r130, %r79;
	or.pred  	%p38, %p36, %p37;
	@%p38 bra 	$L__BB8_19;
	ld.global.f32 	%f47, [%rd4+12];
	ld.global.f32 	%f48, [%rd5+12];
	fma.rn.f32 	%f75, %f47, %f48, %f75;
$L__BB8_19:
	add.s32 	%r131, %r19, 4;
	setp.lt.s32 	%p39, %r131, 0;
	setp.ge.s32 	%p40, %r131, %r79;
	or.pred  	%p41, %p39, %p40;
	@%p41 bra 	$L__BB8_21;
	ld.global.f32 	%f49, [%rd4+16];
	ld.global.f32 	%f50, [%rd5+16];
	fma.rn.f32 	%f75, %f49, %f50, %f75;
$L__BB8_21:
	add.s32 	%r132, %r19, 5;
	setp.lt.s32 	%p42, %r132, 0;
	setp.ge.s32 	%p43, %r132, %r79;
	or.pred  	%p44, %p42, %p43;
	@%p44 bra 	$L__BB8_23;
	ld.global.f32 	%f51, [%rd4+20];
	ld.global.f32 	%f52, [%rd5+20];
	fma.rn.f32 	%f75, %f51, %f52, %f75;
$L__BB8_23:
	add.s32 	%r133, %r19, 6;
	setp.lt.s32 	%p45, %r133, 0;
	setp.ge.s32 	%p46, %r133, %r79;
	or.pred  	%p47, %p45, %p46;
	@%p47 bra 	$L__BB8_25;
	ld.global.f32 	%f53, [%rd4+24];
	ld.global.f32 	%f54, [%rd5+24];
	fma.rn.f32 	%f75, %f53, %f54, %f75;
$L__BB8_25:
	add.s32 	%r134, %r19, 7;
	setp.lt.s32 	%p48, %r134, 0;
	setp.ge.s32 	%p49, %r134, %r79;
	or.pred  	%p50, %p48, %p49;
	@%p50 bra 	$L__BB8_27;
	ld.global.f32 	%f55, [%rd4+28];
	ld.global.f32 	%f56, [%rd5+28];
	fma.rn.f32 	%f75, %f55, %f56, %f75;
$L__BB8_27:
	add.s32 	%r159, %r159, 8;
	setp.ne.s32 	%p51, %r159, %r5;
	mov.u32 	%r161, %r5;
	@%p51 bra 	$L__BB8_11;
$L__BB8_28:
	setp.eq.s32 	%p52, %r3, 0;
	@%p52 bra 	$L__BB8_49;
	add.s32 	%r135, %r3, -1;
	setp.lt.u32 	%p53, %r135, 3;
	@%p53 bra 	$L__BB8_39;
	add.s32 	%r22, %r161, %r14;
	setp.lt.s32 	%p54, %r22, 0;
	setp.ge.s32 	%p55, %r22, %r79;
	add.s32 	%r136, %r22, %r16;
	mul.wide.s32 	%rd31, %r136, 4;
	add.s64 	%rd6, %rd2, %rd31;
	add.s32 	%r137, %r161, %r17;
	mul.wide.s32 	%rd32, %r137, 4;
	add.s64 	%rd7, %rd1, %rd32;
	or.pred  	%p56, %p54, %p55;
	@%p56 bra 	$L__BB8_32;
	ld.global.f32 	%f58, [%rd6];
	ld.global.f32 	%f59, [%rd7];
	fma.rn.f32 	%f75, %f58, %f59, %f75;
$L__BB8_32:
	add.s32 	%r138, %r22, 1;
	setp.lt.s32 	%p57, %r138, 0;
	setp.ge.s32 	%p58, %r138, %r79;
	or.pred  	%p59, %p57, %p58;
	@%p59 bra 	$L__BB8_34;
	ld.global.f32 	%f60, [%rd6+4];
	ld.global.f32 	%f61, [%rd7+4];
	fma.rn.f32 	%f75, %f60, %f61, %f75;
$L__BB8_34:
	add.s32 	%r139, %r22, 2;
	setp.lt.s32 	%p60, %r139, 0;
	setp.ge.s32 	%p61, %r139, %r79;
	or.pred  	%p62, %p60, %p61;
	@%p62 bra 	$L__BB8_36;
	ld.global.f32 	%f62, [%rd6+8];
	ld.global.f32 	%f63, [%rd7+8];
	fma.rn.f32 	%f75, %f62, %f63, %f75;
$L__BB8_36:
	add.s32 	%r140, %r22, 3;
	setp.lt.s32 	%p63, %r140, 0;
	setp.ge.s32 	%p64, %r140, %r79;
	or.pred  	%p65, %p63, %p64;
	@%p65 bra 	$L__BB8_38;
	ld.global.f32 	%f64, [%rd6+12];
	ld.global.f32 	%f65, [%rd7+12];
	fma.rn.f32 	%f75, %f64, %f65, %f75;
$L__BB8_38:
	add.s32 	%r161, %r161, 4;
$L__BB8_39:
	setp.eq.s32 	%p66, %r4, 0;
	@%p66 bra 	$L__BB8_49;
	setp.eq.s32 	%p67, %r4, 1;
	@%p67 bra 	$L__BB8_46;
	add.s32 	%r25, %r161, %r14;
	setp.lt.s32 	%p68, %r25, 0;
	setp.ge.s32 	%p69, %r25, %r79;
	add.s32 	%r141, %r25, %r16;
	mul.wide.s32 	%rd33, %r141, 4;
	add.s64 	%rd8, %rd2, %rd33;
	add.s32 	%r142, %r161, %r17;
	mul.wide.s32 	%rd34, %r142, 4;
	add.s64 	%rd9, %rd1, %rd34;
	or.pred  	%p70, %p68, %p69;
	@%p70 bra 	$L__BB8_43;
	ld.global.f32 	%f67, [%rd8];
	ld.global.f32 	%f68, [%rd9];
	fma.rn.f32 	%f75, %f67, %f68, %f75;
$L__BB8_43:
	add.s32 	%r143, %r25, 1;
	setp.lt.s32 	%p71, %r143, 0;
	setp.ge.s32 	%p72, %r143, %r79;
	or.pred  	%p73, %p71, %p72;
	@%p73 bra 	$L__BB8_45;
	ld.global.f32 	%f69, [%rd8+4];
	ld.global.f32 	%f70, [%rd9+4];
	fma.rn.f32 	%f75, %f69, %f70, %f75;
$L__BB8_45:
	add.s32 	%r161, %r161, 2;
$L__BB8_46:
	setp.eq.s32 	%p74, %r6, 0;
	@%p74 bra 	$L__BB8_49;
	add.s32 	%r28, %r161, %r14;
	setp.lt.s32 	%p75, %r28, 0;
	setp.ge.s32 	%p76, %r28, %r79;
	or.pred  	%p77, %p75, %p76;
	@%p77 bra 	$L__BB8_49;
	add.s32 	%r144, %r28, %r16;
	mul.wide.s32 	%rd35, %r144, 4;
	add.s64 	%rd36, %rd2, %rd35;
	ld.global.f32 	%f71, [%rd36];
	add.s32 	%r145, %r161, %r17;
	mul.wide.s32 	%rd37, %r145, 4;
	add.s64 	%rd38, %rd1, %rd37;
	ld.global.f32 	%f72, [%rd38];
	fma.rn.f32 	%f75, %f71, %f72, %f75;
$L__BB8_49:
	add.s32 	%r158, %r158, 1;
	setp.ne.s32 	%p78, %r158, %r74;
	@%p78 bra 	$L__BB8_8;
	add.s32 	%r146, %r157, %r12;
	mul.wide.s32 	%rd39, %r146, 4;
	add.s64 	%rd40, %rd3, %rd39;
	st.global.f32 	[%rd40], %f75;
	add.s32 	%r157, %r157, 1;
	setp.ne.s32 	%p79, %r157, %r72;
	@%p79 bra 	$L__BB8_7;
	ld.param.u32 	%r153, [_Z18gradfilter1_kernelPfS_S_iiiiiiiiiiiiii_param_5];
	add.s32 	%r156, %r156, 1;
	setp.ne.s32 	%p80, %r156, %r153;
	@%p80 bra 	$L__BB8_6;
	add.s32 	%r155, %r155, 1;
	setp.eq.s32 	%p81, %r155, %r70;
	@%p81 bra 	$L__BB8_83;
	bra.uni 	$L__BB8_5;
$L__BB8_53:
	and.b32  	%r33, %r72, 7;
	add.s32 	%r34, %r33, -1;
	and.b32  	%r35, %r72, 3;
	and.b32  	%r36, %r72, 2147483640;
	and.b32  	%r37, %r72, 1;
	mov.b32 	%r163, 0;
$L__BB8_54:
	ld.param.u32 	%r150, [_Z18gradfilter1_kernelPfS_S_iiiiiiiiiiiiii_param_5];
	add.s32 	%r101, %r2, %r163;
	mul.lo.s32 	%r39, %r101, %r150;
	mov.b32 	%r164, 0;
$L__BB8_55:
	setp.lt.u32 	%p14, %r72, 8;
	add.s32 	%r103, %r39, %r164;
	mul.lo.s32 	%r41, %r103, %r72;
	mov.b32 	%r167, 0;
	@%p14 bra 	$L__BB8_58;
	mov.b32 	%r165, 0;
$L__BB8_57:
	.pragma "nounroll";
	add.s32 	%r105, %r165, %r41;
	mul.wide.s32 	%rd21, %r105, 4;
	add.s64 	%rd22, %rd3, %rd21;
	mov.b32 	%r106, 0;
	st.global.u32 	[%rd22], %r106;
	st.global.u32 	[%rd22+4], %r106;
	st.global.u32 	[%rd22+8], %r106;
	st.global.u32 	[%rd22+12], %r106;
	st.global.u32 	[%rd22+16], %r106;
	st.global.u32 	[%rd22+20], %r106;
	st.global.u32 	[%rd22+24], %r106;
	st.global.u32 	[%rd22+28], %r106;
	add.s32 	%r165, %r165, 8;
	setp.ne.s32 	%p15, %r165, %r36;
	mov.u32 	%r167, %r36;
	@%p15 bra 	$L__BB8_57;
$L__BB8_58:
	setp.eq.s32 	%p16, %r33, 0;
	@%p16 bra 	$L__BB8_66;
	setp.lt.u32 	%p17, %r34, 3;
	@%p17 bra 	$L__BB8_61;
	add.s32 	%r107, %r167, %r41;
	mul.wide.s32 	%rd23, %r107, 4;
	add.s64 	%rd24, %rd3, %rd23;
	mov.b32 	%r108, 0;
	st.global.u32 	[%rd24], %r108;
	st.global.u32 	[%rd24+4], %r108;
	st.global.u32 	[%rd24+8], %r108;
	st.global.u32 	[%rd24+12], %r108;
	add.s32 	%r167, %r167, 4;
$L__BB8_61:
	setp.eq.s32 	%p18, %r35, 0;
	@%p18 bra 	$L__BB8_66;
	setp.eq.s32 	%p19, %r35, 1;
	@%p19 bra 	$L__BB8_64;
	add.s32 	%r109, %r167, %r41;
	mul.wide.s32 	%rd25, %r109, 4;
	add.s64 	%rd26, %rd3, %rd25;
	mov.b32 	%r110, 0;
	st.global.u32 	[%rd26], %r110;
	st.global.u32 	[%rd26+4], %r110;
	add.s32 	%r167, %r167, 2;
$L__BB8_64:
	setp.eq.s32 	%p20, %r37, 0;
	@%p20 bra 	$L__BB8_66;
	add.s32 	%r111, %r167, %r41;
	mul.wide.s32 	%rd27, %r111, 4;
	add.s64 	%rd28, %rd3, %rd27;
	mov.b32 	%r112, 0;
	st.global.u32 	[%rd28], %r112;
$L__BB8_66:
	ld.param.u32 	%r151, [_Z18gradfilter1_kernelPfS_S_iiiiiiiiiiiiii_param_5];
	add.s32 	%r164, %r164, 1;
	setp.ne.s32 	%p21, %r164, %r151;
	@%p21 bra 	$L__BB8_55;
	add.s32 	%r163, %r163, 1;
	setp.eq.s32 	%p22, %r163, %r70;
	@%p22 bra 	$L__BB8_83;
	bra.uni 	$L__BB8_54;
$L__BB8_68:
	and.b32  	%r51, %r72, 7;
	add.s32 	%r52, %r51, -1;
	and.b32  	%r53, %r72, 3;
	and.b32  	%r54, %r72, 2147483640;
	and.b32  	%r55, %r72, 1;
	mov.b32 	%r169, 0;
$L__BB8_69:
	ld.param.u32 	%r148, [_Z18gradfilter1_kernelPfS_S_iiiiiiiiiiiiii_param_5];
	add.s32 	%r87, %r2, %r169;
	mul.lo.s32 	%r57, %r87, %r148;
	mov.b32 	%r170, 0;
$L__BB8_70:
	setp.lt.u32 	%p4, %r72, 8;
	add.s32 	%r89, %r57, %r170;
	mul.lo.s32 	%r59, %r89, %r72;
	mov.b32 	%r173, 0;
	@%p4 bra 	$L__BB8_73;
	mov.b32 	%r171, 0;
$L__BB8_72:
	.pragma "nounroll";
	add.s32 	%r91, %r171, %r59;
	mul.wide.s32 	%rd13, %r91, 4;
	add.s64 	%rd14, %rd3, %rd13;
	mov.b32 	%r92, 0;
	st.global.u32 	[%rd14], %r92;
	st.global.u32 	[%rd14+4], %r92;
	st.global.u32 	[%rd14+8], %r92;
	st.global.u32 	[%rd14+12], %r92;
	st.global.u32 	[%rd14+16], %r92;
	st.global.u32 	[%rd14+20], %r92;
	st.global.u32 	[%rd14+24], %r92;
	st.global.u32 	[%rd14+28], %r92;
	add.s32 	%r171, %r171, 8;
	setp.ne.s32 	%p5, %r171, %r54;
	mov.u32 	%r173, %r54;
	@%p5 bra 	$L__BB8_72;
$L__BB8_73:
	setp.eq.s32 	%p6, %r51, 0;
	@%p6 bra 	$L__BB8_81;
	setp.lt.u32 	%p7, %r52, 3;
	@%p7 bra 	$L__BB8_76;
	add.s32 	%r93, %r173, %r59;
	mul.wide.s32 	%rd15, %r93, 4;
	add.s64 	%rd16, %rd3, %rd15;
	mov.b32 	%r94, 0;
	st.global.u32 	[%rd16], %r94;
	st.global.u32 	[%rd16+4], %r94;
	st.global.u32 	[%rd16+8], %r94;
	st.global.u32 	[%rd16+12], %r94;
	add.s32 	%r173, %r173, 4;
$L__BB8_76:
	setp.eq.s32 	%p8, %r53, 0;
	@%p8 bra 	$L__BB8_81;
	setp.eq.s32 	%p9, %r53, 1;
	@%p9 bra 	$L__BB8_79;
	add.s32 	%r95, %r173, %r59;
	mul.wide.s32 	%rd17, %r95, 4;
	add.s64 	%rd18, %rd3, %rd17;
	mov.b32 	%r96, 0;
	st.global.u32 	[%rd18], %r96;
	st.global.u32 	[%rd18+4], %r96;
	add.s32 	%r173, %r173, 2;
$L__BB8_79:
	setp.eq.s32 	%p10, %r55, 0;
	@%p10 bra 	$L__BB8_81;
	add.s32 	%r97, %r173, %r59;
	mul.wide.s32 	%rd19, %r97, 4;
	add.s64 	%rd20, %rd3, %rd19;
	mov.b32 	%r98, 0;
	st.global.u32 	[%rd20], %r98;
$L__BB8_81:
	ld.param.u32 	%r149, [_Z18gradfilter1_kernelPfS_S_iiiiiiiiiiiiii_param_5];
	add.s32 	%r170, %r170, 1;
	setp.ne.s32 	%p11, %r170, %r149;
	@%p11 bra 	$L__BB8_70;
	add.s32 	%r169, %r169, 1;
	setp.ne.s32 	%p12, %r169, %r70;
	@%p12 bra 	$L__BB8_69;
$L__BB8_83:
	ret;

}
	// .globl	_Z18gradfilter2_kernelPfS_S_S_iiiiiiiiiiiiii
.visible .entry _Z18gradfilter2_kernelPfS_S_S_iiiiiiiiiiiiii(
	.param .u64 .ptr .align 1 _Z18gradfilter2_kernelPfS_S_S_iiiiiiiiiiiiii_param_0,
	.param .u64 .ptr .align 1 _Z18gradfilter2_kernelPfS_S_S_iiiiiiiiiiiiii_param_1,
	.param .u64 .ptr .align 1 _Z18gradfilter2_kernelPfS_S_S_iiiiiiiiiiiiii_param_2,
	.param .u64 .ptr .align 1 _Z18gradfilter2_kernelPfS_S_S_iiiiiiiiiiiiii_param_3,
	.param .u32 _Z18gradfilter2_kernelPfS_S_S_iiiiiiiiiiiiii_param_4,
	.param .u32 _Z18gradfilter2_kernelPfS_S_S_iiiiiiiiiiiiii_param_5,
	.param .u32 _Z18gradfilter2_kernelPfS_S_S_iiiiiiiiiiiiii_param_6,
	.param .u32 _Z18gradfilter2_kernelPfS_S_S_iiiiiiiiiiiiii_param_7,
	.param .u32 _Z18gradfilter2_kernelPfS_S_S_iiiiiiiiiiiiii_param_8,
	.param .u32 _Z18gradfilter2_kernelPfS_S_S_iiiiiiiiiiiiii_param_9,
	.param .u32 _Z18gradfilter2_kernelPfS_S_S_iiiiiiiiiiiiii_param_10,
	.param .u32 _Z18gradfilter2_kernelPfS_S_S_iiiiiiiiiiiiii_param_11,
	.param .u32 _Z18gradfilter2_kernelPfS_S_S_iiiiiiiiiiiiii_param_12,
	.param .u32 _Z18gradfilter2_kernelPfS_S_S_iiiiiiiiiiiiii_param_13,
	.param .u32 _Z18gradfilter2_kernelPfS_S_S_iiiiiiiiiiiiii_param_14,
	.param .u32 _Z18gradfilter2_kernelPfS_S_S_iiiiiiiiiiiiii_param_15,
	.param .u32 _Z18gradfilter2_kernelPfS_S_S_iiiiiiiiiiiiii_param_16,
	.param .u32 _Z18gradfilter2_kernelPfS_S_S_iiiiiiiiiiiiii_param_17
)
{
	.reg .pred 	%p<95>;
	.reg .b32 	%r<251>;
	.reg .b32 	%f<127>;
	.reg .b64 	%rd<90>;

	ld.param.u64 	%rd15, [_Z18gradfilter2_kernelPfS_S_S_iiiiiiiiiiiiii_param_0];
	ld.param.u64 	%rd16, [_Z18gradfilter2_kernelPfS_S_S_iiiiiiiiiiiiii_param_1];
	ld.param.u64 	%rd17, [_Z18gradfilter2_kernelPfS_S_S_iiiiiiiiiiiiii_param_2];
	ld.param.u64 	%rd18, [_Z18gradfilter2_kernelPfS_S_S_iiiiiiiiiiiiii_param_3];
	ld.param.u32 	%r107, [_Z18gradfilter2_kernelPfS_S_S_iiiiiiiiiiiiii_param_4];
	ld.param.u32 	%r110, [_Z18gradfilter2_kernelPfS_S_S_iiiiiiiiiiiiii_param_7];
	ld.param.u32 	%r111, [_Z18gradfilter2_kernelPfS_S_S_iiiiiiiiiiiiii_param_8];
	ld.param.u32 	%r112, [_Z18gradfilter2_kernelPfS_S_S_iiiiiiiiiiiiii_param_9];
	ld.param.u32 	%r113, [_Z18gradfilter2_kernelPfS_S_S_iiiiiiiiiiiiii_param_10];
	ld.param.u32 	%r114, [_Z18gradfilter2_kernelPfS_S_S_iiiiiiiiiiiiii_param_11];
	ld.param.u32 	%r115, [_Z18gradfilter2_kernelPfS_S_S_iiiiiiiiiiiiii_param_12];
	ld.param.u32 	%r116, [_Z18gradfilter2_kernelPfS_S_S_iiiiiiiiiiiiii_param_13];
	ld.param.u32 	%r118, [_Z18gradfilter2_kernelPfS_S_S_iiiiiiiiiiiiii_param_15];
	ld.param.u32 	%r119, [_Z18gradfilter2_kernelPfS_S_S_iiiiiiiiiiiiii_param_16];
	cvta.to.global.u64 	%rd1, %rd17;
	cvta.to.global.u64 	%rd2, %rd16;
	cvta.to.global.u64 	%rd3, %rd15;
	cvta.to.global.u64 	%rd4, %rd18;
	mov.u32 	%r1, %ctaid.x;
	add.s32 	%r120, %r112, -1;
	add.s32 	%r121, %r114, -1;
	mad.lo.s32 	%r2, %r121, %r120, %r112;
	add.s32 	%r122, %r113, -1;
	add.s32 	%r123, %r115, -1;
	mad.lo.s32 	%r3, %r123, %r122, %r113;
	setp.lt.s32 	%p1, %r111, 1;
	@%p1 bra 	$L__BB9_19;
	min.s32 	%r124, %r112, %r113;
	setp.lt.s32 	%p2, %r124, 1;
	@%p2 bra 	$L__BB9_19;
	and.b32  	%r4, %r113, 15;
	add.s32 	%r5, %r4, -1;
	and.b32  	%r6, %r113, 7;
	add.s32 	%r7, %r6, -1;
	and.b32  	%r8, %r113, 2147483632;
	and.b32  	%r9, %r113, 3;
	mul.lo.s32 	%r10, %r111, %r1;
	mov.b32 	%r222, 0;
	mul.wide.s32 	%rd7, %r115, 4;
$L__BB9_3:
	add.s32 	%r127, %r222, %r10;
	mul.lo.s32 	%r12, %r127, %r112;
	mul.lo.s32 	%r13, %r127, %r2;
	mov.b32 	%r223, 0;
$L__BB9_4:
	setp.lt.u32 	%p3, %r113, 16;
	add.s32 	%r129, %r12, %r223;
	mul.lo.s32 	%r15, %r129, %r113;
	mad.lo.s32 	%r130, %r223, %r114, %r13;
	mul.lo.s32 	%r16, %r130, %r3;
	mov.b32 	%r226, 0;
	@%p3 bra 	$L__BB9_7;
	mov.b32 	%r224, 0;
$L__BB9_6:
	.pragma "nounroll";
	add.s32 	%r132, %r224, %r15;
	mul.wide.s32 	%rd19, %r132, 4;
	add.s64 	%rd20, %rd1, %rd19;
	ld.global.f32 	%f39, [%rd20];
	mad.lo.s32 	%r133, %r224, %r115, %r16;
	mul.wide.s32 	%rd21, %r133, 4;
	add.s64 	%rd22, %rd2, %rd21;
	st.global.f32 	[%rd22], %f39;
	ld.global.f32 	%f40, [%rd20+4];
	mul.wide.s32 	%rd23, %r115, 4;
	add.s64 	%rd24, %rd22, %rd23;
	st.global.f32 	[%rd24], %f40;
	ld.global.f32 	%f41, [%rd20+8];
	add.s64 	%rd25, %rd24, %rd23;
	st.global.f32 	[%rd25], %f41;
	ld.global.f32 	%f42, [%rd20+12];
	add.s64 	%rd26, %rd25, %rd23;
	st.global.f32 	[%rd26], %f42;
	ld.global.f32 	%f43, [%rd20+16];
	add.s64 	%rd27, %rd26, %rd23;
	st.global.f32 	[%rd27], %f43;
	ld.global.f32 	%f44, [%rd20+20];
	add.s64 	%rd28, %rd27, %rd23;
	st.global.f32 	[%rd28], %f44;
	ld.global.f32 	%f45, [%rd20+24];
	add.s64 	%rd29, %rd28, %rd23;
	st.global.f32 	[%rd29], %f45;
	ld.global.f32 	%f46, [%rd20+28];
	add.s64 	%rd30, %rd29, %rd23;
	st.global.f32 	[%rd30], %f46;
	ld.global.f32 	%f47, [%rd20+32];
	add.s64 	%rd31, %rd30, %rd23;
	st.global.f32 	[%rd31], %f47;
	ld.global.f32 	%f48, [%rd20+36];
	add.s64 	%rd32, %rd31, %rd23;
	st.global.f32 	[%rd32], %f48;
	ld.global.f32 	%f49, [%rd20+40];
	add.s64 	%rd33, %rd32, %rd23;
	st.global.f32 	[%rd33], %f49;
	ld.global.f32 	%f50, [%rd20+44];
	add.s64 	%rd34, %rd33, %rd23;
	st.global.f32 	[%rd34], %f50;
	ld.global.f32 	%f51, [%rd20+48];
	add.s64 	%rd35, %rd34, %rd23;
	st.global.f32 	[%rd35], %f51;
	ld.global.f32 	%f52, [%rd20+52];
	add.s64 	%rd36, %rd35, %rd23;
	st.global.f32 	[%rd36], %f52;
	ld.global.f32 	%f53, [%rd20+56];
	add.s64 	%rd37, %rd36, %rd23;
	st.global.f32 	[%rd37], %f53;
	ld.global.f32 	%f54, [%rd20+60];
	add.s64 	%rd38, %rd37, %rd23;
	st.global.f32 	[%rd38], %f54;
	add.s32 	%r224, %r224, 16;
	setp.ne.s32 	%p4, %r224, %r8;
	mov.u32 	%r226, %r8;
	@%p4 bra 	$L__BB9_6;
$L__BB9_7:
	setp.eq.s32 	%p5, %r4, 0;
	@%p5 bra 	$L__BB9_17;
	setp.lt.u32 	%p6, %r5, 7;
	@%p6 bra 	$L__BB9_10;
	add.s32 	%r134, %r226, %r15;
	mul.wide.s32 	%rd39, %r134, 4;
	add.s64 	%rd40, %rd1, %rd39;
	ld.global.f32 	%f55, [%rd40];
	mad.lo.s32 	%r135, %r226, %r115, %r16;
	mul.wide.s32 	%rd41, %r135, 4;
	add.s64 	%rd42, %rd2, %rd41;
	st.global.f32 	[%rd42], %f55;
	ld.global.f32 	%f56, [%rd40+4];
	mul.wide.s32 	%rd43, %r115, 4;
	add.s64 	%rd44, %rd42, %rd43;
	st.global.f32 	[%rd44], %f56;
	ld.global.f32 	%f57, [%rd40+8];
	add.s64 	%rd45, %rd44, %rd43;
	st.global.f32 	[%rd45], %f57;
	ld.global.f32 	%f58, [%rd40+12];
	add.s64 	%rd46, %rd45, %rd43;
	st.global.f32 	[%rd46], %f58;
	ld.global.f32 	%f59, [%rd40+16];
	add.s64 	%rd47, %rd46, %rd43;
	st.global.f32 	[%rd47], %f59;
	ld.global.f32 	%f60, [%rd40+20];
	add.s64 	%rd48, %rd47, %rd43;
	st.global.f32 	[%rd48], %f60;
	ld.global.f32 	%f61, [%rd40+24];
	add.s64 	%rd49, %rd48, %rd43;
	st.global.f32 	[%rd49], %f61;
	ld.global.f32 	%f62, [%rd40+28];
	add.s64 	%rd50, %rd49, %rd43;
	st.global.f32 	[%rd50], %f62;
	add.s32 	%r226, %r226, 8;
$L__BB9_10:
	setp.eq.s32 	%p7, %r6, 0;
	@%p7 bra 	$L__BB9_17;
	setp.lt.u32 	%p8, %r7, 3;
	@%p8 bra 	$L__BB9_13;
	add.s32 	%r136, %r226, %r15;
	mul.wide.s32 	%rd51, %r136, 4;
	add.s64 	%rd52, %rd1, %rd51;
	ld.global.f32 	%f63, [%rd52];
	mad.lo.s32 	%r137, %r226, %r115, %r16;
	mul.wide.s32 	%rd53, %r137, 4;
	add.s64 	%rd54, %rd2, %rd53;
	st.global.f32 	[%rd54], %f63;
	ld.global.f32 	%f64, [%rd52+4];
	add.s64 	%rd56, %rd54, %rd7;
	st.global.f32 	[%rd56], %f64;
	ld.global.f32 	%f65, [%rd52+8];
	add.s64 	%rd57, %rd56, %rd7;
	st.global.f32 	[%rd57], %f65;
	ld.global.f32 	%f66, [%rd52+12];
	add.s64 	%rd58, %rd57, %rd7;
	st.global.f32 	[%rd58], %f66;
	add.s32 	%r226, %r226, 4;
$L__BB9_13:
	setp.eq.s32 	%p9, %r9, 0;
	@%p9 bra 	$L__BB9_17;
	setp.eq.s32 	%p10, %r9, 1;
	add.s32 	%r138, %r226, %r15;
	mul.wide.s32 	%rd59, %r138, 4;
	add.s64 	%rd5, %rd1, %rd59;
	ld.global.f32 	%f67, [%rd5];
	mad.lo.s32 	%r139, %r226, %r115, %r16;
	mul.wide.s32 	%rd60, %r139, 4;
	add.s64 	%rd6, %rd2, %rd60;
	st.global.f32 	[%rd6], %f67;
	@%p10 bra 	$L__BB9_17;
	setp.eq.s32 	%p11, %r9, 2;
	ld.global.f32 	%f68, [%rd5+4];
	add.s64 	%rd8, %rd6, %rd7;
	st.global.f32 	[%rd8], %f68;
	@%p11 bra 	$L__BB9_17;
	ld.global.f32 	%f69, [%rd5+8];
	add.s64 	%rd61, %rd8, %rd7;
	st.global.f32 	[%rd61], %f69;
$L__BB9_17:
	add.s32 	%r223, %r223, 1;
	setp.ne.s32 	%p12, %r223, %r112;
	@%p12 bra 	$L__BB9_4;
	add.s32 	%r222, %r222, 1;
	setp.ne.s32 	%p13, %r222, %r111;
	@%p13 bra 	$L__BB9_3;
$L__BB9_19:
	ld.param.u32 	%r209, [_Z18gradfilter2_kernelPfS_S_S_iiiiiiiiiiiiii_param_5];
	setp.lt.s32 	%p14, %r209, 1;
	@%p14 bra 	$L__BB9_102;
	ld.param.u32 	%r214, [_Z18gradfilter2_kernelPfS_S_S_iiiiiiiiiiiiii_param_6];
	ld.param.u32 	%r210, [_Z18gradfilter2_kernelPfS_S_S_iiiiiiiiiiiiii_param_5];
	mov.u32 	%r140, %tid.x;
	mad.lo.s32 	%r26, %r111, %r1, %r140;
	mul.lo.s32 	%r141, %r107, %r1;
	mul.lo.s32 	%r142, %r210, %r140;
	mad.lo.s32 	%r27, %r141, %r210, %r142;
	min.s32 	%r143, %r214, %r110;
	setp.lt.s32 	%p15, %r143, 1;
	@%p15 bra 	$L__BB9_102;
	setp.lt.s32 	%p16, %r2, 1;
	@%p16 bra 	$L__BB9_87;
	setp.lt.s32 	%p26, %r3, 1;
	@%p26 bra 	$L__BB9_72;
	add.s32 	%r173, %r115, 7;
	add.s32 	%r174, %r113, 7;
	mad.lo.s32 	%r175, %r173, %r174, %r113;
	and.b32  	%r176, %r175, 7;
	add.s32 	%r28, %r176, -1;
	add.s32 	%r177, %r115, 3;
	add.s32 	%r178, %r113, 3;
	mad.lo.s32 	%r179, %r177, %r178, %r113;
	and.b32  	%r29, %r179, 3;
	and.b32  	%r30, %r3, 7;
	and.b32  	%r31, %r3, 2147483640;
	and.b32  	%r32, %r175, 3;
	and.b32  	%r33, %r179, 1;
	neg.s32 	%r34, %r31;
	sub.s32 	%r35, 3, %r116;
	neg.s32 	%r36, %r116;
	mul.lo.s32 	%r37, %r26, %r2;
	mov.b32 	%r228, 0;
$L__BB9_24:
	ld.param.u32 	%r221, [_Z18gradfilter2_kernelPfS_S_S_iiiiiiiiiiiiii_param_14];
	mov.u32 	%r181, %ctaid.x;
	mad.lo.s32 	%r182, %r221, %r181, %r228;
	mul.lo.s32 	%r39, %r182, %r118;
	mov.b32 	%r229, 0;
$L__BB9_25:
	ld.param.u32 	%r219, [_Z18gradfilter2_kernelPfS_S_S_iiiiiiiiiiiiii_param_6];
	sub.s32 	%r41, %r229, %r116;
	add.s32 	%r184, %r27, %r228;
	mad.lo.s32 	%r185, %r184, %r219, %r229;
	mul.lo.s32 	%r42, %r185, %r110;
	mov.b32 	%r230, 0;
$L__BB9_26:
	sub.s32 	%r44, %r230, %r116;
	add.s32 	%r45, %r35, %r230;
	add.s32 	%r46, %r36, %r230;
	mov.b32 	%r231, 0;
	mov.f32 	%f106, 0f00000000;
$L__BB9_27:
	add.s32 	%r187, %r231, %r41;
	setp.gt.s32 	%p36, %r187, -1;
	setp.lt.s32 	%p37, %r187, %r118;
	and.pred  	%p38, %p36, %p37;
	add.s32 	%r188, %r39, %r187;
	mul.lo.s32 	%r48, %r188, %r119;
	add.s32 	%r189, %r37, %r231;
	mul.lo.s32 	%r49, %r189, %r3;
	@%p38 bra 	$L__BB9_28;
	bra.uni 	$L__BB9_68;
$L__BB9_28:
	setp.lt.u32 	%p39, %r3, 8;
	mov.b32 	%r237, 0;
	@%p39 bra 	$L__BB9_47;
	add.s32 	%r232, %r46, %r48;
	mov.u32 	%r233, %r45;
	mov.u32 	%r234, %r49;
	mov.u32 	%r235, %r34;
$L__BB9_30:
	.pragma "nounroll";
	add.s32 	%r191, %r233, -3;
	setp.lt.s32 	%p40, %r191, 0;
	setp.ge.s32 	%p41, %r191, %r119;
	mul.wide.s32 	%rd78, %r232, 4;
	add.s64 	%rd9, %rd3, %rd78;
	mul.wide.s32 	%rd79, %r234, 4;
	add.s64 	%rd10, %rd2, %rd79;
	or.pred  	%p42, %p40, %p41;
	@%p42 bra 	$L__BB9_32;
	ld.global.f32 	%f72, [%rd9];
	ld.global.f32 	%f73, [%rd10];
	fma.rn.f32 	%f106, %f72, %f73, %f106;
$L__BB9_32:
	add.s32 	%r192, %r233, -2;
	setp.lt.s32 	%p43, %r192, 0;
	setp.ge.s32 	%p44, %r192, %r119;
	or.pred  	%p45, %p43, %p44;
	@%p45 bra 	$L__BB9_34;
	ld.global.f32 	%f74, [%rd9+4];
	ld.global.f32 	%f75, [%rd10+4];
	fma.rn.f32 	%f106, %f74, %f75, %f106;
$L__BB9_34:
	add.s32 	%r193, %r233, -1;
	setp.lt.s32 	%p46, %r193, 0;
	setp.ge.s32 	%p47, %r193, %r119;
	or.pred  	%p48, %p46, %p47;
	@%p48 bra 	$L__BB9_36;
	ld.global.f32 	%f76, [%rd9+8];
	ld.global.f32 	%f77, [%rd10+8];
	fma.rn.f32 	%f106, %f76, %f77, %f106;
$L__BB9_36:
	setp.lt.s32 	%p49, %r233, 0;
	setp.ge.s32 	%p50, %r233, %r119;
	or.pred  	%p51, %p49, %p50;
	@%p51 bra 	$L__BB9_38;
	ld.global.f32 	%f78, [%rd9+12];
	ld.global.f32 	%f79, [%rd10+12];
	fma.rn.f32 	%f106, %f78, %f79, %f106;
$L__BB9_38:
	add.s32 	%r194, %r233, 1;
	setp.lt.s32 	%p52, %r194, 0;
	setp.ge.s32 	%p53, %r194, %r119;
	or.pred  	%p54, %p52, %p53;
	@%p54 bra 	$L__BB9_40;
	ld.global.f32 	%f80, [%rd9+16];
	ld.global.f32 	%f81, [%rd10+16];
	fma.rn.f32 	%f106, %f80, %f81, %f106;
$L__BB9_40:
	add.s32 	%r195, %r233, 2;
	setp.lt.s32 	%p55, %r195, 0;
	setp.ge.s32 	%p56, %r195, %r119;
	or.pred  	%p57, %p55, %p56;
	@%p57 bra 	$L__BB9_42;
	ld.global.f32 	%f82, [%rd9+20];
	ld.global.f32 	%f83, [%rd10+20];
	fma.rn.f32 	%f106, %f82, %f83, %f106;
$L__BB9_42:
	add.s32 	%r196, %r233, 3;
	setp.lt.s32 	%p58, %r196, 0;
	setp.ge.s32 	%p59, %r196, %r119;
	or.pred  	%p60, %p58, %p59;
	@%p60 bra 	$L__BB9_44;
	ld.global.f32 	%f84, [%rd9+24];
	ld.global.f32 	%f85, [%rd10+24];
	fma.rn.f32 	%f106, %f84, %f85, %f106;
$L__BB9_44:
	add.s32 	%r197, %r233, 4;
	setp.lt.s32 	%p61, %r197, 0;
	setp.ge.s32 	%p62, %r197, %r119;
	or.pred  	%p63, %p61, %p62;
	@%p63 bra 	$L__BB9_46;
	ld.global.f32 	%f86, [%rd9+28];
	ld.global.f32 	%f87, [%rd10+28];
	fma.rn.f32 	%f106, %f86, %f87, %f106;
$L__BB9_46:
	add.s32 	%r235, %r235, 8;
	add.s32 	%r234, %r234, 8;
	add.s32 	%r233, %r233, 8;
	add.s32 	%r232, %r232, 8;
	setp.ne.s32 	%p64, %r235, 0;
	mov.u32 	%r237, %r31;
	@%p64 bra 	$L__BB9_30;
$L__BB9_47:
	setp.eq.s32 	%p65, %r30, 0;
	@%p65 bra 	$L__BB9_68;
	setp.lt.u32 	%p66, %r28, 3;
	@%p66 bra 	$L__BB9_58;
	add.s32 	%r59, %r237, %r44;
	setp.lt.s32 	%p67, %r59, 0;
	setp.ge.s32 	%p68, %r59, %r119;
	add.s32 	%r198, %r59, %r48;
	mul.wide.s32 	%rd80, %r198, 4;
	add.s64 	%rd11, %rd3, %rd80;
	add.s32 	%r199, %r237, %r49;
	mul.wide.s32 	%rd81, %r199, 4;
	add.s64 	%rd12, %rd2, %rd81;
	or.pred  	%p69, %p67, %p68;
	@%p69 bra 	$L__BB9_51;
	ld.global.f32 	%f89, [%rd11];
	ld.global.f32 	%f90, [%rd12];
	fma.rn.f32 	%f106, %f89, %f90, %f106;
$L__BB9_51:
	add.s32 	%r200, %r59, 1;
	setp.lt.s32 	%p70, %r200, 0;
	setp.ge.s32 	%p71, %r200, %r119;
	or.pred  	%p72, %p70, %p71;
	@%p72 bra 	$L__BB9_53;
	ld.global.f32 	%f91, [%rd11+4];
	ld.global.f32 	%f92, [%rd12+4];
	fma.rn.f32 	%f106, %f91, %f92, %f106;
$L__BB9_53:
	add.s32 	%r201, %r59, 2;
	setp.lt.s32 	%p73, %r201, 0;
	setp.ge.s32 	%p74, %r201, %r119;
	or.pred  	%p75, %p73, %p74;
	@%p75 bra 	$L__BB9_55;
	ld.global.f32 	%f93, [%rd11+8];
	ld.global.f32 	%f94, [%rd12+8];
	fma.rn.f32 	%f106, %f93, %f94, %f106;
$L__BB9_55:
	add.s32 	%r202, %r59, 3;
	setp.lt.s32 	%p76, %r202, 0;
	setp.ge.s32 	%p77, %r202, %r119;
	or.pred  	%p78, %p76, %p77;
	@%p78 bra 	$L__BB9_57;
	ld.global.f32 	%f95, [%rd11+12];
	ld.global.f32 	%f96, [%rd12+12];
	fma.rn.f32 	%f106, %f95, %f96, %f106;
$L__BB9_57:
	add.s32 	%r237, %r237, 4;
$L__BB9_58:
	setp.eq.s32 	%p79, %r32, 0;
	@%p79 bra 	$L__BB9_68;
	setp.eq.s32 	%p80, %r29, 1;
	@%p80 bra 	$L__BB9_65;
	add.s32 	%r62, %r237, %r44;
	setp.lt.s32 	%p81, %r62, 0;
	setp.ge.s32 	%p82, %r62, %r119;
	add.s32 	%r203, %r62, %r48;
	mul.wide.s32 	%rd82, %r203, 4;
	add.s64 	%rd13, %rd3, %rd82;
	add.s32 	%r204, %r237, %r49;
	mul.wide.s32 	%rd83, %r204, 4;
	add.s64 	%rd14, %rd2, %rd83;
	or.pred  	%p83, %p81, %p82;
	@%p83 bra 	$L__BB9_62;
	ld.global.f32 	%f98, [%rd13];
	ld.global.f32 	%f99, [%rd14];
	fma.rn.f32 	%f106, %f98, %f99, %f106;
$L__BB9_62:
	add.s32 	%r205, %r62, 1;
	setp.lt.s32 	%p84, %r205, 0;
	setp.ge.s32 	%p85, %r205, %r119;
	or.pred  	%p86, %p84, %p85;
	@%p86 bra 	$L__BB9_64;
	ld.global.f32 	%f100, [%rd13+4];
	ld.global.f32 	%f101, [%rd14+4];
	fma.rn.f32 	%f106, %f100, %f101, %f106;
$L__BB9_64:
	add.s32 	%r237, %r237, 2;
$L__BB9_65:
	setp.eq.s32 	%p87, %r33, 0;
	@%p87 bra 	$L__BB9_68;
	add.s32 	%r65, %r237, %r44;
	setp.lt.s32 	%p88, %r65, 0;
	setp.ge.s32 	%p89, %r65, %r119;
	or.pred  	%p90, %p88, %p89;
	@%p90 bra 	$L__BB9_68;
	add.s32 	%r206, %r65, %r48;
	mul.wide.s32 	%rd84, %r206, 4;
	add.s64 	%rd85, %rd3, %rd84;
	ld.global.f32 	%f102, [%rd85];
	add.s32 	%r207, %r237, %r49;
	mul.wide.s32 	%rd86, %r207, 4;
	add.s64 	%rd87, %rd2, %rd86;
	ld.global.f32 	%f103, [%rd87];
	fma.rn.f32 	%f106, %f102, %f103, %f106;
$L__BB9_68:
	add.s32 	%r231, %r231, 1;
	setp.ne.s32 	%p91, %r231, %r2;
	@%p91 bra 	$L__BB9_27;
	add.s32 	%r208, %r230, %r42;
	mul.wide.s32 	%rd88, %r208, 4;
	add.s64 	%rd89, %rd4, %rd88;
	st.global.f32 	[%rd89], %f106;
	add.s32 	%r230, %r230, 1;
	setp.ne.s32 	%p92, %r230, %r110;
	@%p92 bra 	$L__BB9_26;
	ld.param.u32 	%r220, [_Z18gradfilter2_kernelPfS_S_S_iiiiiiiiiiiiii_param_6];
	add.s32 	%r229, %r229, 1;
	setp.ne.s32 	%p93, %r229, %r220;
	@%p93 bra 	$L__BB9_25;
	ld.param.u32 	%r213, [_Z18gradfilter2_kernelPfS_S_S_iiiiiiiiiiiiii_param_5];
	add.s32 	%r228, %r228, 1;
	setp.eq.s32 	%p94, %r228, %r213;
	@%p94 bra 	$L__BB9_102;
	bra.uni 	$L__BB9_24;
$L__BB9_72:
	and.b32  	%r71, %r110, 7;
	add.s32 	%r72, %r71, -1;
	and.b32  	%r73, %r110, 3;
	and.b32  	%r74, %r110, 2147483640;
	and.b32  	%r75, %r110, 1;
	mov.b32 	%r239, 0;
$L__BB9_73:
	ld.param.u32 	%r217, [_Z18gradfilter2_kernelPfS_S_S_iiiiiiiiiiiiii_param_6];
	add.s32 	%r160, %r27, %r239;
	mul.lo.s32 	%r77, %r160, %r217;
	mov.b32 	%r240, 0;
$L__BB9_74:
	setp.lt.u32 	%p27, %r110, 8;
	add.s32 	%r162, %r77, %r240;
	mul.lo.s32 	%r79, %r162, %r110;
	mov.b32 	%r243, 0;
	@%p27 bra 	$L__BB9_77;
	mov.b32 	%r241, 0;
$L__BB9_76:
	.pragma "nounroll";
	add.s32 	%r164, %r241, %r79;
	mul.wide.s32 	%rd70, %r164, 4;
	add.s64 	%rd71, %rd4, %rd70;
	mov.b32 	%r165, 0;
	st.global.u32 	[%rd71], %r165;
	st.global.u32 	[%rd71+4], %r165;
	st.global.u32 	[%rd71+8], %r165;
	st.global.u32 	[%rd71+12], %r165;
	st.global.u32 	[%rd71+16], %r165;
	st.global.u32 	[%rd71+20], %r165;
	st.global.u32 	[%rd71+24], %r165;
	st.global.u32 	[%rd71+28], %r165;
	add.s32 	%r241, %r241, 8;
	setp.ne.s32 	%p28, %r241, %r74;
	mov.u32 	%r243, %r74;
	@%p28 bra 	$L__BB9_76;
$L__BB9_77:
	setp.eq.s32 	%p29, %r71, 0;
	@%p29 bra 	$L__BB9_85;
	setp.lt.u32 	%p30, %r72, 3;
	@%p30 bra 	$L__BB9_80;
	add.s32 	%r166, %r243, %r79;
	mul.wide.s32 	%rd72, %r166, 4;
	add.s64 	%rd73, %rd4, %rd72;
	mov.b32 	%r167, 0;
	st.global.u32 	[%rd73], %r167;
	st.global.u32 	[%rd73+4], %r167;
	st.global.u32 	[%rd73+8], %r167;
	st.global.u32 	[%rd73+12], %r167;
	add.s32 	%r243, %r243, 4;
$L__BB9_80:
	setp.eq.s32 	%p31, %r73, 0;
	@%p31 bra 	$L__BB9_85;
	setp.eq.s32 	%p32, %r73, 1;
	@%p32 bra 	$L__BB9_83;
	add.s32 	%r168, %r243, %r79;
	mul.wide.s32 	%rd74, %r168, 4;
	add.s64 	%rd75, %rd4, %rd74;
	mov.b32 	%r169, 0;
	st.global.u32 	[%rd75], %r169;
	st.global.u32 	[%rd75+4], %r169;
	add.s32 	%r243, %r243, 2;
$L__BB9_83:
	setp.eq.s32 	%p33, %r75, 0;
	@%p33 bra 	$L__BB9_85;
	add.s32 	%r170, %r243, %r79;
	mul.wide.s32 	%rd76, %r170, 4;
	add.s64 	%rd77, %rd4, %rd76;
	mov.b32 	%r171, 0;
	st.global.u32 	[%rd77], %r171;
$L__BB9_85:
	ld.param.u32 	%r218, [_Z18gradfilter2_kernelPfS_S_S_iiiiiiiiiiiiii_param_6];
	add.s32 	%r240, %r240, 1;
	setp.ne.s32 	%p34, %r240, %r218;
	@%p34 bra 	$L__BB9_74;
	ld.param.u32 	%r212, [_Z18gradfilter2_kernelPfS_S_S_iiiiiiiiiiiiii_param_5];
	add.s32 	%r239, %r239, 1;
	setp.eq.s32 	%p35, %r239, %r212;
	@%p35 bra 	$L__BB9_102;
	bra.uni 	$L__BB9_73;
$L__BB9_87:
	and.b32  	%r89, %r110, 7;
	add.s32 	%r90, %r89, -1;
	and.b32  	%r91, %r110, 3;
	and.b32  	%r92, %r110, 2147483640;
	and.b32  	%r93, %r110, 1;
	mov.b32 	%r245, 0;
$L__BB9_88:
	ld.param.u32 	%r215, [_Z18gradfilter2_kernelPfS_S_S_iiiiiiiiiiiiii_param_6];
	add.s32 	%r146, %r27, %r245;
	mul.lo.s32 	%r95, %r146, %r215;
	mov.b32 	%r246, 0;
$L__BB9_89:
	setp.lt.u32 	%p17, %r110, 8;
	add.s32 	%r148, %r95, %r246;
	mul.lo.s32 	%r97, %r148, %r110;
	mov.b32 	%r249, 0;
	@%p17 bra 	$L__BB9_92;
	mov.b32 	%r247, 0;
$L__BB9_91:
	.pragma "nounroll";
	add.s32 	%r150, %r247, %r97;
	mul.wide.s32 	%rd62, %r150, 4;
	add.s64 	%rd63, %rd4, %rd62;
	mov.b32 	%r151, 0;
	st.global.u32 	[%rd63], %r151;
	st.global.u32 	[%rd63+4], %r151;
	st.global.u32 	[%rd63+8], %r151;
	st.global.u32 	[%rd63+12], %r151;
	st.global.u32 	[%rd63+16], %r151;
	st.global.u32 	[%rd63+20], %r151;
	st.global.u32 	[%rd63+24], %r151;
	st.global.u32 	[%rd63+28], %r151;
	add.s32 	%r247, %r247, 8;
	setp.ne.s32 	%p18, %r247, %r92;
	mov.u32 	%r249, %r92;
	@%p18 bra 	$L__BB9_91;
$L__BB9_92:
	setp.eq.s32 	%p19, %r89, 0;
	@%p19 bra 	$L__BB9_100;
	setp.lt.u32 	%p20, %r90, 3;
	@%p20 bra 	$L__BB9_95;
	add.s32 	%r152, %r249, %r97;
	mul.wide.s32 	%rd64, %r152, 4;
	add.s64 	%rd65, %rd4, %rd64;
	mov.b32 	%r153, 0;
	st.global.u32 	[%rd65], %r153;
	st.global.u32 	[%rd65+4], %r153;
	st.global.u32 	[%rd65+8], %r153;
	st.global.u32 	[%rd65+12], %r153;
	add.s32 	%r249, %r249, 4;
$L__BB9_95:
	setp.eq.s32 	%p21, %r91, 0;
	@%p21 bra 	$L__BB9_100;
	setp.eq.s32 	%p22, %r91, 1;
	@%p22 bra 	$L__BB9_98;
	add.s32 	%r154, %r249, %r97;
	mul.wide.s32 	%rd66, %r154, 4;
	add.s64 	%rd67, %rd4, %rd66;
	mov.b32 	%r155, 0;
	st.global.u32 	[%rd67], %r155;
	st.global.u32 	[%rd67+4], %r155;
	add.s32 	%r249, %r249, 2;
$L__BB9_98:
	setp.eq.s32 	%p23, %r93, 0;
	@%p23 bra 	$L__BB9_100;
	add.s32 	%r156, %r249, %r97;
	mul.wide.s32 	%rd68, %r156, 4;
	add.s64 	%rd69, %rd4, %rd68;
	mov.b32 	%r157, 0;
	st.global.u32 	[%rd69], %r157;
$L__BB9_100:
	ld.param.u32 	%r216, [_Z18gradfilter2_kernelPfS_S_S_iiiiiiiiiiiiii_param_6];
	add.s32 	%r246, %r246, 1;
	setp.ne.s32 	%p24, %r246, %r216;
	@%p24 bra 	$L__BB9_89;
	ld.param.u32 	%r211, [_Z18gradfilter2_kernelPfS_S_S_iiiiiiiiiiiiii_param_5];
	add.s32 	%r245, %r245, 1;
	setp.ne.s32 	%p25, %r245, %r211;
	@%p25 bra 	$L__BB9_88;
$L__BB9_102:
	ret;

}
	// .globl	_Z11full_kernelPfS_iiiii
.visible .entry _Z11full_kernelPfS_iiiii(
	.param .u64 .ptr .align 1 _Z11full_kernelPfS_iiiii_param_0,
	.param .u64 .ptr .align 1 _Z11full_kernelPfS_iiiii_param_1,
	.param .u32 _Z11full_kernelPfS_iiiii_param_2,
	.param .u32 _Z11full_kernelPfS_iiiii_param_3,
	.param .u32 _Z11full_kernelPfS_iiiii_param_4,
	.param .u32 _Z11full_kernelPfS_iiiii_param_5,
	.param .u32 _Z11full_kernelPfS_iiiii_param_6
)
{
	.reg .pred 	%p<16>;
	.reg .b32 	%r<66>;
	.reg .b32 	%f<32>;
	.reg .b64 	%rd<53>;

	ld.param.u64 	%rd8, [_Z11full_kernelPfS_iiiii_param_0];
	ld.param.u64 	%rd9, [_Z11full_kernelPfS_iiiii_param_1];
	ld.param.u32 	%r34, [_Z11full_kernelPfS_iiiii_param_2];
	ld.param.u32 	%r35, [_Z11full_kernelPfS_iiiii_param_3];
	ld.param.u32 	%r36, [_Z11full_kernelPfS_iiiii_param_4];
	ld.param.u32 	%r37, [_Z11full_kernelPfS_iiiii_param_5];
	ld.param.u32 	%r38, [_Z11full_kernelPfS_iiiii_param_6];
	cvta.to.global.u64 	%rd1, %rd9;
	cvta.to.global.u64 	%rd2, %rd8;
	mov.u32 	%r1, %tid.x;
	setp.ge.s32 	%p1, %r1, %r38;
	setp.lt.s32 	%p2, %r35, 1;
	or.pred  	%p3, %p1, %p2;
	@%p3 bra 	$L__BB10_19;
	min.s32 	%r39, %r36, %r37;
	setp.lt.s32 	%p4, %r39, 1;
	@%p4 bra 	$L__BB10_19;
	mul.lo.s32 	%r2, %r37, %r36;
	and.b32  	%r3, %r37, 15;
	and.b32  	%r4, %r37, 7;
	and.b32  	%r5, %r37, 2147483632;
	and.b32  	%r6, %r37, 3;
	neg.s32 	%r7, %r5;
	mul.lo.s32 	%r8, %r37, %r34;
	shl.b32 	%r9, %r34, 4;
	add.s64 	%rd3, %rd2, 32;
	mul.lo.s32 	%r10, %r35, %r1;
	mov.b32 	%r58, 0;
	mul.wide.s32 	%rd6, %r34, 4;
$L__BB10_3:
	add.s32 	%r42, %r58, %r10;
	mul.lo.s32 	%r12, %r2, %r42;
	mul.lo.s32 	%r13, %r2, %r58;
	mul.lo.s32 	%r14, %r36, %r58;
	mul.lo.s32 	%r15, %r36, %r42;
	mov.b32 	%r59, 0;
$L__BB10_4:
	setp.lt.u32 	%p5, %r37, 16;
	mul.lo.s32 	%r44, %r59, %r37;
	add.s32 	%r17, %r44, %r12;
	add.s32 	%r18, %r44, %r13;
	mov.b32 	%r64, 0;
	@%p5 bra 	$L__BB10_7;
	add.s32 	%r45, %r14, %r59;
	mad.lo.s32 	%r61, %r8, %r45, %r1;
	add.s32 	%r46, %r15, %r59;
	mul.lo.s32 	%r60, %r37, %r46;
	mov.u32 	%r62, %r7;
$L__BB10_6:
	.pragma "nounroll";
	mul.wide.s32 	%rd10, %r60, 4;
	add.s64 	%rd11, %rd3, %rd10;
	ld.global.f32 	%f1, [%rd11+-32];
	mul.wide.s32 	%rd12, %r61, 4;
	add.s64 	%rd13, %rd1, %rd12;
	st.global.f32 	[%rd13], %f1;
	ld.global.f32 	%f2, [%rd11+-28];
	mul.wide.s32 	%rd14, %r34, 4;
	add.s64 	%rd15, %rd13, %rd14;
	st.global.f32 	[%rd15], %f2;
	ld.global.f32 	%f3, [%rd11+-24];
	add.s64 	%rd16, %rd15, %rd14;
	st.global.f32 	[%rd16], %f3;
	ld.global.f32 	%f4, [%rd11+-20];
	add.s64 	%rd17, %rd16, %rd14;
	st.global.f32 	[%rd17], %f4;
	ld.global.f32 	%f5, [%rd11+-16];
	add.s64 	%rd18, %rd17, %rd14;
	st.global.f32 	[%rd18], %f5;
	ld.global.f32 	%f6, [%rd11+-12];
	add.s64 	%rd19, %rd18, %rd14;
	st.global.f32 	[%rd19], %f6;
	ld.global.f32 	%f7, [%rd11+-8];
	add.s64 	%rd20, %rd19, %rd14;
	st.global.f32 	[%rd20], %f7;
	ld.global.f32 	%f8, [%rd11+-4];
	add.s64 	%rd21, %rd20, %rd14;
	st.global.f32 	[%rd21], %f8;
	ld.global.f32 	%f9, [%rd11];
	add.s64 	%rd22, %rd21, %rd14;
	st.global.f32 	[%rd22], %f9;
	ld.global.f32 	%f10, [%rd11+4];
	add.s64 	%rd23, %rd22, %rd14;
	st.global.f32 	[%rd23], %f10;
	ld.global.f32 	%f11, [%rd11+8];
	add.s64 	%rd24, %rd23, %rd14;
	st.global.f32 	[%rd24], %f11;
	ld.global.f32 	%f12, [%rd11+12];
	add.s64 	%rd25, %rd24, %rd14;
	st.global.f32 	[%rd25], %f12;
	ld.global.f32 	%f13, [%rd11+16];
	add.s64 	%rd26, %rd25, %rd14;
	st.global.f32 	[%rd26], %f13;
	ld.global.f32 	%f14, [%rd11+20];
	add.s64 	%rd27, %rd26, %rd14;
	st.global.f32 	[%rd27], %f14;
	ld.global.f32 	%f15, [%rd11+24];
	add.s64 	%rd28, %rd27, %rd14;
	st.global.f32 	[%rd28], %f15;
	ld.global.f32 	%f16, [%rd11+28];
	add.s64 	%rd29, %rd28, %rd14;
	st.global.f32 	[%rd29], %f16;
	add.s32 	%r62, %r62, 16;
	add.s32 	%r61, %r61, %r9;
	add.s32 	%r60, %r60, 16;
	setp.ne.s32 	%p6, %r62, 0;
	mov.u32 	%r64, %r5;
	@%p6 bra 	$L__BB10_6;
$L__BB10_7:
	setp.eq.s32 	%p7, %r3, 0;
	@%p7 bra 	$L__BB10_17;
	add.s32 	%r47, %r3, -1;
	setp.lt.u32 	%p8, %r47, 7;
	@%p8 bra 	$L__BB10_10;
	add.s32 	%r48, %r17, %r64;
	mul.wide.s32 	%rd30, %r48, 4;
	add.s64 	%rd31, %rd2, %rd30;
	ld.global.f32 	%f17, [%rd31];
	add.s32 	%r49, %r18, %r64;
	mad.lo.s32 	%r50, %r49, %r34, %r1;
	mul.wide.s32 	%rd32, %r50, 4;
	add.s64 	%rd33, %rd1, %rd32;
	st.global.f32 	[%rd33], %f17;
	ld.global.f32 	%f18, [%rd31+4];
	mul.wide.s32 	%rd34, %r34, 4;
	add.s64 	%rd35, %rd33, %rd34;
	st.global.f32 	[%rd35], %f18;
	ld.global.f32 	%f19, [%rd31+8];
	add.s64 	%rd36, %rd35, %rd34;
	st.global.f32 	[%rd36], %f19;
	ld.global.f32 	%f20, [%rd31+12];
	add.s64 	%rd37, %rd36, %rd34;
	st.global.f32 	[%rd37], %f20;
	ld.global.f32 	%f21, [%rd31+16];
	add.s64 	%rd38, %rd37, %rd34;
	st.global.f32 	[%rd38], %f21;
	ld.global.f32 	%f22, [%rd31+20];
	add.s64 	%rd39, %rd38, %rd34;
	st.global.f32 	[%rd39], %f22;
	ld.global.f32 	%f23, [%rd31+24];
	add.s64 	%rd40, %rd39, %rd34;
	st.global.f32 	[%rd40], %f23;
	ld.global.f32 	%f24, [%rd31+28];
	add.s64 	%rd41, %rd40, %rd34;
	st.global.f32 	[%rd41], %f24;
	add.s32 	%r64, %r64, 8;
$L__BB10_10:
	setp.eq.s32 	%p9, %r4, 0;
	@%p9 bra 	$L__BB10_17;
	add.s32 	%r51, %r4, -1;
	setp.lt.u32 	%p10, %r51, 3;
	@%p10 bra 	$L__BB10_13;
	add.s32 	%r52, %r17, %r64;
	mul.wide.s32 	%rd42, %r52, 4;
	add.s64 	%rd43, %rd2, %rd42;
	ld.global.f32 	%f25, [%rd43];
	add.s32 	%r53, %r18, %r64;
	mad.lo.s32 	%r54, %r53, %r34, %r1;
	mul.wide.s32 	%rd44, %r54, 4;
	add.s64 	%rd45, %rd1, %rd44;
	st.global.f32 	[%rd45], %f25;
	ld.global.f32 	%f26, [%rd43+4];
	mul.wide.s32 	%rd46, %r34, 4;
	add.s64 	%rd47, %rd45, %rd46;
	st.global.f32 	[%rd47], %f26;
	ld.global.f32 	%f27, [%rd43+8];
	add.s64 	%rd48, %rd47, %rd46;
	st.global.f32 	[%rd48], %f27;
	ld.global.f32 	%f28, [%rd43+12];
	add.s64 	%rd49, %rd48, %rd46;
	st.global.f32 	[%rd49], %f28;
	add.s32 	%r64, %r64, 4;
$L__BB10_13:
	setp.eq.s32 	%p11, %r6, 0;
	@%p11 bra 	$L__BB10_17;
	setp.eq.s32 	%p12, %r6, 1;
	add.s32 	%r55, %r17, %r64;
	mul.wide.s32 	%rd50, %r55, 4;
	add.s64 	%rd4, %rd2, %rd50;
	ld.global.f32 	%f29, [%rd4];
	add.s32 	%r56, %r18, %r64;
	mad.lo.s32 	%r57, %r56, %r34, %r1;
	mul.wide.s32 	%rd51, %r57, 4;
	add.s64 	%rd5, %rd1, %rd51;
	st.global.f32 	[%rd5], %f29;
	@%p12 bra 	$L__BB10_17;
	setp.eq.s32 	%p13, %r6, 2;
	ld.global.f32 	%f30, [%rd4+4];
	add.s64 	%rd7, %rd5, %rd6;
	st.global.f32 	[%rd7], %f30;
	@%p13 bra 	$L__BB10_17;
	ld.global.f32 	%f31, [%rd4+8];
	add.s64 	%rd52, %rd7, %rd6;
	st.global.f32 	[%rd52], %f31;
$L__BB10_17:
	add.s32 	%r59, %r59, 1;
	setp.ne.s32 	%p14, %r59, %r36;
	@%p14 bra 	$L__BB10_4;
	add.s32 	%r58, %r58, 1;
	setp.ne.s32 	%p15, %r58, %r35;
	@%p15 bra 	$L__BB10_3;
$L__BB10_19:
	ret;

}
	// .globl	_Z13unfull_kernelPfS_iiiii
.visible .entry _Z13unfull_kernelPfS_iiiii(
	.param .u64 .ptr .align 1 _Z13unfull_kernelPfS_iiiii_param_0,
	.param .u64 .ptr .align 1 _Z13unfull_kernelPfS_iiiii_param_1,
	.param .u32 _Z13unfull_kernelPfS_iiiii_param_2,
	.param .u32 _Z13unfull_kernelPfS_iiiii_param_3,
	.param .u32 _Z13unfull_kernelPfS_iiiii_param_4,
	.param .u32 _Z13unfull_kernelPfS_iiiii_param_5,
	.param .u32 _Z13unfull_kernelPfS_iiiii_param_6
)
{
	.reg .pred 	%p<16>;
	.reg .b32 	%r<66>;
	.reg .b32 	%f<32>;
	.reg .b64 	%rd<53>;

	ld.param.u64 	%rd8, [_Z13unfull_kernelPfS_iiiii_param_0];
	ld.param.u64 	%rd9, [_Z13unfull_kernelPfS_iiiii_param_1];
	ld.param.u32 	%r34, [_Z13unfull_kernelPfS_iiiii_param_2];
	ld.param.u32 	%r35, [_Z13unfull_kernelPfS_iiiii_param_3];
	ld.param.u32 	%r36, [_Z13unfull_kernelPfS_iiiii_param_4];
	ld.param.u32 	%r37, [_Z13unfull_kernelPfS_iiiii_param_5];
	ld.param.u32 	%r38, [_Z13unfull_kernelPfS_iiiii_param_6];
	cvta.to.global.u64 	%rd1, %rd9;
	cvta.to.global.u64 	%rd2, %rd8;
	mov.u32 	%r1, %tid.x;
	setp.ge.s32 	%p1, %r1, %r38;
	setp.lt.s32 	%p2, %r35, 1;
	or.pred  	%p3, %p1, %p2;
	@%p3 bra 	$L__BB11_19;
	min.s32 	%r39, %r36, %r37;
	setp.lt.s32 	%p4, %r39, 1;
	@%p4 bra 	$L__BB11_19;
	mul.lo.s32 	%r2, %r37, %r36;
	and.b32  	%r3, %r37, 15;
	and.b32  	%r4, %r37, 7;
	and.b32  	%r5, %r37, 2147483632;
	and.b32  	%r6, %r37, 3;
	neg.s32 	%r7, %r5;
	mul.lo.s32 	%r8, %r37, %r34;
	shl.b32 	%r9, %r34, 4;
	add.s64 	%rd3, %rd1, 32;
	mul.lo.s32 	%r10, %r35, %r1;
	mov.b32 	%r58, 0;
	mul.wide.s32 	%rd6, %r34, 4;
$L__BB11_3:
	mul.lo.s32 	%r12, %r2, %r58;
	add.s32 	%r42, %r58, %r10;
	mul.lo.s32 	%r13, %r2, %r42;
	mul.lo.s32 	%r14, %r36, %r58;
	mul.lo.s32 	%r15, %r36, %r42;
	mov.b32 	%r59, 0;
$L__BB11_4:
	setp.lt.u32 	%p5, %r37, 16;
	mul.lo.s32 	%r44, %r59, %r37;
	add.s32 	%r17, %r44, %r12;
	add.s32 	%r18, %r44, %r13;
	mov.b32 	%r64, 0;
	@%p5 bra 	$L__BB11_7;
	add.s32 	%r45, %r14, %r59;
	mad.lo.s32 	%r61, %r8, %r45, %r1;
	add.s32 	%r46, %r15, %r59;
	mul.lo.s32 	%r60, %r37, %r46;
	mov.u32 	%r62, %r7;
$L__BB11_6:
	.pragma "nounroll";
	mul.wide.s32 	%rd10, %r60, 4;
	add.s64 	%rd11, %rd3, %rd10;
	mul.wide.s32 	%rd12, %r61, 4;
	add.s64 	%rd13, %rd2, %rd12;
	ld.global.f32 	%f1, [%rd13];
	st.global.f32 	[%rd11+-32], %f1;
	mul.wide.s32 	%rd14, %r34, 4;
	add.s64 	%rd15, %rd13, %rd14;
	ld.global.f32 	%f2, [%rd15];
	st.global.f32 	[%rd11+-28], %f2;
	add.s64 	%rd16, %rd15, %rd14;
	ld.global.f32 	%f3, [%rd16];
	st.global.f32 	[%rd11+-24], %f3;
	add.s64 	%rd17, %rd16, %rd14;
	ld.global.f32 	%f4, [%rd17];
	st.global.f32 	[%rd11+-20], %f4;
	add.s64 	%rd18, %rd17, %rd14;
	ld.global.f32 	%f5, [%rd18];
	st.global.f32 	[%rd11+-16], %f5;
	add.s64 	%rd19, %rd18, %rd14;
	ld.global.f32 	%f6, [%rd19];
	st.global.f32 	[%rd11+-12], %f6;
	add.s64 	%rd20, %rd19, %rd14;
	ld.global.f32 	%f7, [%rd20];
	st.global.f32 	[%rd11+-8], %f7;
	add.s64 	%rd21, %rd20, %rd14;
	ld.global.f32 	%f8, [%rd21];
	st.global.f32 	[%rd11+-4], %f8;
	add.s64 	%rd22, %rd21, %rd14;
	ld.global.f32 	%f9, [%rd22];
	st.global.f32 	[%rd11], %f9;
	add.s64 	%rd23, %rd22, %rd14;
	ld.global.f32 	%f10, [%rd23];
	st.global.f32 	[%rd11+4], %f10;
	add.s64 	%rd24, %rd23, %rd14;
	ld.global.f32 	%f11, [%rd24];
	st.global.f32 	[%rd11+8], %f11;
	add.s64 	%rd25, %rd24, %rd14;
	ld.global.f32 	%f12, [%rd25];
	st.global.f32 	[%rd11+12], %f12;
	add.s64 	%rd26, %rd25, %rd14;
	ld.global.f32 	%f13, [%rd26];
	st.global.f32 	[%rd11+16], %f13;
	add.s64 	%rd27, %rd26, %rd14;
	ld.global.f32 	%f14, [%rd27];
	st.global.f32 	[%rd11+20], %f14;
	add.s64 	%rd28, %rd27, %rd14;
	ld.global.f32 	%f15, [%rd28];
	st.global.f32 	[%rd11+24], %f15;
	add.s64 	%rd29, %rd28, %rd14;
	ld.global.f32 	%f16, [%rd29];
	st.global.f32 	[%rd11+28], %f16;
	add.s32 	%r62, %r62, 16;
	add.s32 	%r61, %r61, %r9;
	add.s32 	%r60, %r60, 16;
	setp.ne.s32 	%p6, %r62, 0;
	mov.u32 	%r64, %r5;
	@%p6 bra 	$L__BB11_6;
$L__BB11_7:
	setp.eq.s32 	%p7, %r3, 0;
	@%p7 bra 	$L__BB11_17;
	add.s32 	%r47, %r3, -1;
	setp.lt.u32 	%p8, %r47, 7;
	@%p8 bra 	$L__BB11_10;
	add.s32 	%r48, %r17, %r64;
	mad.lo.s32 	%r49, %r48, %r34, %r1;
	mul.wide.s32 	%rd30, %r49, 4;
	add.s64 	%rd31, %rd2, %rd30;
	ld.global.f32 	%f17, [%rd31];
	add.s32 	%r50, %r18, %r64;
	mul.wide.s32 	%rd32, %r50, 4;
	add.s64 	%rd33, %rd1, %rd32;
	st.global.f32 	[%rd33], %f17;
	mul.wide.s32 	%rd34, %r34, 4;
	add.s64 	%rd35, %rd31, %rd34;
	ld.global.f32 	%f18, [%rd35];
	st.global.f32 	[%rd33+4], %f18;
	add.s64 	%rd36, %rd35, %rd34;
	ld.global.f32 	%f19, [%rd36];
	st.global.f32 	[%rd33+8], %f19;
	add.s64 	%rd37, %rd36, %rd34;
	ld.global.f32 	%f20, [%rd37];
	st.global.f32 	[%rd33+12], %f20;
	add.s64 	%rd38, %rd37, %rd34;
	ld.global.f32 	%f21, [%rd38];
	st.global.f32 	[%rd33+16], %f21;
	add.s64 	%rd39, %rd38, %rd34;
	ld.global.f32 	%f22, [%rd39];
	st.global.f32 	[%rd33+20], %f22;
	add.s64 	%rd40, %rd39, %rd34;
	ld.global.f32 	%f23, [%rd40];
	st.global.f32 	[%rd33+24], %f23;
	add.s64 	%rd41, %rd40, %rd34;
	ld.global.f32 	%f24, [%rd41];
	st.global.f32 	[%rd33+28], %f24;
	add.s32 	%r64, %r64, 8;
$L__BB11_10:
	setp.eq.s32 	%p9, %r4, 0;
	@%p9 bra 	$L__BB11_17;
	add.s32 	%r51, %r4, -1;
	setp.lt.u32 	%p10, %r51, 3;
	@%p10 bra 	$L__BB11_13;
	add.s32 	%r52, %r17, %r64;
	mad.lo.s32 	%r53, %r52, %r34, %r1;
	mul.wide.s32 	%rd42, %r53, 4;
	add.s64 	%rd43, %rd2, %rd42;
	ld.global.f32 	%f25, [%rd43];
	add.s32 	%r54, %r18, %r64;
	mul.wide.s32 	%rd44, %r54, 4;
	add.s64 	%rd45, %rd1, %rd44;
	st.global.f32 	[%rd45], %f25;
	mul.wide.s32 	%rd46, %r34, 4;
	add.s64 	%rd47, %rd43, %rd46;
	ld.global.f32 	%f26, [%rd47];
	st.global.f32 	[%rd45+4], %f26;
	add.s64 	%rd48, %rd47, %rd46;
	ld.global.f32 	%f27, [%rd48];
	st.global.f32 	[%rd45+8], %f27;
	add.s64 	%rd49, %rd48, %rd46;
	ld.global.f32 	%f28, [%rd49];
	st.global.f32 	[%rd45+12], %f28;
	add.s32 	%r64, %r64, 4;
$L__BB11_13:
	setp.eq.s32 	%p11, %r6, 0;
	@%p11 bra 	$L__BB11_17;
	setp.eq.s32 	%p12, %r6, 1;
	add.s32 	%r55, %r17, %r64;
	mad.lo.s32 	%r56, %r55, %r34, %r1;
	mul.wide.s32 	%rd50, %r56, 4;
	add.s64 	%rd4, %rd2, %rd50;
	ld.global.f32 	%f29, [%rd4];
	add.s32 	%r57, %r18, %r64;
	mul.wide.s32 	%rd51, %r57, 4;
	add.s64 	%rd5, %rd1, %rd51;
	st.global.f32 	[%rd5], %f29;
	@%p12 bra 	$L__BB11_17;
	setp.eq.s32 	%p13, %r6, 2;
	add.s64 	%rd7, %rd4, %rd6;
	ld.global.f32 	%f30, [%rd7];
	st.global.f32 	[%rd5+4], %f30;
	@%p13 bra 	$L__BB11_17;
	add.s64 	%rd52, %rd7, %rd6;
	ld.global.f32 	%f31, [%rd52];
	st.global.f32 	[%rd5+8], %f31;
$L__BB11_17:
	add.s32 	%r59, %r59, 1;
	setp.ne.s32 	%p14, %r59, %r36;
	@%p14 bra 	$L__BB11_4;
	add.s32 	%r58, %r58, 1;
	setp.ne.s32 	%p15, %r58, %r35;
	@%p15 bra 	$L__BB11_3;
$L__BB11_19:
	ret;

}
	// .globl	_Z13emult1_kernelPfS_S_i
.visible .entry _Z13emult1_kernelPfS_S_i(
	.param .u64 .ptr .align 1 _Z13emult1_kernelPfS_S_i_param_0,
	.param .u64 .ptr .align 1 _Z13emult1_kernelPfS_S_i_param_1,
	.param .u64 .ptr .align 1 _Z13emult1_kernelPfS_S_i_param_2,
	.param .u32 _Z13emult1_kernelPfS_S_i_param_3
)
{
	.reg .pred 	%p<3>;
	.reg .b32 	%r<11>;
	.reg .b32 	%f<4>;
	.reg .b64 	%rd<11>;

	ld.param.u64 	%rd4, [_Z13emult1_kernelPfS_S_i_param_0];
	ld.param.u64 	%rd5, [_Z13emult1_kernelPfS_S_i_param_1];
	ld.param.u64 	%rd6, [_Z13emult1_kernelPfS_S_i_param_2];
	ld.param.u32 	%r6, [_Z13emult1_kernelPfS_S_i_param_3];
	mov.u32 	%r7, %tid.x;
	mov.u32 	%r8, %ctaid.x;
	mov.u32 	%r1, %ntid.x;
	mad.lo.s32 	%r10, %r8, %r1, %r7;
	setp.ge.s32 	%p1, %r10, %r6;
	@%p1 bra 	$L__BB12_3;
	mov.u32 	%r9, %nctaid.x;
	mul.lo.s32 	%r3, %r1, %r9;
	cvta.to.global.u64 	%rd1, %rd4;
	cvta.to.global.u64 	%rd2, %rd5;
	cvta.to.global.u64 	%rd3, %rd6;
$L__BB12_2:
	mul.wide.s32 	%rd7, %r10, 4;
	add.s64 	%rd8, %rd1, %rd7;
	ld.global.f32 	%f1, [%rd8];
	add.s64 	%rd9, %rd2, %rd7;
	ld.global.f32 	%f2, [%rd9];
	mul.f32 	%f3, %f1, %f2;
	add.s64 	%rd10, %rd3, %rd7;
	st.global.f32 	[%rd10], %f3;
	add.s32 	%r10, %r10, %r3;
	setp.lt.s32 	%p2, %r10, %r6;
	@%p2 bra 	$L__BB12_2;
$L__BB12_3:
	ret;

}
	// .globl	_Z14sigmoid_kernelPfS_i
.visible .entry _Z14sigmoid_kernelPfS_i(
	.param .u64 .ptr .align 1 _Z14sigmoid_kernelPfS_i_param_0,
	.param .u64 .ptr .align 1 _Z14sigmoid_kernelPfS_i_param_1,
	.param .u32 _Z14sigmoid_kernelPfS_i_param_2
)
{
	.reg .pred 	%p<3>;
	.reg .b32 	%r<13>;
	.reg .b32 	%f<15>;
	.reg .b64 	%rd<8>;

	ld.param.u64 	%rd3, [_Z14sigmoid_kernelPfS_i_param_0];
	ld.param.u64 	%rd4, [_Z14sigmoid_kernelPfS_i_param_1];
	ld.param.u32 	%r6, [_Z14sigmoid_kernelPfS_i_param_2];
	mov.u32 	%r7, %tid.x;
	mov.u32 	%r8, %ctaid.x;
	mov.u32 	%r1, %ntid.x;
	mad.lo.s32 	%r12, %r8, %r1, %r7;
	setp.ge.s32 	%p1, %r12, %r6;
	@%p1 bra 	$L__BB13_3;
	mov.u32 	%r9, %nctaid.x;
	mul.lo.s32 	%r3, %r1, %r9;
	cvta.to.global.u64 	%rd1, %rd3;
	cvta.to.global.u64 	%rd2, %rd4;
$L__BB13_2:
	mul.wide.s32 	%rd5, %r12, 4;
	add.s64 	%rd6, %rd1, %rd5;
	ld.global.f32 	%f1, [%rd6];
	fma.rn.f32 	%f2, %f1, 0fBBBB989D, 0f3F000000;
	cvt.sat.f32.f32 	%f3, %f2;
	mov.f32 	%f4, 0f4B400001;
	mov.f32 	%f5, 0f437C0000;
	fma.rm.f32 	%f6, %f3, %f5, %f4;
	add.f32 	%f7, %f6, 0fCB40007F;
	neg.f32 	%f8, %f7;
	fma.rn.f32 	%f9, %f1, 0fBFB8AA3B, %f8;
	fma.rn.f32 	%f10, %f1, 0fB2A57060, %f9;
	mov.b32 	%r10, %f6;
	shl.b32 	%r11, %r10, 23;
	mov.b32 	%f11, %r11;
	ex2.approx.ftz.f32 	%f12, %f10;
	fma.rn.f32 	%f13, %f12, %f11, 0f3F800000;
	rcp.rn.f32 	%f14, %f13;
	add.s64 	%rd7, %rd2, %rd5;
	st.global.f32 	[%rd7], %f14;
	add.s32 	%r12, %r12, %r3;
	setp.lt.s32 	%p2, %r12, %r6;
	@%p2 bra 	$L__BB13_2;
$L__BB13_3:
	ret;

}
	// .globl	_Z11tanh_kernelPfS_i
.visible .entry _Z11tanh_kernelPfS_i(
	.param .u64 .ptr .align 1 _Z11tanh_kernelPfS_i_param_0,
	.param .u64 .ptr .align 1 _Z11tanh_kernelPfS_i_param_1,
	.param .u32 _Z11tanh_kernelPfS_i_param_2
)
{
	.reg .pred 	%p<5>;
	.reg .b32 	%r<11>;
	.reg .b32 	%f<17>;
	.reg .b64 	%rd<8>;

	ld.param.u64 	%rd3, [_Z11tanh_kernelPfS_i_param_0];
	ld.param.u64 	%rd4, [_Z11tanh_kernelPfS_i_param_1];
	ld.param.u32 	%r6, [_Z11tanh_kernelPfS_i_param_2];
	mov.u32 	%r7, %tid.x;
	mov.u32 	%r8, %ctaid.x;
	mov.u32 	%r1, %ntid.x;
	mad.lo.s32 	%r10, %r8, %r1, %r7;
	setp.ge.s32 	%p1, %r10, %r6;
	@%p1 bra 	$L__BB14_3;
	mov.u32 	%r9, %nctaid.x;
	mul.lo.s32 	%r3, %r1, %r9;
	cvta.to.global.u64 	%rd1, %rd3;
	cvta.to.global.u64 	%rd2, %rd4;
$L__BB14_2:
	mul.wide.s32 	%rd5, %r10, 4;
	add.s64 	%rd6, %rd1, %rd5;
	ld.global.f32 	%f1, [%rd6];
	abs.f32 	%f2, %f1;
	mul.f32 	%f3, %f2, 0f4038AA3B;
	ex2.approx.ftz.f32 	%f4, %f3;
	add.f32 	%f5, %f4, 0f3F800000;
	rcp.approx.ftz.f32 	%f6, %f5;
	fma.rn.f32 	%f7, %f6, 0fC0000000, 0f3F800000;
	setp.ge.f32 	%p2, %f2, 0f41102CB4;
	selp.f32 	%f8, 0f3F800000, %f7, %p2;
	copysign.f32 	%f9, %f1, %f8;
	mul.f32 	%f10, %f1, %f1;
	fma.rn.f32 	%f11, %f10, 0f3C80F082, 0fBD563CAE;
	fma.rn.f32 	%f12, %f11, %f10, 0f3E085941;
	fma.rn.f32 	%f13, %f12, %f10, 0fBEAAA9ED;
	fma.rn.f32 	%f14, %f13, %f10, 0f00000000;
	fma.rn.f32 	%f15, %f14, %f1, %f1;
	setp.ge.f32 	%p3, %f2, 0f3F19999A;
	selp.f32 	%f16, %f9, %f15, %p3;
	add.s64 	%rd7, %rd2, %rd5;
	st.global.f32 	[%rd7], %f16;
	add.s32 	%r10, %r10, %r3;
	setp.lt.s32 	%p4, %r10, %r6;
	@%p4 bra 	$L__BB14_2;
$L__BB14_3:
	ret;

}
	// .globl	_Z11relu_kernelPfS_i
.visible .entry _Z11relu_kernelPfS_i(
	.param .u64 .ptr .align 1 _Z11relu_kernelPfS_i_param_0,
	.param .u64 .ptr .align 1 _Z11relu_kernelPfS_i_param_1,
	.param .u32 _Z11relu_kernelPfS_i_param_2
)
{
	.reg .pred 	%p<4>;
	.reg .b32 	%r<12>;
	.reg .b32 	%f<2>;
	.reg .b64 	%rd<11>;

	ld.param.u64 	%rd3, [_Z11relu_kernelPfS_i_param_0];
	ld.param.u64 	%rd4, [_Z11relu_kernelPfS_i_param_1];
	ld.param.u32 	%r6, [_Z11relu_kernelPfS_i_param_2];
	cvta.to.global.u64 	%rd1, %rd4;
	mov.u32 	%r7, %tid.x;
	mov.u32 	%r8, %ctaid.x;
	mov.u32 	%r1, %ntid.x;
	mad.lo.s32 	%r11, %r8, %r1, %r7;
	setp.ge.s32 	%p1, %r11, %r6;
	@%p1 bra 	$L__BB15_6;
	mov.u32 	%r9, %nctaid.x;
	mul.lo.s32 	%r3, %r1, %r9;
	cvta.to.global.u64 	%rd2, %rd3;
$L__BB15_2:
	mul.wide.s32 	%rd5, %r11, 4;
	add.s64 	%rd6, %rd2, %rd5;
	ld.global.f32 	%f1, [%rd6];
	setp.ltu.f32 	%p2, %f1, 0f00000000;
	@%p2 bra 	$L__BB15_4;
	add.s64 	%rd8, %rd1, %rd5;
	st.global.f32 	[%rd8], %f1;
	bra.uni 	$L__BB15_5;
$L__BB15_4:
	add.s64 	%rd10, %rd1, %rd5;
	mov.b32 	%r10, 0;
	st.global.u32 	[%rd10], %r10;
$L__BB15_5:
	add.s32 	%r11, %r11, %r3;
	setp.lt.s32 	%p3, %r11, %r6;
	@%p3 bra 	$L__BB15_2;
$L__BB15_6:
	ret;

}
	// .globl	_Z21differ_sigmoid_kernelPfS_S_i
.visible .entry _Z21differ_sigmoid_kernelPfS_S_i(
	.param .u64 .ptr .align 1 _Z21differ_sigmoid_kernelPfS_S_i_param_0,
	.param .u64 .ptr .align 1 _Z21differ_sigmoid_kernelPfS_S_i_param_1,
	.param .u64 .ptr .align 1 _Z21differ_sigmoid_kernelPfS_S_i_param_2,
	.param .u32 _Z21differ_sigmoid_kernelPfS_S_i_param_3
)
{
	.reg .pred 	%p<3>;
	.reg .b32 	%r<13>;
	.reg .b32 	%f<20>;
	.reg .b64 	%rd<11>;

	ld.param.u64 	%rd4, [_Z21differ_sigmoid_kernelPfS_S_i_param_0];
	ld.param.u64 	%rd5, [_Z21differ_sigmoid_kernelPfS_S_i_param_1];
	ld.param.u64 	%rd6, [_Z21differ_sigmoid_kernelPfS_S_i_param_2];
	ld.param.u32 	%r6, [_Z21differ_sigmoid_kernelPfS_S_i_param_3];
	mov.u32 	%r7, %tid.x;
	mov.u32 	%r8, %ctaid.x;
	mov.u32 	%r1, %ntid.x;
	mad.lo.s32 	%r12, %r8, %r1, %r7;
	setp.ge.s32 	%p1, %r12, %r6;
	@%p1 bra 	$L__BB16_3;
	mov.u32 	%r9, %nctaid.x;
	mul.lo.s32 	%r3, %r1, %r9;
	cvta.to.global.u64 	%rd1, %rd4;
	cvta.to.global.u64 	%rd2, %rd5;
	cvta.to.global.u64 	%rd3, %rd6;
$L__BB16_2:
	mul.wide.s32 	%rd7, %r12, 4;
	add.s64 	%rd8, %rd1, %rd7;
	ld.global.f32 	%f1, [%rd8];
	add.s64 	%rd9, %rd2, %rd7;
	ld.global.f32 	%f2, [%rd9];
	fma.rn.f32 	%f3, %f2, 0fBBBB989D, 0f3F000000;
	cvt.sat.f32.f32 	%f4, %f3;
	mov.f32 	%f5, 0f4B400001;
	mov.f32 	%f6, 0f437C0000;
	fma.rm.f32 	%f7, %f4, %f6, %f5;
	add.f32 	%f8, %f7, 0fCB40007F;
	neg.f32 	%f9, %f8;
	fma.rn.f32 	%f10, %f2, 0fBFB8AA3B, %f9;
	fma.rn.f32 	%f11, %f2, 0fB2A57060, %f10;
	mov.b32 	%r10, %f7;
	shl.b32 	%r11, %r10, 23;
	mov.b32 	%f12, %r11;
	ex2.approx.ftz.f32 	%f13, %f11;
	fma.rn.f32 	%f14, %f13, %f12, 0f3F800000;
	rcp.rn.f32 	%f15, %f14;
	mov.f32 	%f16, 0f3F800000;
	sub.f32 	%f17, %f16, %f15;
	mul.f32 	%f18, %f15, %f17;
	mul.f32 	%f19, %f1, %f18;
	add.s64 	%rd10, %rd3, %rd7;
	st.global.f32 	[%rd10], %f19;
	add.s32 	%r12, %r12, %r3;
	setp.lt.s32 	%p2, %r12, %r6;
	@%p2 bra 	$L__BB16_2;
$L__BB16_3:
	ret;

}
	// .globl	_Z18differ_tanh_kernelPfS_S_i
.visible .entry _Z18differ_tanh_kernelPfS_S_i(
	.param .u64 .ptr .align 1 _Z18differ_tanh_kernelPfS_S_i_param_0,
	.param .u64 .ptr .align 1 _Z18differ_tanh_kernelPfS_S_i_param_1,
	.param .u64 .ptr .align 1 _Z18differ_tanh_kernelPfS_S_i_param_2,
	.param .u32 _Z18differ_tanh_kernelPfS_S_i_param_3
)
{
	.reg .pred 	%p<4>;
	.reg .b32 	%r<13>;
	.reg .b32 	%f<24>;
	.reg .b64 	%rd<11>;

	ld.param.u64 	%rd4, [_Z18differ_tanh_kernelPfS_S_i_param_0];
	ld.param.u64 	%rd5, [_Z18differ_tanh_kernelPfS_S_i_param_1];
	ld.param.u64 	%rd6, [_Z18differ_tanh_kernelPfS_S_i_param_2];
	ld.param.u32 	%r6, [_Z18differ_tanh_kernelPfS_S_i_param_3];
	mov.u32 	%r7, %tid.x;
	mov.u32 	%r8, %ctaid.x;
	mov.u32 	%r1, %ntid.x;
	mad.lo.s32 	%r12, %r8, %r1, %r7;
	setp.ge.s32 	%p1, %r12, %r6;
	@%p1 bra 	$L__BB17_3;
	mov.u32 	%r9, %nctaid.x;
	mul.lo.s32 	%r3, %r1, %r9;
	cvta.to.global.u64 	%rd1, %rd4;
	cvta.to.global.u64 	%rd2, %rd5;
	cvta.to.global.u64 	%rd3, %rd6;
$L__BB17_2:
	mul.wide.s32 	%rd7, %r12, 4;
	add.s64 	%rd8, %rd1, %rd7;
	ld.global.f32 	%f1, [%rd8];
	add.s64 	%rd9, %rd2, %rd7;
	ld.global.f32 	%f2, [%rd9];
	abs.f32 	%f3, %f2;
	mov.f32 	%f4, 0f3FB8AA3B;
	mul.rn.f32 	%f5, %f3, %f4;
	cvt.rzi.f32.f32 	%f6, %f5;
	abs.f32 	%f7, %f6;
	setp.gt.f32 	%p2, %f7, 0f42FC0000;
	mov.f32 	%f8, 0f42FC0000;
	copysign.f32 	%f9, %f6, %f8;
	selp.f32 	%f10, %f9, %f6, %p2;
	fma.rn.f32 	%f11, %f10, 0fBF317218, %f3;
	fma.rn.f32 	%f12, %f10, 0f3102E308, %f11;
	mul.f32 	%f13, %f12, 0f3FB8AA3B;
	add.f32 	%f14, %f10, 0f4B40007D;
	mov.b32 	%r10, %f14;
	shl.b32 	%r11, %r10, 23;
	mov.b32 	%f15, %r11;
	ex2.approx.ftz.f32 	%f16, %f13;
	mul.f32 	%f17, %f16, %f15;
	mov.f32 	%f18, 0f3E000000;
	div.approx.ftz.f32 	%f19, %f18, %f17;
	fma.rn.f32 	%f20, %f17, 0f40000000, %f19;
	mul.f32 	%f21, %f20, %f20;
	rcp.rn.f32 	%f22, %f21;
	mul.f32 	%f23, %f1, %f22;
	add.s64 	%rd10, %rd3, %rd7;
	st.global.f32 	[%rd10], %f23;
	add.s32 	%r12, %r12, %r3;
	setp.lt.s32 	%p3, %r12, %r6;
	@%p3 bra 	$L__BB17_2;
$L__BB17_3:
	ret;

}
	// .globl	_Z18differ_relu_kernelPfS_S_i
.visible .entry _Z18differ_relu_kernelPfS_S_i(
	.param .u64 .ptr .align 1 _Z18differ_relu_kernelPfS_S_i_param_0,
	.param .u64 .ptr .align 1 _Z18differ_relu_kernelPfS_S_i_param_1,
	.param .u64 .ptr .align 1 _Z18differ_relu_kernelPfS_S_i_param_2,
	.param .u32 _Z18differ_relu_kernelPfS_S_i_param_3
)
{
	.reg .pred 	%p<4>;
	.reg .b32 	%r<12>;
	.reg .b32 	%f<3>;
	.reg .b64 	%rd<14>;

	ld.param.u64 	%rd4, [_Z18differ_relu_kernelPfS_S_i_param_0];
	ld.param.u64 	%rd5, [_Z18differ_relu_kernelPfS_S_i_param_1];
	ld.param.u64 	%rd6, [_Z18differ_relu_kernelPfS_S_i_param_2];
	ld.param.u32 	%r6, [_Z18differ_relu_kernelPfS_S_i_param_3];
	cvta.to.global.u64 	%rd1, %rd6;
	mov.u32 	%r7, %tid.x;
	mov.u32 	%r8, %ctaid.x;
	mov.u32 	%r1, %ntid.x;
	mad.lo.s32 	%r11, %r8, %r1, %r7;
	setp.ge.s32 	%p1, %r11, %r6;
	@%p1 bra 	$L__BB18_6;
	mov.u32 	%r9, %nctaid.x;
	mul.lo.s32 	%r3, %r1, %r9;
	cvta.to.global.u64 	%rd2, %rd5;
	cvta.to.global.u64 	%rd3, %rd4;
$L__BB18_2:
	mul.wide.s32 	%rd7, %r11, 4;
	add.s64 	%rd8, %rd2, %rd7;
	ld.global.f32 	%f1, [%rd8];
	setp.ltu.f32 	%p2, %f1, 0f00000000;
	@%p2 bra 	$L__BB18_4;
	add.s64 	%rd10, %rd3, %rd7;
	ld.global.f32 	%f2, [%rd10];
	add.s64 	%rd11, %rd1, %rd7;
	st.global.f32 	[%rd11], %f2;
	bra.uni 	$L__BB18_5;
$L__BB18_4:
	add.s64 	%rd13, %rd1, %rd7;
	mov.b32 	%r10, 0;
	st.global.u32 	[%rd13], %r10;
$L__BB18_5:
	add.s32 	%r11, %r11, %r3;
	setp.lt.s32 	%p3, %r11, %r6;
	@%p3 bra 	$L__BB18_2;
$L__BB18_6:
	ret;

}
	// .globl	_Z15dropout1_kernelPfi
.visible .entry _Z15dropout1_kernelPfi(
	.param .u64 .ptr .align 1 _Z15dropout1_kernelPfi_param_0,
	.param .u32 _Z15dropout1_kernelPfi_param_1
)
{
	.reg .pred 	%p<3>;
	.reg .b32 	%r<12>;
	.reg .b64 	%rd<5>;

	ld.param.u64 	%rd2, [_Z15dropout1_kernelPfi_param_0];
	ld.param.u32 	%r6, [_Z15dropout1_kernelPfi_param_1];
	mov.u32 	%r7, %tid.x;
	mov.u32 	%r8, %ctaid.x;
	mov.u32 	%r1, %ntid.x;
	mad.lo.s32 	%r11, %r8, %r1, %r7;
	setp.ge.s32 	%p1, %r11, %r6;
	@%p1 bra 	$L__BB19_3;
	mov.u32 	%r9, %nctaid.x;
	mul.lo.s32 	%r3, %r1, %r9;
	cvta.to.global.u64 	%rd1, %rd2;
$L__BB19_2:
	mul.wide.s32 	%rd3, %r11, 4;
	add.s64 	%rd4, %rd1, %rd3;
	mov.b32 	%r10, 1065353216;
	st.global.u32 	[%rd4], %r10;
	add.s32 	%r11, %r11, %r3;
	setp.lt.s32 	%p2, %r11, %r6;
	@%p2 bra 	$L__BB19_2;
$L__BB19_3:
	ret;

}
	// .globl	_Z11sgd1_kernelPfS_S_fi
.visible .entry _Z11sgd1_kernelPfS_S_fi(
	.param .u64 .ptr .align 1 _Z11sgd1_kernelPfS_S_fi_param_0,
	.param .u64 .ptr .align 1 _Z11sgd1_kernelPfS_S_fi_param_1,
	.param .u64 .ptr .align 1 _Z11sgd1_kernelPfS_S_fi_param_2,
	.param .f32 _Z11sgd1_kernelPfS_S_fi_param_3,
	.param .u32 _Z11sgd1_kernelPfS_S_fi_param_4
)
{
	.reg .pred 	%p<3>;
	.reg .b32 	%r<11>;
	.reg .b32 	%f<6>;
	.reg .b64 	%rd<11>;

	ld.param.u64 	%rd4, [_Z11sgd1_kernelPfS_S_fi_param_0];
	ld.param.u64 	%rd5, [_Z11sgd1_kernelPfS_S_fi_param_1];
	ld.param.u64 	%rd6, [_Z11sgd1_kernelPfS_S_fi_param_2];
	ld.param.f32 	%f1, [_Z11sgd1_kernelPfS_S_fi_param_3];
	ld.param.u32 	%r6, [_Z11sgd1_kernelPfS_S_fi_param_4];
	mov.u32 	%r7, %tid.x;
	mov.u32 	%r8, %ctaid.x;
	mov.u32 	%r1, %ntid.x;
	mad.lo.s32 	%r10, %r8, %r1, %r7;
	setp.ge.s32 	%p1, %r10, %r6;
	@%p1 bra 	$L__BB20_3;
	mov.u32 	%r9, %nctaid.x;
	mul.lo.s32 	%r3, %r1, %r9;
	cvta.to.global.u64 	%rd1, %rd4;
	cvta.to.global.u64 	%rd2, %rd5;
	cvta.to.global.u64 	%rd3, %rd6;
$L__BB20_2:
	mul.wide.s32 	%rd7, %r10, 4;
	add.s64 	%rd8, %rd1, %rd7;
	ld.global.f32 	%f2, [%rd8];
	add.s64 	%rd9, %rd2, %rd7;
	ld.global.f32 	%f3, [%rd9];
	mul.f32 	%f4, %f1, %f3;
	sub.f32 	%f5, %f2, %f4;
	add.s64 	%rd10, %rd3, %rd7;
	st.global.f32 	[%rd10], %f5;
	add.s32 	%r10, %r10, %r3;
	setp.lt.s32 	%p2, %r10, %r6;
	@%p2 bra 	$L__BB20_2;
$L__BB20_3:
	ret;

}
	// .globl	_Z15momentum_kernelPfS_S_S_S_fi
.visible .entry _Z15momentum_kernelPfS_S_S_S_fi(
	.param .u64 .ptr .align 1 _Z15momentum_kernelPfS_S_S_S_fi_param_0,
	.param .u64 .ptr .align 1 _Z15momentum_kernelPfS_S_S_S_fi_param_1,
	.param .u64 .ptr .align 1 _Z15momentum_kernelPfS_S_S_S_fi_param_2,
	.param .u64 .ptr .align 1 _Z15momentum_kernelPfS_S_S_S_fi_param_3,
	.param .u64 .ptr .align 1 _Z15momentum_kernelPfS_S_S_S_fi_param_4,
	.param .f32 _Z15momentum_kernelPfS_S_S_S_fi_param_5,
	.param .u32 _Z15momentum_kernelPfS_S_S_S_fi_param_6
)
{
	.reg .pred 	%p<3>;
	.reg .b32 	%r<11>;
	.reg .b32 	%f<8>;
	.reg .b64 	%rd<17>;
	.reg .b64 	%fd<5>;

	ld.param.u64 	%rd6, [_Z15momentum_kernelPfS_S_S_S_fi_param_0];
	ld.param.u64 	%rd7, [_Z15momentum_kernelPfS_S_S_S_fi_param_1];
	ld.param.u64 	%rd8, [_Z15momentum_kernelPfS_S_S_S_fi_param_2];
	ld.param.u64 	%rd9, [_Z15momentum_kernelPfS_S_S_S_fi_param_3];
	ld.param.u64 	%rd10, [_Z15momentum_kernelPfS_S_S_S_fi_param_4];
	ld.param.f32 	%f1, [_Z15momentum_kernelPfS_S_S_S_fi_param_5];
	ld.param.u32 	%r6, [_Z15momentum_kernelPfS_S_S_S_fi_param_6];
	mov.u32 	%r7, %tid.x;
	mov.u32 	%r8, %ctaid.x;
	mov.u32 	%r1, %ntid.x;
	mad.lo.s32 	%r10, %r8, %r1, %r7;
	setp.ge.s32 	%p1, %r10, %r6;
	@%p1 bra 	$L__BB21_3;
	mov.u32 	%r9, %nctaid.x;
	mul.lo.s32 	%r3, %r1, %r9;
	cvta.to.global.u64 	%rd1, %rd7;
	cvta.to.global.u64 	%rd2, %rd8;
	cvta.to.global.u64 	%rd3, %rd9;
	cvta.to.global.u64 	%rd4, %rd6;
	cvta.to.global.u64 	%rd5, %rd10;
$L__BB21_2:
	mul.wide.s32 	%rd11, %r10, 4;
	add.s64 	%rd12, %rd1, %rd11;
	ld.global.f32 	%f2, [%rd12];
	cvt.f64.f32 	%fd1, %f2;
	mul.f64 	%fd2, %fd1, 0d3FECCCCCCCCCCCCD;
	add.s64 	%rd13, %rd2, %rd11;
	ld.global.f32 	%f3, [%rd13];
	mul.f32 	%f4, %f1, %f3;
	cvt.f64.f32 	%fd3, %f4;
	sub.f64 	%fd4, %fd2, %fd3;
	cvt.rn.f32.f64 	%f5, %fd4;
	add.s64 	%rd14, %rd3, %rd11;
	st.global.f32 	[%rd14], %f5;
	add.s64 	%rd15, %rd4, %rd11;
	ld.global.f32 	%f6, [%rd15];
	add.f32 	%f7, %f6, %f5;
	add.s64 	%rd16, %rd5, %rd11;
	st.global.f32 	[%rd16], %f7;
	add.s32 	%r10, %r10, %r3;
	setp.lt.s32 	%p2, %r10, %r6;
	@%p2 bra 	$L__BB21_2;
$L__BB21_3:
	ret;

}
	// .globl	_Z14adagrad_kernelPfS_S_S_S_fi
.visible .entry _Z14adagrad_kernelPfS_S_S_S_fi(
	.param .u64 .ptr .align 1 _Z14adagrad_kernelPfS_S_S_S_fi_param_0,
	.param .u64 .ptr .align 1 _Z14adagrad_kernelPfS_S_S_S_fi_param_1,
	.param .u64 .ptr .align 1 _Z14adagrad_kernelPfS_S_S_S_fi_param_2,
	.param .u64 .ptr .align 1 _Z14adagrad_kernelPfS_S_S_S_fi_param_3,
	.param .u64 .ptr .align 1 _Z14adagrad_kernelPfS_S_S_S_fi_param_4,
	.param .f32 _Z14adagrad_kernelPfS_S_S_S_fi_param_5,
	.param .u32 _Z14adagrad_kernelPfS_S_S_S_fi_param_6
)
{
	.reg .pred 	%p<4>;
	.reg .b32 	%r<11>;
	.reg .b32 	%f<13>;
	.reg .b64 	%rd<18>;

	ld.param.u64 	%rd7, [_Z14adagrad_kernelPfS_S_S_S_fi_param_0];
	ld.param.u64 	%rd8, [_Z14adagrad_kernelPfS_S_S_S_fi_param_1];
	ld.param.u64 	%rd9, [_Z14adagrad_kernelPfS_S_S_S_fi_param_2];
	ld.param.u64 	%rd10, [_Z14adagrad_kernelPfS_S_S_S_fi_param_3];
	ld.param.u64 	%rd11, [_Z14adagrad_kernelPfS_S_S_S_fi_param_4];
	ld.param.f32 	%f4, [_Z14adagrad_kernelPfS_S_S_S_fi_param_5];
	ld.param.u32 	%r6, [_Z14adagrad_kernelPfS_S_S_S_fi_param_6];
	mov.u32 	%r7, %tid.x;
	mov.u32 	%r8, %ctaid.x;
	mov.u32 	%r1, %ntid.x;
	mad.lo.s32 	%r10, %r8, %r1, %r7;
	setp.ge.s32 	%p1, %r10, %r6;
	@%p1 bra 	$L__BB22_5;
	mov.u32 	%r9, %nctaid.x;
	mul.lo.s32 	%r3, %r1, %r9;
	cvta.to.global.u64 	%rd1, %rd8;
	cvta.to.global.u64 	%rd2, %rd9;
	cvta.to.global.u64 	%rd3, %rd10;
	cvta.to.global.u64 	%rd4, %rd7;
	cvta.to.global.u64 	%rd5, %rd11;
$L__BB22_2:
	mul.wide.s32 	%rd12, %r10, 4;
	add.s64 	%rd13, %rd1, %rd12;
	ld.global.f32 	%f5, [%rd13];
	add.s64 	%rd6, %rd2, %rd12;
	ld.global.f32 	%f6, [%rd6];
	fma.rn.f32 	%f1, %f6, %f6, %f5;
	add.s64 	%rd14, %rd3, %rd12;
	st.global.f32 	[%rd14], %f1;
	setp.eq.f32 	%p2, %f1, 0f00000000;
	mov.f32 	%f12, %f4;
	@%p2 bra 	$L__BB22_4;
	sqrt.rn.f32 	%f7, %f1;
	div.rn.f32 	%f12, %f4, %f7;
$L__BB22_4:
	add.s64 	%rd16, %rd4, %rd12;
	ld.global.f32 	%f8, [%rd16];
	ld.global.f32 	%f9, [%rd6];
	mul.f32 	%f10, %f12, %f9;
	sub.f32 	%f11, %f8, %f10;
	add.s64 	%rd17, %rd5, %rd12;
	st.global.f32 	[%rd17], %f11;
	add.s32 	%r10, %r10, %r3;
	setp.lt.s32 	%p3, %r10, %r6;
	@%p3 bra 	$L__BB22_2;
$L__BB22_5:
	ret;

}
	// .globl	_Z10rms_kernelPfS_S_S_S_fi
.visible .entry _Z10rms_kernelPfS_S_S_S_fi(
	.param .u64 .ptr .align 1 _Z10rms_kernelPfS_S_S_S_fi_param_0,
	.param .u64 .ptr .align 1 _Z10rms_kernelPfS_S_S_S_fi_param_1,
	.param .u64 .ptr .align 1 _Z10rms_kernelPfS_S_S_S_fi_param_2,
	.param .u64 .ptr .align 1 _Z10rms_kernelPfS_S_S_S_fi_param_3,
	.param .u64 .ptr .align 1 _Z10rms_kernelPfS_S_S_S_fi_param_4,
	.param .f32 _Z10rms_kernelPfS_S_S_S_fi_param_5,
	.param .u32 _Z10rms_kernelPfS_S_S_S_fi_param_6
)
{
	.reg .pred 	%p<3>;
	.reg .b32 	%r<11>;
	.reg .b32 	%f<14>;
	.reg .b64 	%rd<17>;

	ld.param.u64 	%rd6, [_Z10rms_kernelPfS_S_S_S_fi_param_0];
	ld.param.u64 	%rd7, [_Z10rms_kernelPfS_S_S_S_fi_param_1];
	ld.param.u64 	%rd8, [_Z10rms_kernelPfS_S_S_S_fi_param_2];
	ld.param.u64 	%rd9, [_Z10rms_kernelPfS_S_S_S_fi_param_3];
	ld.param.u64 	%rd10, [_Z10rms_kernelPfS_S_S_S_fi_param_4];
	ld.param.f32 	%f1, [_Z10rms_kernelPfS_S_S_S_fi_param_5];
	ld.param.u32 	%r6, [_Z10rms_kernelPfS_S_S_S_fi_param_6];
	mov.u32 	%r7, %tid.x;
	mov.u32 	%r8, %ctaid.x;
	mov.u32 	%r1, %ntid.x;
	mad.lo.s32 	%r10, %r8, %r1, %r7;
	setp.ge.s32 	%p1, %r10, %r6;
	@%p1 bra 	$L__BB23_3;
	mov.u32 	%r9, %nctaid.x;
	mul.lo.s32 	%r3, %r1, %r9;
	cvta.to.global.u64 	%rd1, %rd7;
	cvta.to.global.u64 	%rd2, %rd8;
	cvta.to.global.u64 	%rd3, %rd9;
	cvta.to.global.u64 	%rd4, %rd6;
	cvta.to.global.u64 	%rd5, %rd10;
$L__BB23_2:
	mul.wide.s32 	%rd11, %r10, 4;
	add.s64 	%rd12, %rd1, %rd11;
	ld.global.f32 	%f2, [%rd12];
	add.s64 	%rd13, %rd2, %rd11;
	ld.global.f32 	%f3, [%rd13];
	mul.f32 	%f4, %f3, 0f3C23D700;
	mul.f32 	%f5, %f3, %f4;
	fma.rn.f32 	%f6, %f2, 0f3F7D70A4, %f5;
	add.s64 	%rd14, %rd3, %rd11;
	st.global.f32 	[%rd14], %f6;
	sqrt.rn.f32 	%f7, %f6;
	add.f32 	%f8, %f7, 0f358637BD;
	div.rn.f32 	%f9, %f1, %f8;
	add.s64 	%rd15, %rd4, %rd11;
	ld.global.f32 	%f10, [%rd15];
	ld.global.f32 	%f11, [%rd13];
	mul.f32 	%f12, %f9, %f11;
	sub.f32 	%f13, %f10, %f12;
	add.s64 	%rd16, %rd5, %rd11;
	st.global.f32 	[%rd16], %f13;
	add.s32 	%r10, %r10, %r3;
	setp.lt.s32 	%p2, %r10, %r6;
	@%p2 bra 	$L__BB23_2;
$L__BB23_3:
	ret;

}
	// .globl	_Z11adam_kernelPfS_S_S_S_S_S_fi
.visible .entry _Z11adam_kernelPfS_S_S_S_S_S_fi(
	.param .u64 .ptr .align 1 _Z11adam_kernelPfS_S_S_S_S_S_fi_param_0,
	.param .u64 .ptr .align 1 _Z11adam_kernelPfS_S_S_S_S_S_fi_param_1,
	.param .u64 .ptr .align 1 _Z11adam_kernelPfS_S_S_S_S_S_fi_param_2,
	.param .u64 .ptr .align 1 _Z11adam_kernelPfS_S_S_S_S_S_fi_param_3,
	.param .u64 .ptr .align 1 _Z11adam_kernelPfS_S_S_S_S_S_fi_param_4,
	.param .u64 .ptr .align 1 _Z11adam_kernelPfS_S_S_S_S_S_fi_param_5,
	.param .u64 .ptr .align 1 _Z11adam_kernelPfS_S_S_S_S_S_fi_param_6,
	.param .f32 _Z11adam_kernelPfS_S_S_S_S_S_fi_param_7,
	.param .u32 _Z11adam_kernelPfS_S_S_S_S_S_fi_param_8
)
{
	.reg .pred 	%p<3>;
	.reg .b32 	%r<11>;
	.reg .b32 	%f<20>;
	.reg .b64 	%rd<23>;

	ld.param.u64 	%rd8, [_Z11adam_kernelPfS_S_S_S_S_S_fi_param_0];
	ld.param.u64 	%rd9, [_Z11adam_kernelPfS_S_S_S_S_S_fi_param_1];
	ld.param.u64 	%rd10, [_Z11adam_kernelPfS_S_S_S_S_S_fi_param_2];
	ld.param.u64 	%rd11, [_Z11adam_kernelPfS_S_S_S_S_S_fi_param_3];
	ld.param.u64 	%rd12, [_Z11adam_kernelPfS_S_S_S_S_S_fi_param_4];
	ld.param.u64 	%rd13, [_Z11adam_kernelPfS_S_S_S_S_S_fi_param_5];
	ld.param.u64 	%rd14, [_Z11adam_kernelPfS_S_S_S_S_S_fi_param_6];
	ld.param.f32 	%f1, [_Z11adam_kernelPfS_S_S_S_S_S_fi_param_7];
	ld.param.u32 	%r6, [_Z11adam_kernelPfS_S_S_S_S_S_fi_param_8];
	mov.u32 	%r7, %tid.x;
	mov.u32 	%r8, %ctaid.x;
	mov.u32 	%r1, %ntid.x;
	mad.lo.s32 	%r10, %r8, %r1, %r7;
	setp.ge.s32 	%p1, %r10, %r6;
	@%p1 bra 	$L__BB24_3;
	mov.u32 	%r9, %nctaid.x;
	mul.lo.s32 	%r3, %r1, %r9;
	cvta.to.global.u64 	%rd1, %rd9;
	cvta.to.global.u64 	%rd2, %rd11;
	cvta.to.global.u64 	%rd3, %rd12;
	cvta.to.global.u64 	%rd4, %rd10;
	cvta.to.global.u64 	%rd5, %rd13;
	cvta.to.global.u64 	%rd6, %rd8;
	cvta.to.global.u64 	%rd7, %rd14;
$L__BB24_2:
	mul.wide.s32 	%rd15, %r10, 4;
	add.s64 	%rd16, %rd1, %rd15;
	ld.global.f32 	%f2, [%rd16];
	add.s64 	%rd17, %rd2, %rd15;
	ld.global.f32 	%f3, [%rd17];
	mul.f32 	%f4, %f3, 0f3DCCCCD0;
	fma.rn.f32 	%f5, %f2, 0f3F666666, %f4;
	add.s64 	%rd18, %rd3, %rd15;
	st.global.f32 	[%rd18], %f5;
	add.s64 	%rd19, %rd4, %rd15;
	ld.global.f32 	%f6, [%rd19];
	ld.global.f32 	%f7, [%rd17];
	mul.f32 	%f8, %f7, 0f3A831200;
	mul.f32 	%f9, %f7, %f8;
	fma.rn.f32 	%f10, %f6, 0f3F7FBE77, %f9;
	add.s64 	%rd20, %rd5, %rd15;
	st.global.f32 	[%rd20], %f10;
	ld.global.f32 	%f11, [%rd18];
	div.rn.f32 	%f12, %f11, 0f3DCCCCD0;
	div.rn.f32 	%f13, %f10, 0f3A831200;
	add.s64 	%rd21, %rd6, %rd15;
	ld.global.f32 	%f14, [%rd21];
	sqrt.rn.f32 	%f15, %f13;
	add.f32 	%f16, %f15, 0f358637BD;
	div.rn.f32 	%f17, %f12, %f16;
	mul.f32 	%f18, %f1, %f17;
	sub.f32 	%f19, %f14, %f18;
	add.s64 	%rd22, %rd7, %rd15;
	st.global.f32 	[%rd22], %f19;
	add.s32 	%r10, %r10, %r3;
	setp.lt.s32 	%p2, %r10, %r6;
	@%p2 bra 	$L__BB24_2;
$L__BB24_3:
	ret;

}


// ===== COMPILED SASS (sm_100) =====

	.target	sm_100

	.elftype	@"ET_EXEC"


//--------------------- .note.nv.tkinfo           --------------------------
	.section	.note.nv.tkinfo,"",@"SHT_NOTE"
	.sectionflags	@"SHF_NOTE_NV_TKINFO"
	.tkinfo
        /*0018*/ 	.word	0x00000002
        /*0030*/ 	.string	""
        /*0030*/ 	.string	"ptxas"
        /*0030*/ 	.string	"Cuda compilation tools, release 13.0, V13.0.88"
        /*0030*/ 	.string	"Build cuda_13.0.r13.0/compiler.36424714_0"
        /*0030*/ 	.string	"-arch sm_100 -m 64 "



//--------------------- .note.nv.cuinfo           --------------------------
	.section	.note.nv.cuinfo,"",@"SHT_NOTE"
	.sectionflags	@"SHF_NOTE_NV_CUINFO"
        /*0018*/ 	.short	0x0002
        /*001a*/ 	.short	0x0064
        /*001c*/ 	.short	0x0082
	.zero		2


//--------------------- .nv.info                  --------------------------
	.section	.nv.info,"",@"SHT_CUDA_INFO"
	.align	4


	//----- nvinfo : EIATTR_REGCOUNT
	.align		4
        /*0000*/ 	.byte	0x04, 0x2f
        /*0002*/ 	.short	(.L_1 - .L_0)
	.align		4
.L_0:
        /*0004*/ 	.word	index@(_Z11add1_kernelPfS_S_i)
        /*0008*/ 	.word	0x00000014


	//----- nvinfo : EIATTR_FRAME_SIZE
	.align		4
.L_1:
        /*000c*/ 	.byte	0x04, 0x11
        /*000e*/ 	.short	(.L_3 - .L_2)
	.align		4
.L_2:
        /*0010*/ 	.word	index@(_Z11add1_kernelPfS_S_i)
        /*0014*/ 	.word	0x00000000


	//----- nvinfo : EIATTR_REGCOUNT
	.align		4
.L_3:
        /*0018*/ 	.byte	0x04, 0x2f
        /*001a*/ 	.short	(.L_5 - .L_4)
	.align		4
.L_4:
        /*001c*/ 	.word	index@(_Z11sub1_kernelPfS_S_i)
        /*0020*/ 	.word	0x00000014


	//----- nvinfo : EIATTR_FRAME_SIZE
	.align		4
.L_5:
        /*0024*/ 	.byte	0x04, 0x11
        /*0026*/ 	.short	(.L_7 - .L_6)
	.align		4
.L_6:
        /*0028*/ 	.word	index@(_Z11sub1_kernelPfS_S_i)
        /*002c*/ 	.word	0x00000000


	//----- nvinfo : EIATTR_REGCOUNT
	.align		4
.L_7:
        /*0030*/ 	.byte	0x04, 0x2f
        /*0032*/ 	.short	(.L_9 - .L_8)
	.align		4
.L_8:
        /*0034*/ 	.word	index@(_Z12smult_kernelfPfS_i)
        /*0038*/ 	.word	0x00000010


	//----- nvinfo : EIATTR_FRAME_SIZE
	.align		4
.L_9:
        /*003c*/ 	.byte	0x04, 0x11
        /*003e*/ 	.short	(.L_11 - .L_10)
	.align		4
.L_10:
        /*0040*/ 	.word	index@(_Z12smult_kernelfPfS_i)
        /*0044*/ 	.word	0x00000000


	//----- nvinfo : EIATTR_REGCOUNT
	.align		4
.L_11:
        /*0048*/ 	.byte	0x04, 0x2f
        /*004a*/ 	.short	(.L_13 - .L_12)
	.align		4
.L_12:
        /*004c*/ 	.word	index@(_Z14pooling_kernelPfS_S_iiiii)
        /*0050*/ 	.word	0x00000020


	//----- nvinfo : EIATTR_FRAME_SIZE
	.align		4
.L_13:
        /*0054*/ 	.byte	0x04, 0x11
        /*0056*/ 	.short	(.L_15 - .L_14)
	.align		4
.L_14:
        /*0058*/ 	.word	index@(_Z14pooling_kernelPfS_S_iiiii)
        /*005c*/ 	.word	0x00000000


	//----- nvinfo : EIATTR_REGCOUNT
	.align		4
.L_15:
        /*0060*/ 	.byte	0x04, 0x2f
        /*0062*/ 	.short	(.L_17 - .L_16)
	.align		4
.L_16:
        /*0064*/ 	.word	index@(_Z16unpooling_kernelPfS_S_iiiii)
        /*0068*/ 	.word	0x00000020


	//----- nvinfo : EIATTR_FRAME_SIZE
	.align		4
.L_17:
        /*006c*/ 	.byte	0x04, 0x11
        /*006e*/ 	.short	(.L_19 - .L_18)
	.align		4
.L_18:
        /*0070*/ 	.word	index@($__internal_9_$__cuda_sm20_div_rn_f64_full)
        /*0074*/ 	.word	0x00000000


	//----- nvinfo : EIATTR_FRAME_SIZE
	.align		4
.L_19:
        /*0078*/ 	.byte	0x04, 0x11
        /*007a*/ 	.short	(.L_21 - .L_20)
	.align		4
.L_20:
        /*007c*/ 	.word	index@(_Z16unpooling_kernelPfS_S_iiiii)
        /*0080*/ 	.word	0x00000000


	//----- nvinfo : EIATTR_REGCOUNT
	.align		4
.L_21:
        /*0084*/ 	.byte	0x04, 0x2f
        /*0086*/ 	.short	(.L_23 - .L_22)
	.align		4
.L_22:
        /*0088*/ 	.word	index@(_Z17convolute1_kernelPfS_S_iiiiiiiiiiii)
        /*008c*/ 	.word	0x0000001d


	//----- nvinfo : EIATTR_FRAME_SIZE
	.align		4
.L_23:
        /*0090*/ 	.byte	0x04, 0x11
        /*0092*/ 	.short	(.L_25 - .L_24)
	.align		4
.L_24:
        /*0094*/ 	.word	index@(_Z17convolute1_kernelPfS_S_iiiiiiiiiiii)
        /*0098*/ 	.word	0x00000000


	//----- nvinfo : EIATTR_REGCOUNT
	.align		4
.L_25:
        /*009c*/ 	.byte	0x04, 0x2f
        /*009e*/ 	.short	(.L_27 - .L_26)
	.align		4
.L_26:
        /*00a0*/ 	.word	index@(_Z19deconvolute1_kernelPfS_S_iiiiiiiiiiiiiii)
        /*00a4*/ 	.word	0x00000020


	//----- nvinfo : EIATTR_FRAME_SIZE
	.align		4
.L_27:
        /*00a8*/ 	.byte	0x04, 0x11
        /*00aa*/ 	.short	(.L_29 - .L_28)
	.align		4
.L_28:
        /*00ac*/ 	.word	index@(_Z19deconvolute1_kernelPfS_S_iiiiiiiiiiiiiii)
        /*00b0*/ 	.word	0x00000000


	//----- nvinfo : EIATTR_REGCOUNT
	.align		4
.L_29:
        /*00b4*/ 	.byte	0x04, 0x2f
        /*00b6*/ 	.short	(.L_31 - .L_30)
	.align		4
.L_30:
        /*00b8*/ 	.word	index@(_Z19deconvolute2_kernelPfS_S_S_iiiiiiiiiiii)
        /*00bc*/ 	.word	0x00000020


	//----- nvinfo : EIATTR_FRAME_SIZE
	.align		4
.L_31:
        /*00c0*/ 	.byte	0x04, 0x11
        /*00c2*/ 	.short	(.L_33 - .L_32)
	.align		4
.L_32:
        /*00c4*/ 	.word	index@(_Z19deconvolute2_kernelPfS_S_S_iiiiiiiiiiii)
        /*00c8*/ 	.word	0x00000000


	//----- nvinfo : EIATTR_REGCOUNT
	.align		4
.L_33:
        /*00cc*/ 	.byte	0x04, 0x2f
        /*00ce*/ 	.short	(.L_35 - .L_34)
	.align		4
.L_34:
        /*00d0*/ 	.word	index@(_Z18gradfilter1_kernelPfS_S_iiiiiiiiiiiiii)
        /*00d4*/ 	.word	0x0000001b


	//----- nvinfo : EIATTR_FRAME_SIZE
	.align		4
.L_35:
        /*00d8*/ 	.byte	0x04, 0x11
        /*00da*/ 	.short	(.L_37 - .L_36)
	.align		4
.L_36:
        /*00dc*/ 	.word	index@(_Z18gradfilter1_kernelPfS_S_iiiiiiiiiiiiii)
        /*00e0*/ 	.word	0x00000000


	//----- nvinfo : EIATTR_REGCOUNT
	.align		4
.L_37:
        /*00e4*/ 	.byte	0x04, 0x2f
        /*00e6*/ 	.short	(.L_39 - .L_38)
	.align		4
.L_38:
        /*00e8*/ 	.word	index@(_Z18gradfilter2_kernelPfS_S_S_iiiiiiiiiiiiii)
        /*00ec*/ 	.word	0x00000020


	//----- nvinfo : EIATTR_FRAME_SIZE
	.align		4
.L_39:
        /*00f0*/ 	.byte	0x04, 0x11
        /*00f2*/ 	.short	(.L_41 - .L_40)
	.align		4
.L_40:
        /*00f4*/ 	.word	index@(_Z18gradfilter2_kernelPfS_S_S_iiiiiiiiiiiiii)
        /*00f8*/ 	.word	0x00000000


	//----- nvinfo : EIATTR_REGCOUNT
	.align		4
.L_41:
        /*00fc*/ 	.byte	0x04, 0x2f
        /*00fe*/ 	.short	(.L_43 - .L_42)
	.align		4
.L_42:
        /*0100*/ 	.word	index@(_Z11full_kernelPfS_iiiii)
        /*0104*/ 	.word	0x00000020


	//----- nvinfo : EIATTR_FRAME_SIZE
	.align		4
.L_43:
        /*0108*/ 	.byte	0x04, 0x11
        /*010a*/ 	.short	(.L_45 - .L_44)
	.align		4
.L_44:
        /*010c*/ 	.word	index@(_Z11full_kernelPfS_iiiii)
        /*0110*/ 	.word	0x00000000


	//----- nvinfo : EIATTR_REGCOUNT
	.align		4
.L_45:
        /*0114*/ 	.byte	0x04, 0x2f
        /*0116*/ 	.short	(.L_47 - .L_46)
	.align		4
.L_46:
        /*0118*/ 	.word	index@(_Z13unfull_kernelPfS_iiiii)
        /*011c*/ 	.word	0x00000020


	//----- nvinfo : EIATTR_FRAME_SIZE
	.align		4
.L_47:
        /*0120*/ 	.byte	0x04, 0x11
        /*0122*/ 	.short	(.L_49 - .L_48)
	.align		4
.L_48:
        /*0124*/ 	.word	index@(_Z13unfull_kernelPfS_iiiii)
        /*0128*/ 	.word	0x00000000


	//----- nvinfo : EIATTR_REGCOUNT
	.align		4
.L_49:
        /*012c*/ 	.byte	0x04, 0x2f
        /*012e*/ 	.short	(.L_51 - .L_50)
	.align		4
.L_50:
        /*0130*/ 	.word	index@(_Z13emult1_kernelPfS_S_i)
        /*0134*/ 	.word	0x00000014


	//----- nvinfo : EIATTR_FRAME_SIZE
	.align		4
.L_51:
        /*0138*/ 	.byte	0x04, 0x11
        /*013a*/ 	.short	(.L_53 - .L_52)
	.align		4
.L_52:
        /*013c*/ 	.word	index@(_Z13emult1_kernelPfS_S_i)
        /*0140*/ 	.word	0x00000000


	//----- nvinfo : EIATTR_REGCOUNT
	.align		4
.L_53:
        /*0144*/ 	.byte	0x04, 0x2f
        /*0146*/ 	.short	(.L_55 - .L_54)
	.align		4
.L_54:
        /*0148*/ 	.word	index@(_Z14sigmoid_kernelPfS_i)
        /*014c*/ 	.word	0x00000014


	//----- nvinfo : EIATTR_FRAME_SIZE
	.align		4
.L_55:
        /*0150*/ 	.byte	0x04, 0x11
        /*0152*/ 	.short	(.L_57 - .L_56)
	.align		4
.L_56:
        /*0154*/ 	.word	index@($__internal_8_$__cuda_sm20_rcp_rn_f32_slowpath)
        /*0158*/ 	.word	0x00000000


	//----- nvinfo : EIATTR_FRAME_SIZE
	.align		4
.L_57:
        /*015c*/ 	.byte	0x04, 0x11
        /*015e*/ 	.short	(.L_59 - .L_58)
	.align		4
.L_58:
        /*0160*/ 	.word	index@(_Z14sigmoid_kernelPfS_i)
        /*0164*/ 	.word	0x00000000


	//----- nvinfo : EIATTR_REGCOUNT
	.align		4
.L_59:
        /*0168*/ 	.byte	0x04, 0x2f
        /*016a*/ 	.short	(.L_61 - .L_60)
	.align		4
.L_60:
        /*016c*/ 	.word	index@(_Z11tanh_kernelPfS_i)
        /*0170*/ 	.word	0x00000011


	//----- nvinfo : EIATTR_FRAME_SIZE
	.align		4
.L_61:
        /*0174*/ 	.byte	0x04, 0x11
        /*0176*/ 	.short	(.L_63 - .L_62)
	.align		4
.L_62:
        /*0178*/ 	.word	index@(_Z11tanh_kernelPfS_i)
        /*017c*/ 	.word	0x00000000


	//----- nvinfo : EIATTR_REGCOUNT
	.align		4
.L_63:
        /*0180*/ 	.byte	0x04, 0x2f
        /*0182*/ 	.short	(.L_65 - .L_64)
	.align		4
.L_64:
        /*0184*/ 	.word	index@(_Z11relu_kernelPfS_i)
        /*0188*/ 	.word	0x0000000e


	//----- nvinfo : EIATTR_FRAME_SIZE
	.align		4
.L_65:
        /*018c*/ 	.byte	0x04, 0x11
        /*018e*/ 	.short	(.L_67 - .L_66)
	.align		4
.L_66:
        /*0190*/ 	.word	index@(_Z11relu_kernelPfS_i)
        /*0194*/ 	.word	0x00000000


	//----- nvinfo : EIATTR_REGCOUNT
	.align		4
.L_67:
        /*0198*/ 	.byte	0x04, 0x2f
        /*019a*/ 	.short	(.L_69 - .L_68)
	.align		4
.L_68:
        /*019c*/ 	.word	index@(_Z21differ_sigmoid_kernelPfS_S_i)
        /*01a0*/ 	.word	0x00000016


	//----- nvinfo : EIATTR_FRAME_SIZE
	.align		4
.L_69:
        /*01a4*/ 	.byte	0x04, 0x11
        /*01a6*/ 	.short	(.L_71 - .L_70)
	.align		4
.L_70:
        /*01a8*/ 	.word	index@($__internal_7_$__cuda_sm20_rcp_rn_f32_slowpath)
        /*01ac*/ 	.word	0x00000000


	//----- nvinfo : EIATTR_FRAME_SIZE
	.align		4
.L_71:
        /*01b0*/ 	.byte	0x04, 0x11
        /*01b2*/ 	.short	(.L_73 - .L_72)
	.align		4
.L_72:
        /*01b4*/ 	.word	index@(_Z21differ_sigmoid_kernelPfS_S_i)
        /*01b8*/ 	.word	0x00000000


	//----- nvinfo : EIATTR_REGCOUNT
	.align		4
.L_73:
        /*01bc*/ 	.byte	0x04, 0x2f
        /*01be*/ 	.short	(.L_75 - .L_74)
	.align		4
.L_74:
        /*01c0*/ 	.word	index@(_Z18differ_tanh_kernelPfS_S_i)
        /*01c4*/ 	.word	0x00000016


	//----- nvinfo : EIATTR_FRAME_SIZE
	.align		4
.L_75:
        /*01c8*/ 	.byte	0x04, 0x11
        /*01ca*/ 	.short	(.L_77 - .L_76)
	.align		4
.L_76:
        /*01cc*/ 	.word	index@($__internal_6_$__cuda_sm20_rcp_rn_f32_slowpath)
        /*01d0*/ 	.word	0x00000000


	//----- nvinfo : EIATTR_FRAME_SIZE
	.align		4
.L_77:
        /*01d4*/ 	.byte	0x04, 0x11
        /*01d6*/ 	.short	(.L_79 - .L_78)
	.align		4
.L_78:
        /*01d8*/ 	.word	index@(_Z18differ_tanh_kernelPfS_S_i)
        /*01dc*/ 	.word	0x00000000


	//----- nvinfo : EIATTR_REGCOUNT
	.align		4
.L_79:
        /*01e0*/ 	.byte	0x04, 0x2f
        /*01e2*/ 	.short	(.L_81 - .L_80)
	.align		4
.L_80:
        /*01e4*/ 	.word	index@(_Z18differ_relu_kernelPfS_S_i)
        /*01e8*/ 	.word	0x00000010


	//----- nvinfo : EIATTR_FRAME_SIZE
	.align		4
.L_81:
        /*01ec*/ 	.byte	0x04, 0x11
        /*01ee*/ 	.short	(.L_83 - .L_82)
	.align		4
.L_82:
        /*01f0*/ 	.word	index@(_Z18differ_relu_kernelPfS_S_i)
        /*01f4*/ 	.word	0x00000000


	//----- nvinfo : EIATTR_REGCOUNT
	.align		4
.L_83:
        /*01f8*/ 	.byte	0x04, 0x2f
        /*01fa*/ 	.short	(.L_85 - .L_84)
	.align		4
.L_84:
        /*01fc*/ 	.word	index@(_Z15dropout1_kernelPfi)
        /*0200*/ 	.word	0x0000000c


	//----- nvinfo : EIATTR_FRAME_SIZE
	.align		4
.L_85:
        /*0204*/ 	.byte	0x04, 0x11
        /*0206*/ 	.short	(.L_87 - .L_86)
	.align		4
.L_86:
        /*0208*/ 	.word	index@(_Z15dropout1_kernelPfi)
        /*020c*/ 	.word	0x00000000


	//----- nvinfo : EIATTR_REGCOUNT
	.align		4
.L_87:
        /*0210*/ 	.byte	0x04, 0x2f
        /*0212*/ 	.short	(.L_89 - .L_88)
	.align		4
.L_88:
        /*0214*/ 	.word	index@(_Z11sgd1_kernelPfS_S_fi)
        /*0218*/ 	.word	0x00000014


	//----- nvinfo : EIATTR_FRAME_SIZE
	.align		4
.L_89:
        /*021c*/ 	.byte	0x04, 0x11
        /*021e*/ 	.short	(.L_91 - .L_90)
	.align		4
.L_90:
        /*0220*/ 	.word	index@(_Z11sgd1_kernelPfS_S_fi)
        /*0224*/ 	.word	0x00000000


	//----- nvinfo : EIATTR_REGCOUNT
	.align		4
.L_91:
        /*0228*/ 	.byte	0x04, 0x2f
        /*022a*/ 	.short	(.L_93 - .L_92)
	.align		4
.L_92:
        /*022c*/ 	.word	index@(_Z15momentum_kernelPfS_S_S_S_fi)
        /*0230*/ 	.word	0x0000001b


	//----- nvinfo : EIATTR_FRAME_SIZE
	.align		4
.L_93:
        /*0234*/ 	.byte	0x04, 0x11
        /*0236*/ 	.short	(.L_95 - .L_94)
	.align		4
.L_94:
        /*0238*/ 	.word	index@(_Z15momentum_kernelPfS_S_S_S_fi)
        /*023c*/ 	.word	0x00000000


	//----- nvinfo : EIATTR_REGCOUNT
	.align		4
.L_95:
        /*0240*/ 	.byte	0x04, 0x2f
        /*0242*/ 	.short	(.L_97 - .L_96)
	.align		4
.L_96:
        /*0244*/ 	.word	index@(_Z14adagrad_kernelPfS_S_S_S_fi)
        /*0248*/ 	.word	0x0000001c


	//----- nvinfo : EIATTR_FRAME_SIZE
	.align		4
.L_97:
        /*024c*/ 	.byte	0x04, 0x11
        /*024e*/ 	.short	(.L_99 - .L_98)
	.align		4
.L_98:
        /*0250*/ 	.word	index@($__internal_5_$__cuda_sm3x_div_rn_noftz_f32_slowpath)
        /*0254*/ 	.word	0x00000000


	//----- nvinfo : EIATTR_FRAME_SIZE
	.align		4
.L_99:
        /*0258*/ 	.byte	0x04, 0x11
        /*025a*/ 	.short	(.L_101 - .L_100)
	.align		4
.L_100:
        /*025c*/ 	.word	index@($__internal_4_$__cuda_sm20_sqrt_rn_f32_slowpath)
        /*0260*/ 	.word	0x00000000


	//----- nvinfo : EIATTR_FRAME_SIZE
	.align		4
.L_101:
        /*0264*/ 	.byte	0x04, 0x11
        /*0266*/ 	.short	(.L_103 - .L_102)
	.align		4
.L_102:
        /*0268*/ 	.word	index@(_Z14adagrad_kernelPfS_S_S_S_fi)
        /*026c*/ 	.word	0x00000000


	//----- nvinfo : EIATTR_REGCOUNT
	.align		4
.L_103:
        /*0270*/ 	.byte	0x04, 0x2f
        /*0272*/ 	.short	(.L_105 - .L_104)
	.align		4
.L_104:
        /*0274*/ 	.word	index@(_Z10rms_kernelPfS_S_S_S_fi)
        /*0278*/ 	.word	0x0000001c


	//----- nvinfo : EIATTR_FRAME_SIZE
	.align		4
.L_105:
        /*027c*/ 	.byte	0x04, 0x11
        /*027e*/ 	.short	(.L_107 - .L_106)
	.align		4
.L_106:
        /*0280*/ 	.word	index@($__internal_3_$__cuda_sm3x_div_rn_noftz_f32_slowpath)
        /*0284*/ 	.word	0x00000000


	//----- nvinfo : EIATTR_FRAME_SIZE
	.align		4
.L_107:
        /*0288*/ 	.byte	0x04, 0x11
        /*028a*/ 	.short	(.L_109 - .L_108)
	.align		4
.L_108:
        /*028c*/ 	.word	index@($__internal_2_$__cuda_sm20_sqrt_rn_f32_slowpath)
        /*0290*/ 	.word	0x00000000


	//----- nvinfo : EIATTR_FRAME_SIZE
	.align		4
.L_109:
        /*0294*/ 	.byte	0x04, 0x11
        /*0296*/ 	.short	(.L_111 - .L_110)
	.align		4
.L_110:
        /*0298*/ 	.word	index@(_Z10rms_kernelPfS_S_S_S_fi)
        /*029c*/ 	.word	0x00000000


	//----- nvinfo : EIATTR_REGCOUNT
	.align		4
.L_111:
        /*02a0*/ 	.byte	0x04, 0x2f
        /*02a2*/ 	.short	(.L_113 - .L_112)
	.align		4
.L_112:
        /*02a4*/ 	.word	index@(_Z11adam_kernelPfS_S_S_S_S_S_fi)
        /*02a8*/ 	.word	0x00000020


	//----- nvinfo : EIATTR_FRAME_SIZE
	.align		4
.L_113:
        /*02ac*/ 	.byte	0x04, 0x11
        /*02ae*/ 	.short	(.L_115 - .L_114)
	.align		4
.L_114:
        /*02b0*/ 	.word	index@($__internal_1_$__cuda_sm3x_div_rn_noftz_f32_slowpath)
        /*02b4*/ 	.word	0x00000000


	//----- nvinfo : EIATTR_FRAME_SIZE
	.align		4
.L_115:
        /*02b8*/ 	.byte	0x04, 0x11
        /*02ba*/ 	.short	(.L_117 - .L_116)
	.align		4
.L_116:
        /*02bc*/ 	.word	index@($__internal_0_$__cuda_sm20_sqrt_rn_f32_slowpath)
        /*02c0*/ 	.word	0x00000000


	//----- nvinfo : EIATTR_FRAME_SIZE
	.align		4
.L_117:
        /*02c4*/ 	.byte	0x04, 0x11
        /*02c6*/ 	.short	(.L_119 - .L_118)
	.align		4
.L_118:
        /*02c8*/ 	.word	index@(_Z11adam_kernelPfS_S_S_S_S_S_fi)
        /*02cc*/ 	.word	0x00000000


	//----- nvinfo : EIATTR_MIN_STACK_SIZE
	.align		4
.L_119:
        /*02d0*/ 	.byte	0x04, 0x12
        /*02d2*/ 	.short	(.L_121 - .L_120)
	.align		4
.L_120:
        /*02d4*/ 	.word	index@(_Z11adam_kernelPfS_S_S_S_S_S_fi)
        /*02d8*/ 	.word	0x00000000


	//----- nvinfo : EIATTR_MIN_STACK_SIZE
	.align		4
.L_121:
        /*02dc*/ 	.byte	0x04, 0x12
        /*02de*/ 	.short	(.L_123 - .L_122)
	.align		4
.L_122:
        /*02e0*/ 	.word	index@(_Z10rms_kernelPfS_S_S_S_fi)
        /*02e4*/ 	.word	0x00000000


	//----- nvinfo : EIATTR_MIN_STACK_SIZE
	.align		4
.L_123:
        /*02e8*/ 	.byte	0x04, 0x12
        /*02ea*/ 	.short	(.L_125 - .L_124)
	.align		4
.L_124:
        /*02ec*/ 	.word	index@(_Z14adagrad_kernelPfS_S_S_S_fi)
        /*02f0*/ 	.word	0x00000000


	//----- nvinfo : EIATTR_MIN_STACK_SIZE
	.align		4
.L_125:
        /*02f4*/ 	.byte	0x04, 0x12
        /*02f6*/ 	.short	(.L_127 - .L_126)
	.align		4
.L_126:
        /*02f8*/ 	.word	index@(_Z15momentum_kernelPfS_S_S_S_fi)
        /*02fc*/ 	.word	0x00000000


	//----- nvinfo : EIATTR_MIN_STACK_SIZE
	.align		4
.L_127:
        /*0300*/ 	.byte	0x04, 0x12
        /*0302*/ 	.short	(.L_129 - .L_128)
	.align		4
.L_128:
        /*0304*/ 	.word	index@(_Z11sgd1_kernelPfS_S_fi)
        /*0308*/ 	.word	0x00000000


	//----- nvinfo : EIATTR_MIN_STACK_SIZE
	.align		4
.L_129:
        /*030c*/ 	.byte	0x04, 0x12
        /*030e*/ 	.short	(.L_131 - .L_130)
	.align		4
.L_130:
        /*0310*/ 	.word	index@(_Z15dropout1_kernelPfi)
        /*0314*/ 	.word	0x00000000


	//----- nvinfo : EIATTR_MIN_STACK_SIZE
	.align		4
.L_131:
        /*0318*/ 	.byte	0x04, 0x12
        /*031a*/ 	.short	(.L_133 - .L_132)
	.align		4
.L_132:
        /*031c*/ 	.word	index@(_Z18differ_relu_kernelPfS_S_i)
        /*0320*/ 	.word	0x00000000


	//----- nvinfo : EIATTR_MIN_STACK_SIZE
	.align		4
.L_133:
        /*0324*/ 	.byte	0x04, 0x12
        /*0326*/ 	.short	(.L_135 - .L_134)
	.align		4
.L_134:
        /*0328*/ 	.word	index@(_Z18differ_tanh_kernelPfS_S_i)
        /*032c*/ 	.word	0x00000000


	//----- nvinfo : EIATTR_MIN_STACK_SIZE
	.align		4
.L_135:
        /*0330*/ 	.byte	0x04, 0x12
        /*0332*/ 	.short	(.L_137 - .L_136)
	.align		4
.L_136:
        /*0334*/ 	.word	index@(_Z21differ_sigmoid_kernelPfS_S_i)
        /*0338*/ 	.word	0x00000000


	//----- nvinfo : EIATTR_MIN_STACK_SIZE
	.align		4
.L_137:
        /*033c*/ 	.byte	0x04, 0x12
        /*033e*/ 	.short	(.L_139 - .L_138)
	.align		4
.L_138:
        /*0340*/ 	.word	index@(_Z11relu_kernelPfS_i)
        /*0344*/ 	.word	0x00000000


	//----- nvinfo : EIATTR_MIN_STACK_SIZE
	.align		4
.L_139:
        /*0348*/ 	.byte	0x04, 0x12
        /*034a*/ 	.short	(.L_141 - .L_140)
	.align		4
.L_140:
        /*034c*/ 	.word	index@(_Z11tanh_kernelPfS_i)
        /*0350*/ 	.word	0x00000000


	//----- nvinfo : EIATTR_MIN_STACK_SIZE
	.align		4
.L_141:
        /*0354*/ 	.byte	0x04, 0x12
        /*0356*/ 	.short	(.L_143 - .L_142)
	.align		4
.L_142:
        /*0358*/ 	.word	index@(_Z14sigmoid_kernelPfS_i)
        /*035c*/ 	.word	0x00000000


	//----- nvinfo : EIATTR_MIN_STACK_SIZE
	.align		4
.L_143:
        /*0360*/ 	.byte	0x04, 0x12
        /*0362*/ 	.short	(.L_145 - .L_144)
	.align		4
.L_144:
        /*0364*/ 	.word	index@(_Z13emult1_kernelPfS_S_i)
        /*0368*/ 	.word	0x00000000


	//----- nvinfo : EIATTR_MIN_STACK_SIZE
	.align		4
.L_145:
        /*036c*/ 	.byte	0x04, 0x12
        /*036e*/ 	.short	(.L_147 - .L_146)
	.align		4
.L_146:
        /*0370*/ 	.word	index@(_Z13unfull_kernelPfS_iiiii)
        /*0374*/ 	.word	0x00000000


	//----- nvinfo : EIATTR_MIN_STACK_SIZE
	.align		4
.L_147:
        /*0378*/ 	.byte	0x04, 0x12
        /*037a*/ 	.short	(.L_149 - .L_148)
	.align		4
.L_148:
        /*037c*/ 	.word	index@(_Z11full_kernelPfS_iiiii)
        /*0380*/ 	.word	0x00000000


	//----- nvinfo : EIATTR_MIN_STACK_SIZE
	.align		4
.L_149:
        /*0384*/ 	.byte	0x04, 0x12
        /*0386*/ 	.short	(.L_151 - .L_150)
	.align		4
.L_150:
        /*0388*/ 	.word	index@(_Z18gradfilter2_kernelPfS_S_S_iiiiiiiiiiiiii)
        /*038c*/ 	.word	0x00000000


	//----- nvinfo : EIATTR_MIN_STACK_SIZE
	.align		4
.L_151:
        /*0390*/ 	.byte	0x04, 0x12
        /*0392*/ 	.short	(.L_153 - .L_152)
	.align		4
.L_152:
        /*0394*/ 	.word	index@(_Z18gradfilter1_kernelPfS_S_iiiiiiiiiiiiii)
        /*0398*/ 	.word	0x00000000


	//----- nvinfo : EIATTR_MIN_STACK_SIZE
	.align		4
.L_153:
        /*039c*/ 	.byte	0x04, 0x12
        /*039e*/ 	.short	(.L_155 - .L_154)
	.align		4
.L_154:
        /*03a0*/ 	.word	index@(_Z19deconvolute2_kernelPfS_S_S_iiiiiiiiiiii)
        /*03a4*/ 	.word	0x00000000


	//----- nvinfo : EIATTR_MIN_STACK_SIZE
	.align		4
.L_155:
        /*03a8*/ 	.byte	0x04, 0x12
        /*03aa*/ 	.short	(.L_157 - .L_156)
	.align		4
.L_156:
        /*03ac*/ 	.word	index@(_Z19deconvolute1_kernelPfS_S_iiiiiiiiiiiiiii)
        /*03b0*/ 	.word	0x00000000


	//----- nvinfo : EIATTR_MIN_STACK_SIZE
	.align		4
.L_157:
        /*03b4*/ 	.byte	0x04, 0x12
        /*03b6*/ 	.short	(.L_159 - .L_158)
	.align		4
.L_158:
        /*03b8*/ 	.word	index@(_Z17convolute1_kernelPfS_S_iiiiiiiiiiii)
        /*03bc*/ 	.word	0x00000000


	//----- nvinfo : EIATTR_MIN_STACK_SIZE
	.align		4
.L_159:
        /*03c0*/ 	.byte	0x04, 0x12
        /*03c2*/ 	.short	(.L_161 - .L_160)
	.align		4
.L_160:
        /*03c4*/ 	.word	index@(_Z16unpooling_kernelPfS_S_iiiii)
        /*03c8*/ 	.word	0x00000000


	//----- nvinfo : EIATTR_MIN_STACK_SIZE
	.align		4
.L_161:
        /*03cc*/ 	.byte	0x04, 0x12
        /*03ce*/ 	.short	(.L_163 - .L_162)
	.align		4
.L_162:
        /*03d0*/ 	.word	index@(_Z14pooling_kernelPfS_S_iiiii)
        /*03d4*/ 	.word	0x00000000


	//----- nvinfo : EIATTR_MIN_STACK_SIZE
	.align		4
.L_163:
        /*03d8*/ 	.byte	0x04, 0x12
        /*03da*/ 	.short	(.L_165 - .L_164)
	.align		4
.L_164:
        /*03dc*/ 	.word	index@(_Z12smult_kernelfPfS_i)
        /*03e0*/ 	.word	0x00000000


	//----- nvinfo : EIATTR_MIN_STACK_SIZE
	.align		4
.L_165:
        /*03e4*/ 	.byte	0x04, 0x12
        /*03e6*/ 	.short	(.L_167 - .L_166)
	.align		4
.L_166:
        /*03e8*/ 	.word	index@(_Z11sub1_kernelPfS_S_i)
        /*03ec*/ 	.word	0x00000000


	//----- nvinfo : EIATTR_MIN_STACK_SIZE
	.align		4
.L_167:
        /*03f0*/ 	.byte	0x04, 0x12
        /*03f2*/ 	.short	(.L_169 - .L_168)
	.align		4
.L_168:
        /*03f4*/ 	.word	index@(_Z11add1_kernelPfS_S_i)
        /*03f8*/ 	.word	0x00000000
.L_169:


//--------------------- .nv.compat                --------------------------
	.section	.nv.compat,"",@"SHT_CUDA_COMPAT_INFO"
	.align	4
        /*0000*/ 	.byte	0x02, 0x09, 0x00, 0x00, 0x02, 0x02, 0x01, 0x00, 0x02, 0x05, 0x05, 0x00, 0x03, 0x07, 0x01, 0x01
        /*0010*/ 	.byte	0x02, 0x03, 0x00, 0x00, 0x02, 0x06, 0x01, 0x00, 0x04, 0x0b, 0x08, 0x00, 0x01, 0x00, 0x00, 0x00
        /*0020*/ 	.byte	0x00, 0x00, 0x00, 0x00


//--------------------- .nv.info._Z11adam_kernelPfS_S_S_S_S_S_fi --------------------------
	.section	.nv.info._Z11adam_kernelPfS_S_S_S_S_S_fi,"",@"SHT_CUDA_INFO"
	.sectionflags	@""
	.align	4


	//----- nvinfo : EIATTR_CUDA_API_VERSION
	.align		4
        /*0000*/ 	.byte	0x04, 0x37
        /*0002*/ 	.short	(.L_171 - .L_170)
.L_170:
        /*0004*/ 	.word	0x00000082


	//----- nvinfo : EIATTR_KPARAM_INFO
	.align		4
.L_171:
        /*0008*/ 	.byte	0x04, 0x17
        /*000a*/ 	.short	(.L_173 - .L_172)
.L_172:
        /*000c*/ 	.word	0x00000000
        /*0010*/ 	.short	0x0008
        /*0012*/ 	.short	0x003c
        /*0014*/ 	.byte	0x00, 0xf0, 0x11, 0x00


	//----- nvinfo : EIATTR_KPARAM_INFO
	.align		4
.L_173:
        /*0018*/ 	.byte	0x04, 0x17
        /*001a*/ 	.short	(.L_175 - .L_174)
.L_174:
        /*001c*/ 	.word	0x00000000
        /*0020*/ 	.short	0x0007
        /*0022*/ 	.short	0x0038
        /*0024*/ 	.byte	0x00, 0xf0, 0x11, 0x00


	//----- nvinfo : EIATTR_KPARAM_INFO
	.align		4
.L_175:
        /*0028*/ 	.byte	0x04, 0x17
        /*002a*/ 	.short	(.L_177 - .L_176)
.L_176:
        /*002c*/ 	.word	0x00000000
        /*0030*/ 	.short	0x0006
        /*0032*/ 	.short	0x0030
        /*0034*/ 	.byte	0x00, 0xf5, 0x21, 0x00


	//----- nvinfo : EIATTR_KPARAM_INFO
	.align		4
.L_177:
        /*0038*/ 	.byte	0x04, 0x17
        /*003a*/ 	.short	(.L_179 - .L_178)
.L_178:
        /*003c*/ 	.word	0x00000000
        /*0040*/ 	.short	0x0005
        /*0042*/ 	.short	0x0028
        /*0044*/ 	.byte	0x00, 0xf5, 0x21, 0x00


	//----- nvinfo : EIATTR_KPARAM_INFO
	.align		4
.L_179:
        /*0048*/ 	.byte	0x04, 0x17
        /*004a*/ 	.short	(.L_181 - .L_180)
.L_180:
        /*004c*/ 	.word	0x00000000
        /*0050*/ 	.short	0x0004
        /*0052*/ 	.short	0x0020
        /*0054*/ 	.byte	0x00, 0xf5, 0x21, 0x00


	//----- nvinfo : EIATTR_KPARAM_INFO
	.align		4
.L_181:
        /*0058*/ 	.byte	0x04, 0x17
        /*005a*/ 	.short	(.L_183 - .L_182)
.L_182:
        /*005c*/ 	.word	0x00000000
        /*0060*/ 	.short	0x0003
        /*0062*/ 	.short	0x0018
        /*0064*/ 	.byte	0x00, 0xf5, 0x21, 0x00


	//----- nvinfo : EIATTR_KPARAM_INFO
	.align		4
.L_183:
        /*0068*/ 	.byte	0x04, 0x17
        /*006a*/ 	.short	(.L_185 - .L_184)
.L_184:
        /*006c*/ 	.word	0x00000000
        /*0070*/ 	.short	0x0002
        /*0072*/ 	.short	0x0010
        /*0074*/ 	.byte	0x00, 0xf5, 0x21, 0x00


	//----- nvinfo : EIATTR_KPARAM_INFO
	.align		4
.L_185:
        /*0078*/ 	.byte	0x04, 0x17
        /*007a*/ 	.short	(.L_187 - .L_186)
.L_186:
        /*007c*/ 	.word	0x00000000
        /*0080*/ 	.short	0x0001
        /*0082*/ 	.short	0x0008
        /*0084*/ 	.byte	0x00, 0xf5, 0x21, 0x00


	//----- nvinfo : EIATTR_KPARAM_INFO
	.align		4
.L_187:
        /*0088*/ 	.byte	0x04, 0x17
        /*008a*/ 	.short	(.L_189 - .L_188)
.L_188:
        /*008c*/ 	.word	0x00000000
        /*0090*/ 	.short	0x0000
        /*0092*/ 	.short	0x0000
        /*0094*/ 	.byte	0x00, 0xf5, 0x21, 0x00


	//----- nvinfo : EIATTR_SPARSE_MMA_MASK
	.align		4
.L_189:
        /*0098*/ 	.byte	0x03, 0x50
        /*009a*/ 	.short	0x0000


	//----- nvinfo : EIATTR_MAXREG_COUNT
	.align		4
        /*009c*/ 	.byte	0x03, 0x1b
        /*009e*/ 	.short	0x00ff


	//----- nvinfo : EIATTR_MERCURY_ISA_VERSION
	.align		4
        /*00a0*/ 	.byte	0x03, 0x5f
        /*00a2*/ 	.short	0x0101


	//----- nvinfo : EIATTR_VRC_CTA_INIT_COUNT
	.align		4
        /*00a4*/ 	.byte	0x02, 0x4a
	.zero		1
	.zero		1


	//----- nvinfo : EIATTR_EXIT_INSTR_OFFSETS
	.align		4
        /*00a8*/ 	.byte	0x04, 0x1c
        /*00aa*/ 	.short	(.L_191 - .L_190)


	//   ....[0]....
.L_190:
        /*00ac*/ 	.word	0x00000070


	//   ....[1]....
        /*00b0*/ 	.word	0x000006b0


	//----- nvinfo : EIATTR_CRS_STACK_SIZE
	.align		4
.L_191:
        /*00b4*/ 	.byte	0x04, 0x1e
        /*00b6*/ 	.short	(.L_193 - .L_192)
.L_192:
        /*00b8*/ 	.word	0x00000000


	//----- nvinfo : EIATTR_CBANK_PARAM_SIZE
	.align		4
.L_193:
        /*00bc*/ 	.byte	0x03, 0x19
        /*00be*/ 	.short	0x0040


	//----- nvinfo : EIATTR_PARAM_CBANK
	.align		4
        /*00c0*/ 	.byte	0x04, 0x0a
        /*00c2*/ 	.short	(.L_195 - .L_194)
	.align		4
.L_194:
        /*00c4*/ 	.word	index@(.nv.constant0._Z11adam_kernelPfS_S_S_S_S_S_fi)
        /*00c8*/ 	.short	0x0380
        /*00ca*/ 	.short	0x0040


	//----- nvinfo : EIATTR_SW_WAR
	.align		4
.L_195:
        /*00cc*/ 	.byte	0x04, 0x36
        /*00ce*/ 	.short	(.L_197 - .L_196)
.L_196:
        /*00d0*/ 	.word	0x00000008
.L_197:


//--------------------- .nv.info._Z10rms_kernelPfS_S_S_S_fi --------------------------
	.section	.nv.info._Z10rms_kernelPfS_S_S_S_fi,"",@"SHT_CUDA_INFO"
	.sectionflags	@""
	.align	4


	//----- nvinfo : EIATTR_CUDA_API_VERSION
	.align		4
        /*0000*/ 	.byte	0x04, 0x37
        /*0002*/ 	.short	(.L_199 - .L_198)
.L_198:
        /*0004*/ 	.word	0x00000082


	//----- nvinfo : EIATTR_KPARAM_INFO
	.align		4
.L_199:
        /*0008*/ 	.byte	0x04, 0x17
        /*000a*/ 	.short	(.L_201 - .L_200)
.L_200:
        /*000c*/ 	.word	0x00000000
        /*0010*/ 	.short	0x0006
        /*0012*/ 	.short	0x002c
        /*0014*/ 	.byte	0x00, 0xf0, 0x11, 0x00


	//----- nvinfo : EIATTR_KPARAM_INFO
	.align		4
.L_201:
        /*0018*/ 	.byte	0x04, 0x17
        /*001a*/ 	.short	(.L_203 - .L_202)
.L_202:
        /*001c*/ 	.word	0x00000000
        /*0020*/ 	.short	0x0005
        /*0022*/ 	.short	0x0028
        /*0024*/ 	.byte	0x00, 0xf0, 0x11, 0x00


	//----- nvinfo : EIATTR_KPARAM_INFO
	.align		4
.L_203:
        /*0028*/ 	.byte	0x04, 0x17
        /*002a*/ 	.short	(.L_205 - .L_204)
.L_204:
        /*002c*/ 	.word	0x00000000
        /*0030*/ 	.short	0x0004
        /*0032*/ 	.short	0x0020
        /*0034*/ 	.byte	0x00, 0xf5, 0x21, 0x00


	//----- nvinfo : EIATTR_KPARAM_INFO
	.align		4
.L_205:
        /*0038*/ 	.byte	0x04, 0x17
        /*003a*/ 	.short	(.L_207 - .L_206)
.L_206:
        /*003c*/ 	.word	0x00000000
        /*0040*/ 	.short	0x0003
        /*0042*/ 	.short	0x0018
        /*0044*/ 	.byte	0x00, 0xf5, 0x21, 0x00


	//----- nvinfo : EIATTR_KPARAM_INFO
	.align		4
.L_207:
        /*0048*/ 	.byte	0x04, 0x17
        /*004a*/ 	.short	(.L_209 - .L_208)
.L_208:
        /*004c*/ 	.word	0x00000000
        /*0050*/ 	.short	0x0002
        /*0052*/ 	.short	0x0010
        /*0054*/ 	.byte	0x00, 0xf5, 0x21, 0x00


	//----- nvinfo : EIATTR_KPARAM_INFO
	.align		4
.L_209:
        /*0058*/ 	.byte	0x04, 0x17
        /*005a*/ 	.short	(.L_211 - .L_210)
.L_210:
        /*005c*/ 	.word	0x00000000
        /*0060*/ 	.short	0x0001
        /*0062*/ 	.short	0x0008
        /*0064*/ 	.byte	0x00, 0xf5, 0x21, 0x00


	//----- nvinfo : EIATTR_KPARAM_INFO
	.align		4
.L_211:
        /*0068*/ 	.byte	0x04, 0x17
        /*006a*/ 	.short	(.L_213 - .L_212)
.L_212:
        /*006c*/ 	.word	0x00000000
        /*0070*/ 	.short	0x0000
        /*0072*/ 	.short	0x0000
        /*0074*/ 	.byte	0x00, 0xf5, 0x21, 0x00


	//----- nvinfo : EIATTR_SPARSE_MMA_MASK
	.align		4
.L_213:
        /*0078*/ 	.byte	0x03, 0x50
        /*007a*/ 	.short	0x0000


	//----- nvinfo : EIATTR_MAXREG_COUNT
	.align		4
        /*007c*/ 	.byte	0x03, 0x1b
        /*007e*/ 	.short	0x00ff


	//----- nvinfo : EIATTR_MERCURY_ISA_VERSION
	.align		4
        /*0080*/ 	.byte	0x03, 0x5f
        /*0082*/ 	.short	0x0101


	//----- nvinfo : EIATTR_VRC_CTA_INIT_COUNT
	.align		4
        /*0084*/ 	.byte	0x02, 0x4a
	.zero		1
	.zero		1


	//----- nvinfo : EIATTR_EXIT_INSTR_OFFSETS
	.align		4
        /*0088*/ 	.byte	0x04, 0x1c
        /*008a*/ 	.short	(.L_215 - .L_214)


	//   ....[0]....
.L_214:
        /*008c*/ 	.word	0x00000070


	//   ....[1]....
        /*0090*/ 	.word	0x00000400


	//----- nvinfo : EIATTR_CRS_STACK_SIZE
	.align		4
.L_215:
        /*0094*/ 	.byte	0x04, 0x1e
        /*0096*/ 	.short	(.L_217 - .L_216)
.L_216:
        /*0098*/ 	.word	0x00000000


	//----- nvinfo : EIATTR_CBANK_PARAM_SIZE
	.align		4
.L_217:
        /*009c*/ 	.byte	0x03, 0x19
        /*009e*/ 	.short	0x0030


	//----- nvinfo : EIATTR_PARAM_CBANK
	.align		4
        /*00a0*/ 	.byte	0x04, 0x0a
        /*00a2*/ 	.short	(.L_219 - .L_218)
	.align		4
.L_218:
        /*00a4*/ 	.word	index@(.nv.constant0._Z10rms_kernelPfS_S_S_S_fi)
        /*00a8*/ 	.short	0x0380
        /*00aa*/ 	.short	0x0030


	//----- nvinfo : EIATTR_SW_WAR
	.align		4
.L_219:
        /*00ac*/ 	.byte	0x04, 0x36
        /*00ae*/ 	.short	(.L_221 - .L_220)
.L_220:
        /*00b0*/ 	.word	0x00000008
.L_221:


//--------------------- .nv.info._Z14adagrad_kernelPfS_S_S_S_fi --------------------------
	.section	.nv.info._Z14adagrad_kernelPfS_S_S_S_fi,"",@"SHT_CUDA_INFO"
	.sectionflags	@""
	.align	4


	//----- nvinfo : EIATTR_CUDA_API_VERSION
	.align		4
        /*0000*/ 	.byte	0x04, 0x37
        /*0002*/ 	.short	(.L_223 - .L_222)
.L_222:
        /*0004*/ 	.word	0x00000082


	//----- nvinfo : EIATTR_KPARAM_INFO
	.align		4
.L_223:
        /*0008*/ 	.byte	0x04, 0x17
        /*000a*/ 	.short	(.L_225 - .L_224)
.L_224:
        /*000c*/ 	.word	0x00000000
        /*0010*/ 	.short	0x0006
        /*0012*/ 	.short	0x002c
        /*0014*/ 	.byte	0x00, 0xf0, 0x11, 0x00


	//----- nvinfo : EIATTR_KPARAM_INFO
	.align		4
.L_225:
        /*0018*/ 	.byte	0x04, 0x17
        /*001a*/ 	.short	(.L_227 - .L_226)
.L_226:
        /*001c*/ 	.word	0x00000000
        /*0020*/ 	.short	0x0005
        /*0022*/ 	.short	0x0028
        /*0024*/ 	.byte	0x00, 0xf0, 0x11, 0x00


	//----- nvinfo : EIATTR_KPARAM_INFO
	.align		4
.L_227:
        /*0028*/ 	.byte	0x04, 0x17
        /*002a*/ 	.short	(.L_229 - .L_228)
.L_228:
        /*002c*/ 	.word	0x00000000
        /*0030*/ 	.short	0x0004
        /*0032*/ 	.short	0x0020
        /*0034*/ 	.byte	0x00, 0xf5, 0x21, 0x00


	//----- nvinfo : EIATTR_KPARAM_INFO
	.align		4
.L_229:
        /*0038*/ 	.byte	0x04, 0x17
        /*003a*/ 	.short	(.L_231 - .L_230)
.L_230:
        /*003c*/ 	.word	0x00000000
        /*0040*/ 	.short	0x0003
        /*0042*/ 	.short	0x0018
        /*0044*/ 	.byte	0x00, 0xf5, 0x21, 0x00


	//----- nvinfo : EIATTR_KPARAM_INFO
	.align		4
.L_231:
        /*0048*/ 	.byte	0x04, 0x17
        /*004a*/ 	.short	(.L_233 - .L_232)
.L_232:
        /*004c*/ 	.word	0x00000000
        /*0050*/ 	.short	0x0002
        /*0052*/ 	.short	0x0010
        /*0054*/ 	.byte	0x00, 0xf5, 0x21, 0x00


	//----- nvinfo : EIATTR_KPARAM_INFO
	.align		4
.L_233:
        /*0058*/ 	.byte	0x04, 0x17
        /*005a*/ 	.short	(.L_235 - .L_234)
.L_234:
        /*005c*/ 	.word	0x00000000
        /*0060*/ 	.short	0x0001
        /*0062*/ 	.short	0x0008
        /*0064*/ 	.byte	0x00, 0xf5, 0x21, 0x00


	//----- nvinfo : EIATTR_KPARAM_INFO
	.align		4
.L_235:
        /*0068*/ 	.byte	0x04, 0x17
        /*006a*/ 	.short	(.L_237 - .L_236)
.L_236:
        /*006c*/ 	.word	0x00000000
        /*0070*/ 	.short	0x0000
        /*0072*/ 	.short	0x0000
        /*0074*/ 	.byte	0x00, 0xf5, 0x21, 0x00


	//----- nvinfo : EIATTR_SPARSE_MMA_MASK
	.align		4
.L_237:
        /*0078*/ 	.byte	0x03, 0x50
        /*007a*/ 	.short	0x0000


	//----- nvinfo : EIATTR_MAXREG_COUNT
	.align		4
        /*007c*/ 	.byte	0x03, 0x1b
        /*007e*/ 	.short	0x00ff


	//----- nvinfo : EIATTR_MERCURY_ISA_VERSION
	.align		4
        /*0080*/ 	.byte	0x03, 0x5f
        /*0082*/ 	.short	0x0101


	//----- nvinfo : EIATTR_VRC_CTA_INIT_COUNT
	.align		4
        /*0084*/ 	.byte	0x02, 0x4a
	.zero		1
	.zero		1


	//----- nvinfo : EIATTR_EXIT_INSTR_OFFSETS
	.align		4
        /*0088*/ 	.byte	0x04, 0x1c
        /*008a*/ 	.short	(.L_239 - .L_238)


	//   ....[0]....
.L_238:
        /*008c*/ 	.word	0x00000070


	//   ....[1]....
        /*0090*/ 	.word	0x00000430


	//----- nvinfo : EIATTR_CRS_STACK_SIZE
	.align		4
.L_239:
        /*0094*/ 	.byte	0x04, 0x1e
        /*0096*/ 	.short	(.L_241 - .L_240)
.L_240:
        /*0098*/ 	.word	0x00000000


	//----- nvinfo : EIATTR_CBANK_PARAM_SIZE
	.align		4
.L_241:
        /*009c*/ 	.byte	0x03, 0x19
        /*009e*/ 	.short	0x0030


	//----- nvinfo : EIATTR_PARAM_CBANK
	.align		4
        /*00a0*/ 	.byte	0x04, 0x0a
        /*00a2*/ 	.short	(.L_243 - .L_242)
	.align		4
.L_242:
        /*00a4*/ 	.word	index@(.nv.constant0._Z14adagrad_kernelPfS_S_S_S_fi)
        /*00a8*/ 	.short	0x0380
        /*00aa*/ 	.short	0x0030


	//----- nvinfo : EIATTR_SW_WAR
	.align		4
.L_243:
        /*00ac*/ 	.byte	0x04, 0x36
        /*00ae*/ 	.short	(.L_245 - .L_244)
.L_244:
        /*00b0*/ 	.word	0x00000008
.L_245:


//--------------------- .nv.info._Z15momentum_kernelPfS_S_S_S_fi --------------------------
	.section	.nv.info._Z15momentum_kernelPfS_S_S_S_fi,"",@"SHT_CUDA_INFO"
	.sectionflags	@""
	.align	4


	//----- nvinfo : EIATTR_CUDA_API_VERSION
	.align		4
        /*0000*/ 	.byte	0x04, 0x37
        /*0002*/ 	.short	(.L_247 - .L_246)
.L_246:
        /*0004*/ 	.word	0x00000082


	//----- nvinfo : EIATTR_KPARAM_INFO
	.align		4
.L_247:
        /*0008*/ 	.byte	0x04, 0x17
        /*000a*/ 	.short	(.L_249 - .L_248)
.L_248:
        /*000c*/ 	.word	0x00000000
        /*0010*/ 	.short	0x0006
        /*0012*/ 	.short	0x002c
        /*0014*/ 	.byte	0x00, 0xf0, 0x11, 0x00


	//----- nvinfo : EIATTR_KPARAM_INFO
	.align		4
.L_249:
        /*0018*/ 	.byte	0x04, 0x17
        /*001a*/ 	.short	(.L_251 - .L_250)
.L_250:
        /*001c*/ 	.word	0x00000000
        /*0020*/ 	.short	0x0005
        /*0022*/ 	.short	0x0028
        /*0024*/ 	.byte	0x00, 0xf0, 0x11, 0x00


	//----- nvinfo : EIATTR_KPARAM_INFO
	.align		4
.L_251:
        /*0028*/ 	.byte	0x04, 0x17
        /*002a*/ 	.short	(.L_253 - .L_252)
.L_252:
        /*002c*/ 	.word	0x00000000
        /*0030*/ 	.short	0x0004
        /*0032*/ 	.short	0x0020
        /*0034*/ 	.byte	0x00, 0xf5, 0x21, 0x00


	//----- nvinfo : EIATTR_KPARAM_INFO
	.align		4
.L_253:
        /*0038*/ 	.byte	0x04, 0x17
        /*003a*/ 	.short	(.L_255 - .L_254)
.L_254:
        /*003c*/ 	.word	0x00000000
        /*0040*/ 	.short	0x0003
        /*0042*/ 	.short	0x0018
        /*0044*/ 	.byte	0x00, 0xf5, 0x21, 0x00


	//----- nvinfo : EIATTR_KPARAM_INFO
	.align		4
.L_255:
        /*0048*/ 	.byte	0x04, 0x17
        /*004a*/ 	.short	(.L_257 - .L_256)
.L_256:
        /*004c*/ 	.word	0x00000000
        /*0050*/ 	.short	0x0002
        /*0052*/ 	.short	0x0010
        /*0054*/ 	.byte	0x00, 0xf5, 0x21, 0x00


	//----- nvinfo : EIATTR_KPARAM_INFO
	.align		4
.L_257:
        /*0058*/ 	.byte	0x04, 0x17
        /*005a*/ 	.short	(.L_259 - .L_258)
.L_258:
        /*005c*/ 	.word	0x00000000
        /*0060*/ 	.short	0x0001
        /*0062*/ 	.short	0x0008
        /*0064*/ 	.byte	0x00, 0xf5, 0x21, 0x00


	//----- nvinfo : EIATTR_KPARAM_INFO
	.align		4
.L_259:
        /*0068*/ 	.byte	0x04, 0x17
        /*006a*/ 	.short	(.L_261 - .L_260)
.L_260:
        /*006c*/ 	.word	0x00000000
        /*0070*/ 	.short	0x0000
        /*0072*/ 	.short	0x0000
        /*0074*/ 	.byte	0x00, 0xf5, 0x21, 0x00


	//----- nvinfo : EIATTR_SPARSE_MMA_MASK
	.align		4
.L_261:
        /*0078*/ 	.byte	0x03, 0x50
        /*007a*/ 	.short	0x0000


	//----- nvinfo : EIATTR_MAXREG_COUNT
	.align		4
        /*007c*/ 	.byte	0x03, 0x1b
        /*007e*/ 	.short	0x00ff


	//----- nvinfo : EIATTR_MERCURY_ISA_VERSION
	.align		4
        /*0080*/ 	.byte	0x03, 0x5f
        /*0082*/ 	.short	0x0101


	//----- nvinfo : EIATTR_VRC_CTA_INIT_COUNT
	.align		4
        /*0084*/ 	.byte	0x02, 0x4a
	.zero		1
	.zero		1


	//----- nvinfo : EIATTR_EXIT_INSTR_OFFSETS
	.align		4
        /*0088*/ 	.byte	0x04, 0x1c
        /*008a*/ 	.short	(.L_263 - .L_262)


	//   ....[0]....
.L_262:
        /*008c*/ 	.word	0x00000070


	//   ....[1]....
        /*0090*/ 	.word	0x00000260


	//----- nvinfo : EIATTR_CRS_STACK_SIZE
	.align		4
.L_263:
        /*0094*/ 	.byte	0x04, 0x1e
        /*0096*/ 	.short	(.L_265 - .L_264)
.L_264:
        /*0098*/ 	.word	0x00000000


	//----- nvinfo : EIATTR_CBANK_PARAM_SIZE
	.align		4
.L_265:
        /*009c*/ 	.byte	0x03, 0x19
        /*009e*/ 	.short	0x0030


	//----- nvinfo : EIATTR_PARAM_CBANK
	.align		4
        /*00a0*/ 	.byte	0x04, 0x0a
        /*00a2*/ 	.short	(.L_267 - .L_266)
	.align		4
.L_266:
        /*00a4*/ 	.word	index@(.nv.constant0._Z15momentum_kernelPfS_S_S_S_fi)
        /*00a8*/ 	.short	0x0380
        /*00aa*/ 	.short	0x0030


	//----- nvinfo : EIATTR_SW_WAR
	.align		4
.L_267:
        /*00ac*/ 	.byte	0x04, 0x36
        /*00ae*/ 	.short	(.L_269 - .L_268)
.L_268:
        /*00b0*/ 	.word	0x00000008
.L_269:


//--------------------- .nv.info._Z11sgd1_kernelPfS_S_fi --------------------------
	.section	.nv.info._Z11sgd1_kernelPfS_S_fi,"",@"SHT_CUDA_INFO"
	.sectionflags	@""
	.align	4


	//----- nvinfo : EIATTR_CUDA_API_VERSION
	.align		4
        /*0000*/ 	.byte	0x04, 0x37
        /*0002*/ 	.short	(.L_271 - .L_270)
.L_270:
        /*0004*/ 	.word	0x00000082


	//----- nvinfo : EIATTR_KPARAM_INFO
	.align		4
.L_271:
        /*0008*/ 	.byte	0x04, 0x17
        /*000a*/ 	.short	(.L_273 - .L_272)
.L_272:
        /*000c*/ 	.word	0x00000000
        /*0010*/ 	.short	0x0004
        /*0012*/ 	.short	0x001c
        /*0014*/ 	.byte	0x00, 0xf0, 0x11, 0x00


	//----- nvinfo : EIATTR_KPARAM_INFO
	.align		4
.L_273:
        /*0018*/ 	.byte	0x04, 0x17
        /*001a*/ 	.short	(.L_275 - .L_274)
.L_274:
        /*001c*/ 	.word	0x00000000
        /*0020*/ 	.short	0x0003
        /*0022*/ 	.short	0x0018
        /*0024*/ 	.byte	0x00, 0xf0, 0x11, 0x00


	//----- nvinfo : EIATTR_KPARAM_INFO
	.align		4
.L_275:
        /*0028*/ 	.byte	0x04, 0x17
        /*002a*/ 	.short	(.L_277 - .L_276)
.L_276:
        /*002c*/ 	.word	0x00000000
        /*0030*/ 	.short	0x0002
        /*0032*/ 	.short	0x0010
        /*0034*/ 	.byte	0x00, 0xf5, 0x21, 0x00


	//----- nvinfo : EIATTR_KPARAM_INFO
	.align		4
.L_277:
        /*0038*/ 	.byte	0x04, 0x17
        /*003a*/ 	.short	(.L_279 - .L_278)
.L_278:
        /*003c*/ 	.word	0x00000000
        /*0040*/ 	.short	0x0001
        /*0042*/ 	.short	0x0008
        /*0044*/ 	.byte	0x00, 0xf5, 0x21, 0x00


	//----- nvinfo : EIATTR_KPARAM_INFO
	.align		4
.L_279:
        /*0048*/ 	.byte	0x04, 0x17
        /*004a*/ 	.short	(.L_281 - .L_280)
.L_280:
        /*004c*/ 	.word	0x00000000
        /*0050*/ 	.short	0x0000
        /*0052*/ 	.short	0x0000
        /*0054*/ 	.byte	0x00, 0xf5, 0x21, 0x00


	//----- nvinfo : EIATTR_SPARSE_MMA_MASK
	.align		4
.L_281:
        /*0058*/ 	.byte	0x03, 0x50
        /*005a*/ 	.short	0x0000


	//----- nvinfo : EIATTR_MAXREG_COUNT
	.align		4
        /*005c*/ 	.byte	0x03, 0x1b
        /*005e*/ 	.short	0x00ff


	//----- nvinfo : EIATTR_MERCURY_ISA_VERSION
	.align		4
        /*0060*/ 	.byte	0x03, 0x5f
        /*0062*/ 	.short	0x0101


	//----- nvinfo : EIATTR_VRC_CTA_INIT_COUNT
	.align		4
        /*0064*/ 	.byte	0x02, 0x4a
	.zero		1
	.zero		1


	//----- nvinfo : EIATTR_EXIT_INSTR_OFFSETS
	.align		4
        /*0068*/ 	.byte	0x04, 0x1c
        /*006a*/ 	.short	(.L_283 - .L_282)


	//   ....[0]....
.L_282:
        /*006c*/ 	.word	0x00000070


	//   ....[1]....
        /*0070*/ 	.word	0x00000190


	//----- nvinfo : EIATTR_CRS_STACK_SIZE
	.align		4
.L_283:
        /*0074*/ 	.byte	0x04, 0x1e
        /*0076*/ 	.short	(.L_285 - .L_284)
.L_284:
        /*0078*/ 	.word	0x00000000


	//----- nvinfo : EIATTR_CBANK_PARAM_SIZE
	.align		4
.L_285:
        /*007c*/ 	.byte	0x03, 0x19
        /*007e*/ 	.short	0x0020


	//----- nvinfo : EIATTR_PARAM_CBANK
	.align		4
        /*0080*/ 	.byte	0x04, 0x0a
        /*0082*/ 	.short	(.L_287 - .L_286)
	.align		4
.L_286:
        /*0084*/ 	.word	index@(.nv.constant0._Z11sgd1_kernelPfS_S_fi)
        /*0088*/ 	.short	0x0380
        /*008a*/ 	.short	0x0020


	//----- nvinfo : EIATTR_SW_WAR
	.align		4
.L_287:
        /*008c*/ 	.byte	0x04, 0x36
        /*008e*/ 	.short	(.L_289 - .L_288)
.L_288:
        /*0090*/ 	.word	0x00000008
.L_289:


//--------------------- .nv.info._Z15dropout1_kernelPfi --------------------------
	.section	.nv.info._Z15dropout1_kernelPfi,"",@"SHT_CUDA_INFO"
	.sectionflags	@""
	.align	4


	//----- nvinfo : EIATTR_CUDA_API_VERSION
	.align		4
        /*0000*/ 	.byte	0x04, 0x37
        /*0002*/ 	.short	(.L_291 - .L_290)
.L_290:
        /*0004*/ 	.word	0x00000082


	//----- nvinfo : EIATTR_KPARAM_INFO
	.align		4
.L_291:
        /*0008*/ 	.byte	0x04, 0x17
        /*000a*/ 	.short	(.L_293 - .L_292)
.L_292:
        /*000c*/ 	.word	0x00000000
        /*0010*/ 	.short	0x0001
        /*0012*/ 	.short	0x0008
        /*0014*/ 	.byte	0x00, 0xf0, 0x11, 0x00


	//----- nvinfo : EIATTR_KPARAM_INFO
	.align		4
.L_293:
        /*0018*/ 	.byte	0x04, 0x17
        /*001a*/ 	.short	(.L_295 - .L_294)
.L_294:
        /*001c*/ 	.word	0x00000000
        /*0020*/ 	.short	0x0000
        /*0022*/ 	.short	0x0000
        /*0024*/ 	.byte	0x00, 0xf5, 0x21, 0x00


	//----- nvinfo : EIATTR_SPARSE_MMA_MASK
	.align		4
.L_295:
        /*0028*/ 	.byte	0x03, 0x50
        /*002a*/ 	.short	0x0000


	//----- nvinfo : EIATTR_MAXREG_COUNT
	.align		4
        /*002c*/ 	.byte	0x03, 0x1b
        /*002e*/ 	.short	0x00ff


	//----- nvinfo : EIATTR_MERCURY_ISA_VERSION
	.align		4
        /*0030*/ 	.byte	0x03, 0x5f
        /*0032*/ 	.short	0x0101


	//----- nvinfo : EIATTR_VRC_CTA_INIT_COUNT
	.align		4
        /*0034*/ 	.byte	0x02, 0x4a
	.zero		1
	.zero		1


	//----- nvinfo : EIATTR_EXIT_INSTR_OFFSETS
	.align		4
        /*0038*/ 	.byte	0x04, 0x1c
        /*003a*/ 	.short	(.L_297 - .L_296)


	//   ....[0]....
.L_296:
        /*003c*/ 	.word	0x00000070


	//   ....[1]....
        /*0040*/ 	.word	0x00000120


	//----- nvinfo : EIATTR_CRS_STACK_SIZE
	.align		4
.L_297:
        /*0044*/ 	.byte	0x04, 0x1e
        /*0046*/ 	.short	(.L_299 - .L_298)
.L_298:
        /*0048*/ 	.word	0x00000000


	//----- nvinfo : EIATTR_CBANK_PARAM_SIZE
	.align		4
.L_299:
        /*004c*/ 	.byte	0x03, 0x19
        /*004e*/ 	.short	0x000c


	//----- nvinfo : EIATTR_PARAM_CBANK
	.align		4
        /*0050*/ 	.byte	0x04, 0x0a
        /*0052*/ 	.short	(.L_301 - .L_300)
	.align		4
.L_300:
        /*0054*/ 	.word	index@(.nv.constant0._Z15dropout1_kernelPfi)
        /*0058*/ 	.short	0x0380
        /*005a*/ 	.short	0x000c


	//----- nvinfo : EIATTR_SW_WAR
	.align		4
.L_301:
        /*005c*/ 	.byte	0x04, 0x36
        /*005e*/ 	.short	(.L_303 - .L_302)
.L_302:
        /*0060*/ 	.word	0x00000008
.L_303:


//--------------------- .nv.info._Z18differ_relu_kernelPfS_S_i --------------------------
	.section	.nv.info._Z18differ_relu_kernelPfS_S_i,"",@"SHT_CUDA_INFO"
	.sectionflags	@""
	.align	4


	//----- nvinfo : EIATTR_CUDA_API_VERSION
	.align		4
        /*0000*/ 	.byte	0x04, 0x37
        /*0002*/ 	.short	(.L_305 - .L_304)
.L_304:
        /*0004*/ 	.word	0x00000082


	//----- nvinfo : EIATTR_KPARAM_INFO
	.align		4
.L_305:
        /*0008*/ 	.byte	0x04, 0x17
        /*000a*/ 	.short	(.L_307 - .L_306)
.L_306:
        /*000c*/ 	.word	0x00000000
        /*0010*/ 	.short	0x0003
        /*0012*/ 	.short	0x0018
        /*0014*/ 	.byte	0x00, 0xf0, 0x11, 0x00


	//----- nvinfo : EIATTR_KPARAM_INFO
	.align		4
.L_307:
        /*0018*/ 	.byte	0x04, 0x17
        /*001a*/ 	.short	(.L_309 - .L_308)
.L_308:
        /*001c*/ 	.word	0x00000000
        /*0020*/ 	.short	0x0002
        /*0022*/ 	.short	0x0010
        /*0024*/ 	.byte	0x00, 0xf5, 0x21, 0x00


	//----- nvinfo : EIATTR_KPARAM_INFO
	.align		4
.L_309:
        /*0028*/ 	.byte	0x04, 0x17
        /*002a*/ 	.short	(.L_311 - .L_310)
.L_310:
        /*002c*/ 	.word	0x00000000
        /*0030*/ 	.short	0x0001
        /*0032*/ 	.short	0x0008
        /*0034*/ 	.byte	0x00, 0xf5, 0x21, 0x00


	//----- nvinfo : EIATTR_KPARAM_INFO
	.align		4
.L_311:
        /*0038*/ 	.byte	0x04, 0x17
        /*003a*/ 	.short	(.L_313 - .L_312)
.L_312:
        /*003c*/ 	.word	0x00000000
        /*0040*/ 	.short	0x0000
        /*0042*/ 	.short	0x0000
        /*0044*/ 	.byte	0x00, 0xf5, 0x21, 0x00


	//----- nvinfo : EIATTR_SPARSE_MMA_MASK
	.align		4
.L_313:
        /*0048*/ 	.byte	0x03, 0x50
        /*004a*/ 	.short	0x0000


	//----- nvinfo : EIATTR_MAXREG_COUNT
	.align		4
        /*004c*/ 	.byte	0x03, 0x1b
        /*004e*/ 	.short	0x00ff


	//----- nvinfo : EIATTR_MERCURY_ISA_VERSION
	.align		4
        /*0050*/ 	.byte	0x03, 0x5f
        /*0052*/ 	.short	0x0101


	//----- nvinfo : EIATTR_VRC_CTA_INIT_COUNT
	.align		4
        /*0054*/ 	.byte	0x02, 0x4a
	.zero		1
	.zero		1


	//----- nvinfo : EIATTR_EXIT_INSTR_OFFSETS
	.align		4
        /*0058*/ 	.byte	0x04, 0x1c
        /*005a*/ 	.short	(.L_315 - .L_314)


	//   ....[0]....
.L_314:
        /*005c*/ 	.word	0x00000070


	//   ....[1]....
        /*0060*/ 	.word	0x000001a0


	//----- nvinfo : EIATTR_CRS_STACK_SIZE
	.align		4
.L_315:
        /*0064*/ 	.byte	0x04, 0x1e
        /*0066*/ 	.short	(.L_317 - .L_316)
.L_316:
        /*0068*/ 	.word	0x00000000


	//----- nvinfo : EIATTR_CBANK_PARAM_SIZE
	.align		4
.L_317:
        /*006c*/ 	.byte	0x03, 0x19
        /*006e*/ 	.short	0x001c


	//----- nvinfo : EIATTR_PARAM_CBANK
	.align		4
        /*0070*/ 	.byte	0x04, 0x0a
        /*0072*/ 	.short	(.L_319 - .L_318)
	.align		4
.L_318:
        /*0074*/ 	.word	index@(.nv.constant0._Z18differ_relu_kernelPfS_S_i)
        /*0078*/ 	.short	0x0380
        /*007a*/ 	.short	0x001c


	//----- nvinfo : EIATTR_SW_WAR
	.align		4
.L_319:
        /*007c*/ 	.byte	0x04, 0x36
        /*007e*/ 	.short	(.L_321 - .L_320)
.L_320:
        /*0080*/ 	.word	0x00000008
.L_321:


//--------------------- .nv.info._Z18differ_tanh_kernelPfS_S_i --------------------------
	.section	.nv.info._Z18differ_tanh_kernelPfS_S_i,"",@"SHT_CUDA_INFO"
	.sectionflags	@""
	.align	4


	//----- nvinfo : EIATTR_CUDA_API_VERSION
	.align		4
        /*0000*/ 	.byte	0x04, 0x37
        /*0002*/ 	.short	(.L_323 - .L_322)
.L_322:
        /*0004*/ 	.word	0x00000082


	//----- nvinfo : EIATTR_KPARAM_INFO
	.align		4
.L_323:
        /*0008*/ 	.byte	0x04, 0x17
        /*000a*/ 	.short	(.L_325 - .L_324)
.L_324:
        /*000c*/ 	.word	0x00000000
        /*0010*/ 	.short	0x0003
        /*0012*/ 	.short	0x0018
        /*0014*/ 	.byte	0x00, 0xf0, 0x11, 0x00


	//----- nvinfo : EIATTR_KPARAM_INFO
	.align		4
.L_325:
        /*0018*/ 	.byte	0x04, 0x17
        /*001a*/ 	.short	(.L_327 - .L_326)
.L_326:
        /*001c*/ 	.word	0x00000000
        /*0020*/ 	.short	0x0002
        /*0022*/ 	.short	0x0010
        /*0024*/ 	.byte	0x00, 0xf5, 0x21, 0x00


	//----- nvinfo : EIATTR_KPARAM_INFO
	.align		4
.L_327:
        /*0028*/ 	.byte	0x04, 0x17
        /*002a*/ 	.short	(.L_329 - .L_328)
.L_328:
        /*002c*/ 	.word	0x00000000
        /*0030*/ 	.short	0x0001
        /*0032*/ 	.short	0x0008
        /*0034*/ 	.byte	0x00, 0xf5, 0x21, 0x00


	//----- nvinfo : EIATTR_KPARAM_INFO
	.align		4
.L_329:
        /*0038*/ 	.byte	0x04, 0x17
        /*003a*/ 	.short	(.L_331 - .L_330)
.L_330:
        /*003c*/ 	.word	0x00000000
        /*0040*/ 	.short	0x0000
        /*0042*/ 	.short	0x0000
        /*0044*/ 	.byte	0x00, 0xf5, 0x21, 0x00


	//----- nvinfo : EIATTR_SPARSE_MMA_MASK
	.align		4
.L_331:
        /*0048*/ 	.byte	0x03, 0x50
        /*004a*/ 	.short	0x0000


	//----- nvinfo : EIATTR_MAXREG_COUNT
	.align		4
        /*004c*/ 	.byte	0x03, 0x1b
        /*004e*/ 	.short	0x00ff


	//----- nvinfo : EIATTR_MERCURY_ISA_VERSION
	.align		4
        /*0050*/ 	.byte	0x03, 0x5f
        /*0052*/ 	.short	0x0101


	//----- nvinfo : EIATTR_VRC_CTA_INIT_COUNT
	.align		4
        /*0054*/ 	.byte	0x02, 0x4a
	.zero		1
	.zero		1


	//----- nvinfo : EIATTR_EXIT_INSTR_OFFSETS
	.align		4
        /*0058*/ 	.byte	0x04, 0x1c
        /*005a*/ 	.short	(.L_333 - .L_332)


	//   ....[0]....
.L_332:
        /*005c*/ 	.word	0x00000070


	//   ....[1]....
        /*0060*/ 	.word	0x00000380


	//----- nvinfo : EIATTR_CRS_STACK_SIZE
	.align		4
.L_333:
        /*0064*/ 	.byte	0x04, 0x1e
        /*0066*/ 	.short	(.L_335 - .L_334)
.L_334:
        /*0068*/ 	.word	0x00000000


	//----- nvinfo : EIATTR_CBANK_PARAM_SIZE
	.align		4
.L_335:
        /*006c*/ 	.byte	0x03, 0x19
        /*006e*/ 	.short	0x001c


	//----- nvinfo : EIATTR_PARAM_CBANK
	.align		4
        /*0070*/ 	.byte	0x04, 0x0a
        /*0072*/ 	.short	(.L_337 - .L_336)
	.align		4
.L_336:
        /*0074*/ 	.word	index@(.nv.constant0._Z18differ_tanh_kernelPfS_S_i)
        /*0078*/ 	.short	0x0380
        /*007a*/ 	.short	0x001c


	//----- nvinfo : EIATTR_SW_WAR
	.align		4
.L_337:
        /*007c*/ 	.byte	0x04, 0x36
        /*007e*/ 	.short	(.L_339 - .L_338)
.L_338:
        /*0080*/ 	.word	0x00000008
.L_339:


//--------------------- .nv.info._Z21differ_sigmoid_kernelPfS_S_i --------------------------
	.section	.nv.info._Z21differ_sigmoid_kernelPfS_S_i,"",@"SHT_CUDA_INFO"
	.sectionflags	@""
	.align	4


	//----- nvinfo : EIATTR_CUDA_API_VERSION
	.align		4
        /*0000*/ 	.byte	0x04, 0x37
        /*0002*/ 	.short	(.L_341 - .L_340)
.L_340:
        /*0004*/ 	.word	0x00000082


	//----- nvinfo : EIATTR_KPARAM_INFO
	.align		4
.L_341:
        /*0008*/ 	.byte	0x04, 0x17
        /*000a*/ 	.short	(.L_343 - .L_342)
.L_342:
        /*000c*/ 	.word	0x00000000
        /*0010*/ 	.short	0x0003
        /*0012*/ 	.short	0x0018
        /*0014*/ 	.byte	0x00, 0xf0, 0x11, 0x00


	//----- nvinfo : EIATTR_KPARAM_INFO
	.align		4
.L_343:
        /*0018*/ 	.byte	0x04, 0x17
        /*001a*/ 	.short	(.L_345 - .L_344)
.L_344:
        /*001c*/ 	.word	0x00000000
        /*0020*/ 	.short	0x0002
        /*0022*/ 	.short	0x0010
        /*0024*/ 	.byte	0x00, 0xf5, 0x21, 0x00


	//----- nvinfo : EIATTR_KPARAM_INFO
	.align		4
.L_345:
        /*0028*/ 	.byte	0x04, 0x17
        /*002a*/ 	.short	(.L_347 - .L_346)
.L_346:
        /*002c*/ 	.word	0x00000000
        /*0030*/ 	.short	0x0001
        /*0032*/ 	.short	0x0008
        /*0034*/ 	.byte	0x00, 0xf5, 0x21, 0x00


	//----- nvinfo : EIATTR_KPARAM_INFO
	.align		4
.L_347:
        /*0038*/ 	.byte	0x04, 0x17
        /*003a*/ 	.short	(.L_349 - .L_348)
.L_348:
        /*003c*/ 	.word	0x00000000
        /*0040*/ 	.short	0x0000
        /*0042*/ 	.short	0x0000
        /*0044*/ 	.byte	0x00, 0xf5, 0x21, 0x00


	//----- nvinfo : EIATTR_SPARSE_MMA_MASK
	.align		4
.L_349:
        /*0048*/ 	.byte	0x03, 0x50
        /*004a*/ 	.short	0x0000


	//----- nvinfo : EIATTR_MAXREG_COUNT
	.align		4
        /*004c*/ 	.byte	0x03, 0x1b
        /*004e*/ 	.short	0x00ff


	//----- nvinfo : EIATTR_MERCURY_ISA_VERSION
	.align		4
        /*0050*/ 	.byte	0x03, 0x5f
        /*0052*/ 	.short	0x0101


	//----- nvinfo : EIATTR_VRC_CTA_INIT_COUNT
	.align		4
        /*0054*/ 	.byte	0x02, 0x4a
	.zero		1
	.zero		1


	//----- nvinfo : EIATTR_EXIT_INSTR_OFFSETS
	.align		4
        /*0058*/ 	.byte	0x04, 0x1c
        /*005a*/ 	.short	(.L_351 - .L_350)


	//   ....[0]....
.L_350:
        /*005c*/ 	.word	0x00000070


	//   ....[1]....
        /*0060*/ 	.word	0x00000330


	//----- nvinfo : EIATTR_CRS_STACK_SIZE
	.align		4
.L_351:
        /*0064*/ 	.byte	0x04, 0x1e
        /*0066*/ 	.short	(.L_353 - .L_352)
.L_352:
        /*0068*/ 	.word	0x00000000


	//----- nvinfo : EIATTR_CBANK_PARAM_SIZE
	.align		4
.L_353:
        /*006c*/ 	.byte	0x03, 0x19
        /*006e*/ 	.short	0x001c


	//----- nvinfo : EIATTR_PARAM_CBANK
	.align		4
        /*0070*/ 	.byte	0x04, 0x0a
        /*0072*/ 	.short	(.L_355 - .L_354)
	.align		4
.L_354:
        /*0074*/ 	.word	index@(.nv.constant0._Z21differ_sigmoid_kernelPfS_S_i)
        /*0078*/ 	.short	0x0380
        /*007a*/ 	.short	0x001c


	//----- nvinfo : EIATTR_SW_WAR
	.align		4
.L_355:
        /*007c*/ 	.byte	0x04, 0x36
        /*007e*/ 	.short	(.L_357 - .L_356)
.L_356:
        /*0080*/ 	.word	0x00000008
.L_357:


//--------------------- .nv.info._Z11relu_kernelPfS_i --------------------------
	.section	.nv.info._Z11relu_kernelPfS_i,"",@"SHT_CUDA_INFO"
	.sectionflags	@""
	.align	4


	//----- nvinfo : EIATTR_CUDA_API_VERSION
	.align		4
        /*0000*/ 	.byte	0x04, 0x37
        /*0002*/ 	.short	(.L_359 - .L_358)
.L_358:
        /*0004*/ 	.word	0x00000082


	//----- nvinfo : EIATTR_KPARAM_INFO
	.align		4
.L_359:
        /*0008*/ 	.byte	0x04, 0x17
        /*000a*/ 	.short	(.L_361 - .L_360)
.L_360:
        /*000c*/ 	.word	0x00000000
        /*0010*/ 	.short	0x0002
        /*0012*/ 	.short	0x0010
        /*0014*/ 	.byte	0x00, 0xf0, 0x11, 0x00


	//----- nvinfo : EIATTR_KPARAM_INFO
	.align		4
.L_361:
        /*0018*/ 	.byte	0x04, 0x17
        /*001a*/ 	.short	(.L_363 - .L_362)
.L_362:
        /*001c*/ 	.word	0x00000000
        /*0020*/ 	.short	0x0001
        /*0022*/ 	.short	0x0008
        /*0024*/ 	.byte	0x00, 0xf5, 0x21, 0x00


	//----- nvinfo : EIATTR_KPARAM_INFO
	.align		4
.L_363:
        /*0028*/ 	.byte	0x04, 0x17
        /*002a*/ 	.short	(.L_365 - .L_364)
.L_364:
        /*002c*/ 	.word	0x00000000
        /*0030*/ 	.short	0x0000
        /*0032*/ 	.short	0x0000
        /*0034*/ 	.byte	0x00, 0xf5, 0x21, 0x00


	//----- nvinfo : EIATTR_SPARSE_MMA_MASK
	.align		4
.L_365:
        /*0038*/ 	.byte	0x03, 0x50
        /*003a*/ 	.short	0x0000


	//----- nvinfo : EIATTR_MAXREG_COUNT
	.align		4
        /*003c*/ 	.byte	0x03, 0x1b
        /*003e*/ 	.short	0x00ff


	//----- nvinfo : EIATTR_MERCURY_ISA_VERSION
	.align		4
        /*0040*/ 	.byte	0x03, 0x5f
        /*0042*/ 	.short	0x0101


	//----- nvinfo : EIATTR_VRC_CTA_INIT_COUNT
	.align		4
        /*0044*/ 	.byte	0x02, 0x4a
	.zero		1
	.zero		1


	//----- nvinfo : EIATTR_EXIT_INSTR_OFFSETS
	.align		4
        /*0048*/ 	.byte	0x04, 0x1c
        /*004a*/ 	.short	(.L_367 - .L_366)


	//   ....[0]....
.L_366:
        /*004c*/ 	.word	0x00000070


	//   ....[1]....
        /*0050*/ 	.word	0x00000170


	//----- nvinfo : EIATTR_CRS_STACK_SIZE
	.align		4
.L_367:
        /*0054*/ 	.byte	0x04, 0x1e
        /*0056*/ 	.short	(.L_369 - .L_368)
.L_368:
        /*0058*/ 	.word	0x00000000


	//----- nvinfo : EIATTR_CBANK_PARAM_SIZE
	.align		4
.L_369:
        /*005c*/ 	.byte	0x03, 0x19
        /*005e*/ 	.short	0x0014


	//----- nvinfo : EIATTR_PARAM_CBANK
	.align		4
        /*0060*/ 	.byte	0x04, 0x0a
        /*0062*/ 	.short	(.L_371 - .L_370)
	.align		4
.L_370:
        /*0064*/ 	.word	index@(.nv.constant0._Z11relu_kernelPfS_i)
        /*0068*/ 	.short	0x0380
        /*006a*/ 	.short	0x0014


	//----- nvinfo : EIATTR_SW_WAR
	.align		4
.L_371:
        /*006c*/ 	.byte	0x04, 0x36
        /*006e*/ 	.short	(.L_373 - .L_372)
.L_372:
        /*0070*/ 	.word	0x00000008
.L_373:


//--------------------- .nv.info._Z11tanh_kernelPfS_i --------------------------
	.section	.nv.info._Z11tanh_kernelPfS_i,"",@"SHT_CUDA_INFO"
	.sectionflags	@""
	.align	4


	//----- nvinfo : EIATTR_CUDA_API_VERSION
	.align		4
        /*0000*/ 	.byte	0x04, 0x37
        /*0002*/ 	.short	(.L_375 - .L_374)
.L_374:
        /*0004*/ 	.word	0x00000082


	//----- nvinfo : EIATTR_KPARAM_INFO
	.align		4
.L_375:
        /*0008*/ 	.byte	0x04, 0x17
        /*000a*/ 	.short	(.L_377 - .L_376)
.L_376:
        /*000c*/ 	.word	0x00000000
        /*0010*/ 	.short	0x0002
        /*0012*/ 	.short	0x0010
        /*0014*/ 	.byte	0x00, 0xf0, 0x11, 0x00


	//----- nvinfo : EIATTR_KPARAM_INFO
	.align		4
.L_377:
        /*0018*/ 	.byte	0x04, 0x17
        /*001a*/ 	.short	(.L_379 - .L_378)
.L_378:
        /*001c*/ 	.word	0x00000000
        /*0020*/ 	.short	0x0001
        /*0022*/ 	.short	0x0008
        /*0024*/ 	.byte	0x00, 0xf5, 0x21, 0x00


	//----- nvinfo : EIATTR_KPARAM_INFO
	.align		4
.L_379:
        /*0028*/ 	.byte	0x04, 0x17
        /*002a*/ 	.short	(.L_381 - .L_380)
.L_380:
        /*002c*/ 	.word	0x00000000
        /*0030*/ 	.short	0x0000
        /*0032*/ 	.short	0x0000
        /*0034*/ 	.byte	0x00, 0xf5, 0x21, 0x00


	//----- nvinfo : EIATTR_SPARSE_MMA_MASK
	.align		4
.L_381:
        /*0038*/ 	.byte	0x03, 0x50
        /*003a*/ 	.short	0x0000


	//----- nvinfo : EIATTR_MAXREG_COUNT
	.align		4
        /*003c*/ 	.byte	0x03, 0x1b
        /*003e*/ 	.short	0x00ff


	//----- nvinfo : EIATTR_MERCURY_ISA_VERSION
	.align		4
        /*0040*/ 	.byte	0x03, 0x5f
        /*0042*/ 	.short	0x0101


	//----- nvinfo : EIATTR_VRC_CTA_INIT_COUNT
	.align		4
        /*0044*/ 	.byte	0x02, 0x4a
	.zero		1
	.zero		1


	//----- nvinfo : EIATTR_EXIT_INSTR_OFFSETS
	.align		4
        /*0048*/ 	.byte	0x04, 0x1c
        /*004a*/ 	.short	(.L_383 - .L_382)


	//   ....[0]....
.L_382:
        /*004c*/ 	.word	0x00000070


	//   ....[1]....
        /*0050*/ 	.word	0x00000260


	//----- nvinfo : EIATTR_CRS_STACK_SIZE
	.align		4
.L_383:
        /*0054*/ 	.byte	0x04, 0x1e
        /*0056*/ 	.short	(.L_385 - .L_384)
.L_384:
        /*0058*/ 	.word	0x00000000


	//----- nvinfo : EIATTR_CBANK_PARAM_SIZE
	.align		4
.L_385:
        /*005c*/ 	.byte	0x03, 0x19
        /*005e*/ 	.short	0x0014


	//----- nvinfo : EIATTR_PARAM_CBANK
	.align		4
        /*0060*/ 	.byte	0x04, 0x0a
        /*0062*/ 	.short	(.L_387 - .L_386)
	.align		4
.L_386:
        /*0064*/ 	.word	index@(.nv.constant0._Z11tanh_kernelPfS_i)
        /*0068*/ 	.short	0x0380
        /*006a*/ 	.short	0x0014


	//----- nvinfo : EIATTR_SW_WAR
	.align		4
.L_387:
        /*006c*/ 	.byte	0x04, 0x36
        /*006e*/ 	.short	(.L_389 - .L_388)
.L_388:
        /*0070*/ 	.word	0x00000008
.L_389:


//--------------------- .nv.info._Z14sigmoid_kernelPfS_i --------------------------
	.section	.nv.info._Z14sigmoid_kernelPfS_i,"",@"SHT_CUDA_INFO"
	.sectionflags	@""
	.align	4


	//----- nvinfo : EIATTR_CUDA_API_VERSION
	.align		4
        /*0000*/ 	.byte	0x04, 0x37
        /*0002*/ 	.short	(.L_391 - .L_390)
.L_390:
        /*0004*/ 	.word	0x00000082


	//----- nvinfo : EIATTR_KPARAM_INFO
	.align		4
.L_391:
        /*0008*/ 	.byte	0x04, 0x17
        /*000a*/ 	.short	(.L_393 - .L_392)
.L_392:
        /*000c*/ 	.word	0x00000000
        /*0010*/ 	.short	0x0002
        /*0012*/ 	.short	0x0010
        /*0014*/ 	.byte	0x00, 0xf0, 0x11, 0x00


	//----- nvinfo : EIATTR_KPARAM_INFO
	.align		4
.L_393:
        /*0018*/ 	.byte	0x04, 0x17
        /*001a*/ 	.short	(.L_395 - .L_394)
.L_394:
        /*001c*/ 	.word	0x00000000
        /*0020*/ 	.short	0x0001
        /*0022*/ 	.short	0x0008
        /*0024*/ 	.byte	0x00, 0xf5, 0x21, 0x00


	//----- nvinfo : EIATTR_KPARAM_INFO
	.align		4
.L_395:
        /*0028*/ 	.byte	0x04, 0x17
        /*002a*/ 	.short	(.L_397 - .L_396)
.L_396:
        /*002c*/ 	.word	0x00000000
        /*0030*/ 	.short	0x0000
        /*0032*/ 	.short	0x0000
        /*0034*/ 	.byte	0x00, 0xf5, 0x21, 0x00


	//----- nvinfo : EIATTR_SPARSE_MMA_MASK
	.align		4
.L_397:
        /*0038*/ 	.byte	0x03, 0x50
        /*003a*/ 	.short	0x0000


	//----- nvinfo : EIATTR_MAXREG_COUNT
	.align		4
        /*003c*/ 	.byte	0x03, 0x1b
        /*003e*/ 	.short	0x00ff


	//----- nvinfo : EIATTR_MERCURY_ISA_VERSION
	.align		4
        /*0040*/ 	.byte	0x03, 0x5f
        /*0042*/ 	.short	0x0101


	//----- nvinfo : EIATTR_VRC_CTA_INIT_COUNT
	.align		4
        /*0044*/ 	.byte	0x02, 0x4a
	.zero		1
	.zero		1


	//----- nvinfo : EIATTR_EXIT_INSTR_OFFSETS
	.align		4
        /*0048*/ 	.byte	0x04, 0x1c
        /*004a*/ 	.short	(.L_399 - .L_398)


	//   ....[0]....
.L_398:
        /*004c*/ 	.word	0x00000070


	//   ....[1]....
        /*0050*/ 	.word	0x000002d0


	//----- nvinfo : EIATTR_CRS_STACK_SIZE
	.align		4
.L_399:
        /*0054*/ 	.byte	0x04, 0x1e
        /*0056*/ 	.short	(.L_401 - .L_400)
.L_400:
        /*0058*/ 	.word	0x00000000


	//----- nvinfo : EIATTR_CBANK_PARAM_SIZE
	.align		4
.L_401:
        /*005c*/ 	.byte	0x03, 0x19
        /*005e*/ 	.short	0x0014


	//----- nvinfo : EIATTR_PARAM_CBANK
	.align		4
        /*0060*/ 	.byte	0x04, 0x0a
        /*0062*/ 	.short	(.L_403 - .L_402)
	.align		4
.L_402:
        /*0064*/ 	.word	index@(.nv.constant0._Z14sigmoid_kernelPfS_i)
        /*0068*/ 	.short	0x0380
        /*006a*/ 	.short	0x0014


	//----- nvinfo : EIATTR_SW_WAR
	.align		4
.L_403:
        /*006c*/ 	.byte	0x04, 0x36
        /*006e*/ 	.short	(.L_405 - .L_404)
.L_404:
        /*0070*/ 	.word	0x00000008
.L_405:


//--------------------- .nv.info._Z13emult1_kernelPfS_S_i --------------------------
	.section	.nv.info._Z13emult1_kernelPfS_S_i,"",@"SHT_CUDA_INFO"
	.sectionflags	@""
	.align	4


	//----- nvinfo : EIATTR_CUDA_API_VERSION
	.align		4
        /*0000*/ 	.byte	0x04, 0x37
        /*0002*/ 	.short	(.L_407 - .L_406)
.L_406:
        /*0004*/ 	.word	0x00000082


	//----- nvinfo : EIATTR_KPARAM_INFO
	.align		4
.L_407:
        /*0008*/ 	.byte	0x04, 0x17
        /*000a*/ 	.short	(.L_409 - .L_408)
.L_408:
        /*000c*/ 	.word	0x00000000
        /*0010*/ 	.short	0x0003
        /*0012*/ 	.short	0x0018
        /*0014*/ 	.byte	0x00, 0xf0, 0x11, 0x00


	//----- nvinfo : EIATTR_KPARAM_INFO
	.align		4
.L_409:
        /*0018*/ 	.byte	0x04, 0x17
        /*001a*/ 	.short	(.L_411 - .L_410)
.L_410:
        /*001c*/ 	.word	0x00000000
        /*0020*/ 	.short	0x0002
        /*0022*/ 	.short	0x0010
        /*0024*/ 	.byte	0x00, 0xf5, 0x21, 0x00


	//----- nvinfo : EIATTR_KPARAM_INFO
	.align		4
.L_411:
        /*0028*/ 	.byte	0x04, 0x17
        /*002a*/ 	.short	(.L_413 - .L_412)
.L_412:
        /*002c*/ 	.word	0x00000000
        /*0030*/ 	.short	0x0001
        /*0032*/ 	.short	0x0008
        /*0034*/ 	.byte	0x00, 0xf5, 0x21, 0x00


	//----- nvinfo : EIATTR_KPARAM_INFO
	.align		4
.L_413:
        /*0038*/ 	.byte	0x04, 0x17
        /*003a*/ 	.short	(.L_415 - .L_414)
.L_414:
        /*003c*/ 	.word	0x00000000
        /*0040*/ 	.short	0x0000
        /*0042*/ 	.short	0x0000
        /*0044*/ 	.byte	0x00, 0xf5, 0x21, 0x00


	//----- nvinfo : EIATTR_SPARSE_MMA_MASK
	.align		4
.L_415:
        /*0048*/ 	.byte	0x03, 0x50
        /*004a*/ 	.short	0x0000


	//----- nvinfo : EIATTR_MAXREG_COUNT
	.align		4
        /*004c*/ 	.byte	0x03, 0x1b
        /*004e*/ 	.short	0x00ff


	//----- nvinfo : EIATTR_MERCURY_ISA_VERSION
	.align		4
        /*0050*/ 	.byte	0x03, 0x5f
        /*0052*/ 	.short	0x0101


	//----- nvinfo : EIATTR_VRC_CTA_INIT_COUNT
	.align		4
        /*0054*/ 	.byte	0x02, 0x4a
	.zero		1
	.zero		1


	//----- nvinfo : EIATTR_EXIT_INSTR_OFFSETS
	.align		4
        /*0058*/ 	.byte	0x04, 0x1c
        /*005a*/ 	.short	(.L_417 - .L_416)


	//   ....[0]....
.L_416:
        /*005c*/ 	.word	0x00000070


	//   ....[1]....
        /*0060*/ 	.word	0x00000180


	//----- nvinfo : EIATTR_CRS_STACK_SIZE
	.align		4
.L_417:
        /*0064*/ 	.byte	0x04, 0x1e
        /*0066*/ 	.short	(.L_419 - .L_418)
.L_418:
        /*0068*/ 	.word	0x00000000


	//----- nvinfo : EIATTR_CBANK_PARAM_SIZE
	.align		4
.L_419:
        /*006c*/ 	.byte	0x03, 0x19
        /*006e*/ 	.short	0x001c


	//----- nvinfo : EIATTR_PARAM_CBANK
	.align		4
        /*0070*/ 	.byte	0x04, 0x0a
        /*0072*/ 	.short	(.L_421 - .L_420)
	.align		4
.L_420:
        /*0074*/ 	.word	index@(.nv.constant0._Z13emult1_kernelPfS_S_i)
        /*0078*/ 	.short	0x0380
        /*007a*/ 	.short	0x001c


	//----- nvinfo : EIATTR_SW_WAR
	.align		4
.L_421:
        /*007c*/ 	.byte	0x04, 0x36
        /*007e*/ 	.short	(.L_423 - .L_422)
.L_422:
        /*0080*/ 	.word	0x00000008
.L_423:


//--------------------- .nv.info._Z13unfull_kernelPfS_iiiii --------------------------
	.section	.nv.info._Z13unfull_kernelPfS_iiiii,"",@"SHT_CUDA_INFO"
	.sectionflags	@""
	.align	4


	//----- nvinfo : EIATTR_CUDA_API_VERSION
	.align		4
        /*0000*/ 	.byte	0x04, 0x37
        /*0002*/ 	.short	(.L_425 - .L_424)
.L_424:
        /*0004*/ 	.word	0x00000082


	//----- nvinfo : EIATTR_KPARAM_INFO
	.align		4
.L_425:
        /*0008*/ 	.byte	0x04, 0x17
        /*000a*/ 	.short	(.L_427 - .L_426)
.L_426:
        /*000c*/ 	.word	0x00000000
        /*0010*/ 	.short	0x0006
        /*0012*/ 	.short	0x0020
        /*0014*/ 	.byte	0x00, 0xf0, 0x11, 0x00


	//----- nvinfo : EIATTR_KPARAM_INFO
	.align		4
.L_427:
        /*0018*/ 	.byte	0x04, 0x17
        /*001a*/ 	.short	(.L_429 - .L_428)
.L_428:
        /*001c*/ 	.word	0x00000000
        /*0020*/ 	.short	0x0005
        /*0022*/ 	.short	0x001c
        /*0024*/ 	.byte	0x00, 0xf0, 0x11, 0x00


	//----- nvinfo : EIATTR_KPARAM_INFO
	.align		4
.L_429:
        /*0028*/ 	.byte	0x04, 0x17
        /*002a*/ 	.short	(.L_431 - .L_430)
.L_430:
        /*002c*/ 	.word	0x00000000
        /*0030*/ 	.short	0x0004
        /*0032*/ 	.short	0x0018
        /*0034*/ 	.byte	0x00, 0xf0, 0x11, 0x00


	//----- nvinfo : EIATTR_KPARAM_INFO
	.align		4
.L_431:
        /*0038*/ 	.byte	0x04, 0x17
        /*003a*/ 	.short	(.L_433 - .L_432)
.L_432:
        /*003c*/ 	.word	0x00000000
        /*0040*/ 	.short	0x0003
        /*0042*/ 	.short	0x0014
        /*0044*/ 	.byte	0x00, 0xf0, 0x11, 0x00


	//----- nvinfo : EIATTR_KPARAM_INFO
	.align		4
.L_433:
        /*0048*/ 	.byte	0x04, 0x17
        /*004a*/ 	.short	(.L_435 - .L_434)
.L_434:
        /*004c*/ 	.word	0x00000000
        /*0050*/ 	.short	0x0002
        /*0052*/ 	.short	0x0010
        /*0054*/ 	.byte	0x00, 0xf0, 0x11, 0x00


	//----- nvinfo : EIATTR_KPARAM_INFO
	.align		4
.L_435:
        /*0058*/ 	.byte	0x04, 0x17
        /*005a*/ 	.short	(.L_437 - .L_436)
.L_436:
        /*005c*/ 	.word	0x00000000
        /*0060*/ 	.short	0x0001
        /*0062*/ 	.short	0x0008
        /*0064*/ 	.byte	0x00, 0xf5, 0x21, 0x00


	//----- nvinfo : EIATTR_KPARAM_INFO
	.align		4
.L_437:
        /*0068*/ 	.byte	0x04, 0x17
        /*006a*/ 	.short	(.L_439 - .L_438)
.L_438:
        /*006c*/ 	.word	0x00000000
        /*0070*/ 	.short	0x0000
        /*0072*/ 	.short	0x0000
        /*0074*/ 	.byte	0x00, 0xf5, 0x21, 0x00


	//----- nvinfo : EIATTR_SPARSE_MMA_MASK
	.align		4
.L_439:
        /*0078*/ 	.byte	0x03, 0x50
        /*007a*/ 	.short	0x0000


	//----- nvinfo : EIATTR_MAXREG_COUNT
	.align		4
        /*007c*/ 	.byte	0x03, 0x1b
        /*007e*/ 	.short	0x00ff


	//----- nvinfo : EIATTR_MERCURY_ISA_VERSION
	.align		4
        /*0080*/ 	.byte	0x03, 0x5f
        /*0082*/ 	.short	0x0101


	//----- nvinfo : EIATTR_VRC_CTA_INIT_COUNT
	.align		4
        /*0084*/ 	.byte	0x02, 0x4a
	.zero		1
	.zero		1


	//----- nvinfo : EIATTR_EXIT_INSTR_OFFSETS
	.align		4
        /*0088*/ 	.byte	0x04, 0x1c
        /*008a*/ 	.short	(.L_441 - .L_440)


	//   ....[0]....
.L_440:
        /*008c*/ 	.word	0x00000060


	//   ....[1]....
        /*0090*/ 	.word	0x000000a0


	//   ....[2]....
        /*0094*/ 	.word	0x00000c00


	//----- nvinfo : EIATTR_CBANK_PARAM_SIZE
	.align		4
.L_441:
        /*0098*/ 	.byte	0x03, 0x19
        /*009a*/ 	.short	0x0024


	//----- nvinfo : EIATTR_PARAM_CBANK
	.align		4
        /*009c*/ 	.byte	0x04, 0x0a
        /*009e*/ 	.short	(.L_443 - .L_442)
	.align		4
.L_442:
        /*00a0*/ 	.word	index@(.nv.constant0._Z13unfull_kernelPfS_iiiii)
        /*00a4*/ 	.short	0x0380
        /*00a6*/ 	.short	0x0024


	//----- nvinfo : EIATTR_SW_WAR
	.align		4
.L_443:
        /*00a8*/ 	.byte	0x04, 0x36
        /*00aa*/ 	.short	(.L_445 - .L_444)
.L_444:
        /*00ac*/ 	.word	0x00000008
.L_445:


//--------------------- .nv.info._Z11full_kernelPfS_iiiii --------------------------
	.section	.nv.info._Z11full_kernelPfS_iiiii,"",@"SHT_CUDA_INFO"
	.sectionflags	@""
	.align	4


	//----- nvinfo : EIATTR_CUDA_API_VERSION
	.align		4
        /*0000*/ 	.byte	0x04, 0x37
        /*0002*/ 	.short	(.L_447 - .L_446)
.L_446:
        /*0004*/ 	.word	0x00000082


	//----- nvinfo : EIATTR_KPARAM_INFO
	.align		4
.L_447:
        /*0008*/ 	.byte	0x04, 0x17
        /*000a*/ 	.short	(.L_449 - .L_448)
.L_448:
        /*000c*/ 	.word	0x00000000
        /*0010*/ 	.short	0x0006
        /*0012*/ 	.short	0x0020
        /*0014*/ 	.byte	0x00, 0xf0, 0x11, 0x00


	//----- nvinfo : EIATTR_KPARAM_INFO
	.align		4
.L_449:
        /*0018*/ 	.byte	0x04, 0x17
        /*001a*/ 	.short	(.L_451 - .L_450)
.L_450:
        /*001c*/ 	.word	0x00000000
        /*0020*/ 	.short	0x0005
        /*0022*/ 	.short	0x001c
        /*0024*/ 	.byte	0x00, 0xf0, 0x11, 0x00


	//----- nvinfo : EIATTR_KPARAM_INFO
	.align		4
.L_451:
        /*0028*/ 	.byte	0x04, 0x17
        /*002a*/ 	.short	(.L_453 - .L_452)
.L_452:
        /*002c*/ 	.word	0x00000000
        /*0030*/ 	.short	0x0004
        /*0032*/ 	.short	0x0018
        /*0034*/ 	.byte	0x00, 0xf0, 0x11, 0x00


	//----- nvinfo : EIATTR_KPARAM_INFO
	.align		4
.L_453:
        /*0038*/ 	.byte	0x04, 0x17
        /*003a*/ 	.short	(.L_455 - .L_454)
.L_454:
        /*003c*/ 	.word	0x00000000
        /*0040*/ 	.short	0x0003
        /*0042*/ 	.short	0x0014
        /*0044*/ 	.byte	0x00, 0xf0, 0x11, 0x00


	//----- nvinfo : EIATTR_KPARAM_INFO
	.align		4
.L_455:
        /*0048*/ 	.byte	0x04, 0x17
        /*004a*/ 	.short	(.L_457 - .L_456)
.L_456:
        /*004c*/ 	.word	0x00000000
        /*0050*/ 	.short	0x0002
        /*0052*/ 	.short	0x0010
        /*0054*/ 	.byte	0x00, 0xf0, 0x11, 0x00


	//----- nvinfo : EIATTR_KPARAM_INFO
	.align		4
.L_457:
        /*0058*/ 	.byte	0x04, 0x17
        /*005a*/ 	.short	(.L_459 - .L_458)
.L_458:
        /*005c*/ 	.word	0x00000000
        /*0060*/ 	.short	0x0001
        /*0062*/ 	.short	0x0008
        /*0064*/ 	.byte	0x00, 0xf5, 0x21, 0x00


	//----- nvinfo : EIATTR_KPARAM_INFO
	.align		4
.L_459:
        /*0068*/ 	.byte	0x04, 0x17
        /*006a*/ 	.short	(.L_461 - .L_460)
.L_460:
        /*006c*/ 	.word	0x00000000
        /*0070*/ 	.short	0x0000
        /*0072*/ 	.short	0x0000
        /*0074*/ 	.byte	0x00, 0xf5, 0x21, 0x00


	//----- nvinfo : EIATTR_SPARSE_MMA_MASK
	.align		4
.L_461:
        /*0078*/ 	.byte	0x03, 0x50
        /*007a*/ 	.short	0x0000


	//----- nvinfo : EIATTR_MAXREG_COUNT
	.align		4
        /*007c*/ 	.byte	0x03, 0x1b
        /*007e*/ 	.short	0x00ff


	//----- nvinfo : EIATTR_MERCURY_ISA_VERSION
	.align		4
        /*0080*/ 	.byte	0x03, 0x5f
        /*0082*/ 	.short	0x0101


	//----- nvinfo : EIATTR_VRC_CTA_INIT_COUNT
	.align		4
        /*0084*/ 	.byte	0x02, 0x4a
	.zero		1
	.zero		1


	//----- nvinfo : EIATTR_EXIT_INSTR_OFFSETS
	.align		4
        /*0088*/ 	.byte	0x04, 0x1c
        /*008a*/ 	.short	(.L_463 - .L_462)


	//   ....[0]....
.L_462:
        /*008c*/ 	.word	0x00000060


	//   ....[1]....
        /*0090*/ 	.word	0x000000a0


	//   ....[2]....
        /*0094*/ 	.word	0x00000c00


	//----- nvinfo : EIATTR_CBANK_PARAM_SIZE
	.align		4
.L_463:
        /*0098*/ 	.byte	0x03, 0x19
        /*009a*/ 	.short	0x0024


	//----- nvinfo : EIATTR_PARAM_CBANK
	.align		4
        /*009c*/ 	.byte	0x04, 0x0a
        /*009e*/ 	.short	(.L_465 - .L_464)
	.align		4
.L_464:
        /*00a0*/ 	.word	index@(.nv.constant0._Z11full_kernelPfS_iiiii)
        /*00a4*/ 	.short	0x0380
        /*00a6*/ 	.short	0x0024


	//----- nvinfo : EIATTR_SW_WAR
	.align		4
.L_465:
        /*00a8*/ 	.byte	0x04, 0x36
        /*00aa*/ 	.short	(.L_467 - .L_466)
.L_466:
        /*00ac*/ 	.word	0x00000008
.L_467:


//--------------------- .nv.info._Z18gradfilter2_kernelPfS_S_S_iiiiiiiiiiiiii --------------------------
	.section	.nv.info._Z18gradfilter2_kernelPfS_S_S_iiiiiiiiiiiiii,"",@"SHT_CUDA_INFO"
	.sectionflags	@""
	.align	4


	//----- nvinfo : EIATTR_CUDA_API_VERSION
	.align		4
        /*0000*/ 	.byte	0x04, 0x37
        /*0002*/ 	.short	(.L_469 - .L_468)
.L_468:
        /*0004*/ 	.word	0x00000082


	//----- nvinfo : EIATTR_KPARAM_INFO
	.align		4
.L_469:
        /*0008*/ 	.byte	0x04, 0x17
        /*000a*/ 	.short	(.L_471 - .L_470)
.L_470:
        /*000c*/ 	.word	0x00000000
        /*0010*/ 	.short	0x0011
        /*0012*/ 	.short	0x0054
        /*0014*/ 	.byte	0x00, 0xf0, 0x11, 0x00


	//----- nvinfo : EIATTR_KPARAM_INFO
	.align		4
.L_471:
        /*0018*/ 	.byte	0x04, 0x17
        /*001a*/ 	.short	(.L_473 - .L_472)
.L_472:
        /*001c*/ 	.word	0x00000000
        /*0020*/ 	.short	0x0010
        /*0022*/ 	.short	0x0050
        /*0024*/ 	.byte	0x00, 0xf0, 0x11, 0x00


	//----- nvinfo : EIATTR_KPARAM_INFO
	.align		4
.L_473:
        /*0028*/ 	.byte	0x04, 0x17
        /*002a*/ 	.short	(.L_475 - .L_474)
.L_474:
        /*002c*/ 	.word	0x00000000
        /*0030*/ 	.short	0x000f
        /*0032*/ 	.short	0x004c
        /*0034*/ 	.byte	0x00, 0xf0, 0x11, 0x00


	//----- nvinfo : EIATTR_KPARAM_INFO
	.align		4
.L_475:
        /*0038*/ 	.byte	0x04, 0x17
        /*003a*/ 	.short	(.L_477 - .L_476)
.L_476:
        /*003c*/ 	.word	0x00000000
        /*0040*/ 	.short	0x000e
        /*0042*/ 	.short	0x0048
        /*0044*/ 	.byte	0x00, 0xf0, 0x11, 0x00


	//----- nvinfo : EIATTR_KPARAM_INFO
	.align		4
.L_477:
        /*0048*/ 	.byte	0x04, 0x17
        /*004a*/ 	.short	(.L_479 - .L_478)
.L_478:
        /*004c*/ 	.word	0x00000000
        /*0050*/ 	.short	0x000d
        /*0052*/ 	.short	0x0044
        /*0054*/ 	.byte	0x00, 0xf0, 0x11, 0x00


	//----- nvinfo : EIATTR_KPARAM_INFO
	.align		4
.L_479:
        /*0058*/ 	.byte	0x04, 0x17
        /*005a*/ 	.short	(.L_481 - .L_480)
.L_480:
        /*005c*/ 	.word	0x00000000
        /*0060*/ 	.short	0x000c
        /*0062*/ 	.short	0x0040
        /*0064*/ 	.byte	0x00, 0xf0, 0x11, 0x00


	//----- nvinfo : EIATTR_KPARAM_INFO
	.align		4
.L_481:
        /*0068*/ 	.byte	0x04, 0x17
        /*006a*/ 	.short	(.L_483 - .L_482)
.L_482:
        /*006c*/ 	.word	0x00000000
        /*0070*/ 	.short	0x000b
        /*0072*/ 	.short	0x003c
        /*0074*/ 	.byte	0x00, 0xf0, 0x11, 0x00


	//----- nvinfo : EIATTR_KPARAM_INFO
	.align		4
.L_483:
        /*0078*/ 	.byte	0x04, 0x17
        /*007a*/ 	.short	(.L_485 - .L_484)
.L_484:
        /*007c*/ 	.word	0x00000000
        /*0080*/ 	.short	0x000a
        /*0082*/ 	.short	0x0038
        /*0084*/ 	.byte	0x00, 0xf0, 0x11, 0x00


	//----- nvinfo : EIATTR_KPARAM_INFO
	.align		4
.L_485:
        /*0088*/ 	.byte	0x04, 0x17
        /*008a*/ 	.short	(.L_487 - .L_486)
.L_486:
        /*008c*/ 	.word	0x00000000
        /*0090*/ 	.short	0x0009
        /*0092*/ 	.short	0x0034
        /*0094*/ 	.byte	0x00, 0xf0, 0x11, 0x00


	//----- nvinfo : EIATTR_KPARAM_INFO
	.align		4
.L_487:
        /*0098*/ 	.byte	0x04, 0x17
        /*009a*/ 	.short	(.L_489 - .L_488)
.L_488:
        /*009c*/ 	.word	0x00000000
        /*00a0*/ 	.short	0x0008
        /*00a2*/ 	.short	0x0030
        /*00a4*/ 	.byte	0x00, 0xf0, 0x11, 0x00


	//----- nvinfo : EIATTR_KPARAM_INFO
	.align		4
.L_489:
        /*00a8*/ 	.byte	0x04, 0x17
        /*00aa*/ 	.short	(.L_491 - .L_490)
.L_490:
        /*00ac*/ 	.word	0x00000000
        /*00b0*/ 	.short	0x0007
        /*00b2*/ 	.short	0x002c
        /*00b4*/ 	.byte	0x00, 0xf0, 0x11, 0x00


	//----- nvinfo : EIATTR_KPARAM_INFO
	.align		4
.L_491:
        /*00b8*/ 	.byte	0x04, 0x17
        /*00ba*/ 	.short	(.L_493 - .L_492)
.L_492:
        /*00bc*/ 	.word	0x00000000
        /*00c0*/ 	.short	0x0006
        /*00c2*/ 	.short	0x0028
        /*00c4*/ 	.byte	0x00, 0xf0, 0x11, 0x00


	//----- nvinfo : EIATTR_KPARAM_INFO
	.align		4
.L_493:
        /*00c8*/ 	.byte	0x04, 0x17
        /*00ca*/ 	.short	(.L_495 - .L_494)
.L_494:
        /*00cc*/ 	.word	0x00000000
        /*00d0*/ 	.short	0x0005
        /*00d2*/ 	.short	0x0024
        /*00d4*/ 	.byte	0x00, 0xf0, 0x11, 0x00


	//----- nvinfo : EIATTR_KPARAM_INFO
	.align		4
.L_495:
        /*00d8*/ 	.byte	0x04, 0x17
        /*00da*/ 	.short	(.L_497 - .L_496)
.L_496:
        /*00dc*/ 	.word	0x00000000
        /*00e0*/ 	.short	0x0004
        /*00e2*/ 	.short	0x0020
        /*00e4*/ 	.byte	0x00, 0xf0, 0x11, 0x00


	//----- nvinfo : EIATTR_KPARAM_INFO
	.align		4
.L_497:
        /*00e8*/ 	.byte	0x04, 0x17
        /*00ea*/ 	.short	(.L_499 - .L_498)
.L_498:
        /*00ec*/ 	.word	0x00000000
        /*00f0*/ 	.short	0x0003
        /*00f2*/ 	.short	0x0018
        /*00f4*/ 	.byte	0x00, 0xf5, 0x21, 0x00


	//----- nvinfo : EIATTR_KPARAM_INFO
	.align		4
.L_499:
        /*00f8*/ 	.byte	0x04, 0x17
        /*00fa*/ 	.short	(.L_501 - .L_500)
.L_500:
        /*00fc*/ 	.word	0x00000000
        /*0100*/ 	.short	0x0002
        /*0102*/ 	.short	0x0010
        /*0104*/ 	.byte	0x00, 0xf5, 0x21, 0x00


	//----- nvinfo : EIATTR_KPARAM_INFO
	.align		4
.L_501:
        /*0108*/ 	.byte	0x04, 0x17
        /*010a*/ 	.short	(.L_503 - .L_502)
.L_502:
        /*010c*/ 	.word	0x00000000
        /*0110*/ 	.short	0x0001
        /*0112*/ 	.short	0x0008
        /*0114*/ 	.byte	0x00, 0xf5, 0x21, 0x00


	//----- nvinfo : EIATTR_KPARAM_INFO
	.align		4
.L_503:
        /*0118*/ 	.byte	0x04, 0x17
        /*011a*/ 	.short	(.L_505 - .L_504)
.L_504:
        /*011c*/ 	.word	0x00000000
        /*0120*/ 	.short	0x0000
        /*0122*/ 	.short	0x0000
        /*0124*/ 	.byte	0x00, 0xf5, 0x21, 0x00


	//----- nvinfo : EIATTR_SPARSE_MMA_MASK
	.align		4
.L_505:
        /*0128*/ 	.byte	0x03, 0x50
        /*012a*/ 	.short	0x0000


	//----- nvinfo : EIATTR_MAXREG_COUNT
	.align		4
        /*012c*/ 	.byte	0x03, 0x1b
        /*012e*/ 	.short	0x00ff


	//----- nvinfo : EIATTR_MERCURY_ISA_VERSION
	.align		4
        /*0130*/ 	.byte	0x03, 0x5f
        /*0132*/ 	.short	0x0101


	//----- nvinfo : EIATTR_VRC_CTA_INIT_COUNT
	.align		4
        /*0134*/ 	.byte	0x02, 0x4a
	.zero		1
	.zero		1


	//----- nvinfo : EIATTR_EXIT_INSTR_OFFSETS
	.align		4
        /*0138*/ 	.byte	0x04, 0x1c
        /*013a*/ 	.short	(.L_507 - .L_506)


	//   ....[0]....
.L_506:
        /*013c*/ 	.word	0x00000b70


	//   ....[1]....
        /*0140*/ 	.word	0x00000c00


	//   ....[2]....
        /*0144*/ 	.word	0x000018e0


	//   ....[3]....
        /*0148*/ 	.word	0x00001cc0


	//   ....[4]....
        /*014c*/ 	.word	0x000020b0


	//----- nvinfo : EIATTR_CBANK_PARAM_SIZE
	.align		4
.L_507:
        /*0150*/ 	.byte	0x03, 0x19
        /*0152*/ 	.short	0x0058


	//----- nvinfo : EIATTR_PARAM_CBANK
	.align		4
        /*0154*/ 	.byte	0x04, 0x0a
        /*0156*/ 	.short	(.L_509 - .L_508)
	.align		4
.L_508:
        /*0158*/ 	.word	index@(.nv.constant0._Z18gradfilter2_kernelPfS_S_S_iiiiiiiiiiiiii)
        /*015c*/ 	.short	0x0380
        /*015e*/ 	.short	0x0058


	//----- nvinfo : EIATTR_SW_WAR
	.align		4
.L_509:
        /*0160*/ 	.byte	0x04, 0x36
        /*0162*/ 	.short	(.L_511 - .L_510)
.L_510:
        /*0164*/ 	.word	0x00000008
.L_511:


//--------------------- .nv.info._Z18gradfilter1_kernelPfS_S_iiiiiiiiiiiiii --------------------------
	.section	.nv.info._Z18gradfilter1_kernelPfS_S_iiiiiiiiiiiiii,"",@"SHT_CUDA_INFO"
	.sectionflags	@""
	.align	4


	//----- nvinfo : EIATTR_CUDA_API_VERSION
	.align		4
        /*0000*/ 	.byte	0x04, 0x37
        /*0002*/ 	.short	(.L_513 - .L_512)
.L_512:
        /*0004*/ 	.word	0x00000082


	//----- nvinfo : EIATTR_KPARAM_INFO
	.align		4
.L_513:
        /*0008*/ 	.byte	0x04, 0x17
        /*000a*/ 	.short	(.L_515 - .L_514)
.L_514:
        /*000c*/ 	.word	0x00000000
        /*0010*/ 	.short	0x0010
        /*0012*/ 	.short	0x004c
        /*0014*/ 	.byte	0x00, 0xf0, 0x11, 0x00


	//----- nvinfo : EIATTR_KPARAM_INFO
	.align		4
.L_515:
        /*0018*/ 	.byte	0x04, 0x17
        /*001a*/ 	.short	(.L_517 - .L_516)
.L_516:
        /*001c*/ 	.word	0x00000000
        /*0020*/ 	.short	0x000f
        /*0022*/ 	.short	0x0048
        /*0024*/ 	.byte	0x00, 0xf0, 0x11, 0x00


	//----- nvinfo : EIATTR_KPARAM_INFO
	.align		4
.L_517:
        /*0028*/ 	.byte	0x04, 0x17
        /*002a*/ 	.short	(.L_519 - .L_518)
.L_518:
        /*002c*/ 	.word	0x00000000
        /*0030*/ 	.short	0x000e
        /*0032*/ 	.short	0x0044
        /*0034*/ 	.byte	0x00, 0xf0, 0x11, 0x00


	//----- nvinfo : EIATTR_KPARAM_INFO
	.align		4
.L_519:
        /*0038*/ 	.byte	0x04, 0x17
        /*003a*/ 	.short	(.L_521 - .L_520)
.L_520:
        /*003c*/ 	.word	0x00000000
        /*0040*/ 	.short	0x000d
        /*0042*/ 	.short	0x0040
        /*0044*/ 	.byte	0x00, 0xf0, 0x11, 0x00


	//----- nvinfo : EIATTR_KPARAM_INFO
	.align		4
.L_521:
        /*0048*/ 	.byte	0x04, 0x17
        /*004a*/ 	.short	(.L_523 - .L_522)
.L_522:
        /*004c*/ 	.word	0x00000000
        /*0050*/ 	.short	0x000c
        /*0052*/ 	.short	0x003c
        /*0054*/ 	.byte	0x00, 0xf0, 0x11, 0x00


	//----- nvinfo : EIATTR_KPARAM_INFO
	.align		4
.L_523:
        /*0058*/ 	.byte	0x04, 0x17
        /*005a*/ 	.short	(.L_525 - .L_524)
.L_524:
        /*005c*/ 	.word	0x00000000
        /*0060*/ 	.short	0x000b
        /*0062*/ 	.short	0x0038
        /*0064*/ 	.byte	0x00, 0xf0, 0x11, 0x00


	//----- nvinfo : EIATTR_KPARAM_INFO
	.align		4
.L_525:
        /*0068*/ 	.byte	0x04, 0x17
        /*006a*/ 	.short	(.L_527 - .L_526)
.L_526:
        /*006c*/ 	.word	0x00000000
        /*0070*/ 	.short	0x000a
        /*0072*/ 	.short	0x0034
        /*0074*/ 	.byte	0x00, 0xf0, 0x11, 0x00


	//----- nvinfo : EIATTR_KPARAM_INFO
	.align		4
.L_527:
        /*0078*/ 	.byte	0x04, 0x17
        /*007a*/ 	.short	(.L_529 - .L_528)
.L_528:
        /*007c*/ 	.word	0x00000000
        /*0080*/ 	.short	0x0009
        /*0082*/ 	.short	0x0030
        /*0084*/ 	.byte	0x00, 0xf0, 0x11, 0x00


	//----- nvinfo : EIATTR_KPARAM_INFO
	.align		4
.L_529:
        /*0088*/ 	.byte	0x04, 0x17
        /*008a*/ 	.short	(.L_531 - .L_530)
.L_530:
        /*008c*/ 	.word	0x00000000
        /*0090*/ 	.short	0x0008
        /*0092*/ 	.short	0x002c
        /*0094*/ 	.byte	0x00, 0xf0, 0x11, 0x00


	//----- nvinfo : EIATTR_KPARAM_INFO
	.align		4
.L_531:
        /*0098*/ 	.byte	0x04, 0x17
        /*009a*/ 	.short	(.L_533 - .L_532)
.L_532:
        /*009c*/ 	.word	0x00000000
        /*00a0*/ 	.short	0x0007
        /*00a2*/ 	.short	0x0028
        /*00a4*/ 	.byte	0x00, 0xf0, 0x11, 0x00


	//----- nvinfo : EIATTR_KPARAM_INFO
	.align		4
.L_533:
        /*00a8*/ 	.byte	0x04, 0x17
        /*00aa*/ 	.short	(.L_535 - .L_534)
.L_534:
        /*00ac*/ 	.word	0x00000000
        /*00b0*/ 	.short	0x0006
        /*00b2*/ 	.short	0x0024
        /*00b4*/ 	.byte	0x00, 0xf0, 0x11, 0x00


	//----- nvinfo : EIATTR_KPARAM_INFO
	.align		4
.L_535:
        /*00b8*/ 	.byte	0x04, 0x17
        /*00ba*/ 	.short	(.L_537 - .L_536)
.L_536:
        /*00bc*/ 	.word	0x00000000
        /*00c0*/ 	.short	0x0005
        /*00c2*/ 	.short	0x0020
        /*00c4*/ 	.byte	0x00, 0xf0, 0x11, 0x00


	//----- nvinfo : EIATTR_KPARAM_INFO
	.align		4
.L_537:
        /*00c8*/ 	.byte	0x04, 0x17
        /*00ca*/ 	.short	(.L_539 - .L_538)
.L_538:
        /*00cc*/ 	.word	0x00000000
        /*00d0*/ 	.short	0x0004
        /*00d2*/ 	.short	0x001c
        /*00d4*/ 	.byte	0x00, 0xf0, 0x11, 0x00


	//----- nvinfo : EIATTR_KPARAM_INFO
	.align		4
.L_539:
        /*00d8*/ 	.byte	0x04, 0x17
        /*00da*/ 	.short	(.L_541 - .L_540)
.L_540:
        /*00dc*/ 	.word	0x00000000
        /*00e0*/ 	.short	0x0003
        /*00e2*/ 	.short	0x0018
        /*00e4*/ 	.byte	0x00, 0xf0, 0x11, 0x00


	//----- nvinfo : EIATTR_KPARAM_INFO
	.align		4
.L_541:
        /*00e8*/ 	.byte	0x04, 0x17
        /*00ea*/ 	.short	(.L_543 - .L_542)
.L_542:
        /*00ec*/ 	.word	0x00000000
        /*00f0*/ 	.short	0x0002
        /*00f2*/ 	.short	0x0010
        /*00f4*/ 	.byte	0x00, 0xf5, 0x21, 0x00


	//----- nvinfo : EIATTR_KPARAM_INFO
	.align		4
.L_543:
        /*00f8*/ 	.byte	0x04, 0x17
        /*00fa*/ 	.short	(.L_545 - .L_544)
.L_544:
        /*00fc*/ 	.word	0x00000000
        /*0100*/ 	.short	0x0001
        /*0102*/ 	.short	0x0008
        /*0104*/ 	.byte	0x00, 0xf5, 0x21, 0x00


	//----- nvinfo : EIATTR_KPARAM_INFO
	.align		4
.L_545:
        /*0108*/ 	.byte	0x04, 0x17
        /*010a*/ 	.short	(.L_547 - .L_546)
.L_546:
        /*010c*/ 	.word	0x00000000
        /*0110*/ 	.short	0x0000
        /*0112*/ 	.short	0x0000
        /*0114*/ 	.byte	0x00, 0xf5, 0x21, 0x00


	//----- nvinfo : EIATTR_SPARSE_MMA_MASK
	.align		4
.L_547:
        /*0118*/ 	.byte	0x03, 0x50
        /*011a*/ 	.short	0x0000


	//----- nvinfo : EIATTR_MAXREG_COUNT
	.align		4
        /*011c*/ 	.byte	0x03, 0x1b
        /*011e*/ 	.short	0x00ff


	//----- nvinfo : EIATTR_MERCURY_ISA_VERSION
	.align		4
        /*0120*/ 	.byte	0x03, 0x5f
        /*0122*/ 	.short	0x0101


	//----- nvinfo : EIATTR_VRC_CTA_INIT_COUNT
	.align		4
        /*0124*/ 	.byte	0x02, 0x4a
	.zero		1
	.zero		1


	//----- nvinfo : EIATTR_EXIT_INSTR_OFFSETS
	.align		4
        /*0128*/ 	.byte	0x04, 0x1c
        /*012a*/ 	.short	(.L_549 - .L_548)


	//   ....[0]....
.L_548:
        /*012c*/ 	.word	0x00000030


	//   ....[1]....
        /*0130*/ 	.word	0x000000b0


	//   ....[2]....
        /*0134*/ 	.word	0x00000d00


	//   ....[3]....
        /*0138*/ 	.word	0x000010e0


	//   ....[4]....
        /*013c*/ 	.word	0x000014d0


	//----- nvinfo : EIATTR_CBANK_PARAM_SIZE
	.align		4
.L_549:
        /*0140*/ 	.byte	0x03, 0x19
        /*0142*/ 	.short	0x0050


	//----- nvinfo : EIATTR_PARAM_CBANK
	.align		4
        /*0144*/ 	.byte	0x04, 0x0a
        /*0146*/ 	.short	(.L_551 - .L_550)
	.align		4
.L_550:
        /*0148*/ 	.word	index@(.nv.constant0._Z18gradfilter1_kernelPfS_S_iiiiiiiiiiiiii)
        /*014c*/ 	.short	0x0380
        /*014e*/ 	.short	0x0050


	//----- nvinfo : EIATTR_SW_WAR
	.align		4
.L_551:
        /*0150*/ 	.byte	0x04, 0x36
        /*0152*/ 	.short	(.L_553 - .L_552)
.L_552:
        /*0154*/ 	.word	0x00000008
.L_553:


//--------------------- .nv.info._Z19deconvolute2_kernelPfS_S_S_iiiiiiiiiiii --------------------------
	.section	.nv.info._Z19deconvolute2_kernelPfS_S_S_iiiiiiiiiiii,"",@"SHT_CUDA_INFO"
	.sectionflags	@""
	.align	4


	//----- nvinfo : EIATTR_CUDA_API_VERSION
	.align		4
        /*0000*/ 	.byte	0x04, 0x37
        /*0002*/ 	.short	(.L_555 - .L_554)
.L_554:
        /*0004*/ 	.word	0x00000082


	//----- nvinfo : EIATTR_KPARAM_INFO
	.align		4
.L_555:
        /*0008*/ 	.byte	0x04, 0x17
        /*000a*/ 	.short	(.L_557 - .L_556)
.L_556:
        /*000c*/ 	.word	0x00000000
        /*0010*/ 	.short	0x000f
        /*0012*/ 	.short	0x004c
        /*0014*/ 	.byte	0x00, 0xf0, 0x11, 0x00


	//----- nvinfo : EIATTR_KPARAM_INFO
	.align		4
.L_557:
        /*0018*/ 	.byte	0x04, 0x17
        /*001a*/ 	.short	(.L_559 - .L_558)
.L_558:
        /*001c*/ 	.word	0x00000000
        /*0020*/ 	.short	0x000e
        /*0022*/ 	.short	0x0048
        /*0024*/ 	.byte	0x00, 0xf0, 0x11, 0x00


	//----- nvinfo : EIATTR_KPARAM_INFO
	.align		4
.L_559:
        /*0028*/ 	.byte	0x04, 0x17
        /*002a*/ 	.short	(.L_561 - .L_560)
.L_560:
        /*002c*/ 	.word	0x00000000
        /*0030*/ 	.short	0x000d
        /*0032*/ 	.short	0x0044
        /*0034*/ 	.byte	0x00, 0xf0, 0x11, 0x00


	//----- nvinfo : EIATTR_KPARAM_INFO
	.align		4
.L_561:
        /*0038*/ 	.byte	0x04, 0x17
        /*003a*/ 	.short	(.L_563 - .L_562)
.L_562:
        /*003c*/ 	.word	0x00000000
        /*0040*/ 	.short	0x000c
        /*0042*/ 	.short	0x0040
        /*0044*/ 	.byte	0x00, 0xf0, 0x11, 0x00


	//----- nvinfo : EIATTR_KPARAM_INFO
	.align		4
.L_563:
        /*0048*/ 	.byte	0x04, 0x17
        /*004a*/ 	.short	(.L_565 - .L_564)
.L_564:
        /*004c*/ 	.word	0x00000000
        /*0050*/ 	.short	0x000b
        /*0052*/ 	.short	0x003c
        /*0054*/ 	.byte	0x00, 0xf0, 0x11, 0x00


	//----- nvinfo : EIATTR_KPARAM_INFO
	.align		4
.L_565:
        /*0058*/ 	.byte	0x04, 0x17
        /*005a*/ 	.short	(.L_567 - .L_566)
.L_566:
        /*005c*/ 	.word	0x00000000
        /*0060*/ 	.short	0x000a
        /*0062*/ 	.short	0x0038
        /*0064*/ 	.byte	0x00, 0xf0, 0x11, 0x00


	//----- nvinfo : EIATTR_KPARAM_INFO
	.align		4
.L_567:
        /*0068*/ 	.byte	0x04, 0x17
        /*006a*/ 	.short	(.L_569 - .L_568)
.L_568:
        /*006c*/ 	.word	0x00000000
        /*0070*/ 	.short	0x0009
        /*0072*/ 	.short	0x0034
        /*0074*/ 	.byte	0x00, 0xf0, 0x11, 0x00


	//----- nvinfo : EIATTR_KPARAM_INFO
	.align		4
.L_569:
        /*0078*/ 	.byte	0x04, 0x17
        /*007a*/ 	.short	(.L_571 - .L_570)
.L_570:
        /*007c*/ 	.word	0x00000000
        /*0080*/ 	.short	0x0008
        /*0082*/ 	.short	0x0030
        /*0084*/ 	.byte	0x00, 0xf0, 0x11, 0x00


	//----- nvinfo : EIATTR_KPARAM_INFO
	.align		4
.L_571:
        /*0088*/ 	.byte	0x04, 0x17
        /*008a*/ 	.short	(.L_573 - .L_572)
.L_572:
        /*008c*/ 	.word	0x00000000
        /*0090*/ 	.short	0x0007
        /*0092*/ 	.short	0x002c
        /*0094*/ 	.byte	0x00, 0xf0, 0x11, 0x00


	//----- nvinfo : EIATTR_KPARAM_INFO
	.align		4
.L_573:
        /*0098*/ 	.byte	0x04, 0x17
        /*009a*/ 	.short	(.L_575 - .L_574)
.L_574:
        /*009c*/ 	.word	0x00000000
        /*00a0*/ 	.short	0x0006
        /*00a2*/ 	.short	0x0028
        /*00a4*/ 	.byte	0x00, 0xf0, 0x11, 0x00


	//----- nvinfo : EIATTR_KPARAM_INFO
	.align		4
.L_575:
        /*00a8*/ 	.byte	0x04, 0x17
        /*00aa*/ 	.short	(.L_577 - .L_576)
.L_576:
        /*00ac*/ 	.word	0x00000000
        /*00b0*/ 	.short	0x0005
        /*00b2*/ 	.short	0x0024
        /*00b4*/ 	.byte	0x00, 0xf0, 0x11, 0x00


	//----- nvinfo : EIATTR_KPARAM_INFO
	.align		4
.L_577:
        /*00b8*/ 	.byte	0x04, 0x17
        /*00ba*/ 	.short	(.L_579 - .L_578)
.L_578:
        /*00bc*/ 	.word	0x00000000
        /*00c0*/ 	.short	0x0004
        /*00c2*/ 	.short	0x0020
        /*00c4*/ 	.byte	0x00, 0xf0, 0x11, 0x00


	//----- nvinfo : EIATTR_KPARAM_INFO
	.align		4
.L_579:
        /*00c8*/ 	.byte	0x04, 0x17
        /*00ca*/ 	.short	(.L_581 - .L_580)
.L_580:
        /*00cc*/ 	.word	0x00000000
        /*00d0*/ 	.short	0x0003
        /*00d2*/ 	.short	0x0018
        /*00d4*/ 	.byte	0x00, 0xf5, 0x21, 0x00


	//----- nvinfo : EIATTR_KPARAM_INFO
	.align		4
.L_581:
        /*00d8*/ 	.byte	0x04, 0x17
        /*00da*/ 	.short	(.L_583 - .L_582)
.L_582:
        /*00dc*/ 	.word	0x00000000
        /*00e0*/ 	.short	0x0002
        /*00e2*/ 	.short	0x0010
        /*00e4*/ 	.byte	0x00, 0xf5, 0x21, 0x00


	//----- nvinfo : EIATTR_KPARAM_INFO
	.align		4
.L_583:
        /*00e8*/ 	.byte	0x04, 0x17
        /*00ea*/ 	.short	(.L_585 - .L_584)
.L_584:
        /*00ec*/ 	.word	0x00000000
        /*00f0*/ 	.short	0x0001
        /*00f2*/ 	.short	0x0008
        /*00f4*/ 	.byte	0x00, 0xf5, 0x21, 0x00


	//----- nvinfo : EIATTR_KPARAM_INFO
	.align		4
.L_585:
        /*00f8*/ 	.byte	0x04, 0x17
        /*00fa*/ 	.short	(.L_587 - .L_586)
.L_586:
        /*00fc*/ 	.word	0x00000000
        /*0100*/ 	.short	0x0000
        /*0102*/ 	.short	0x0000
        /*0104*/ 	.byte	0x00, 0xf5, 0x21, 0x00


	//----- nvinfo : EIATTR_SPARSE_MMA_MASK
	.align		4
.L_587:
        /*0108*/ 	.byte	0x03, 0x50
        /*010a*/ 	.short	0x0000


	//----- nvinfo : EIATTR_MAXREG_COUNT
	.align		4
        /*010c*/ 	.byte	0x03, 0x1b
        /*010e*/ 	.short	0x00ff


	//----- nvinfo : EIATTR_MERCURY_ISA_VERSION
	.align		4
        /*0110*/ 	.byte	0x03, 0x5f
        /*0112*/ 	.short	0x0101


	//----- nvinfo : EIATTR_VRC_CTA_INIT_COUNT
	.align		4
        /*0114*/ 	.byte	0x02, 0x4a
	.zero		1
	.zero		1


	//----- nvinfo : EIATTR_EXIT_INSTR_OFFSETS
	.align		4
        /*0118*/ 	.byte	0x04, 0x1c
        /*011a*/ 	.short	(.L_589 - .L_588)


	//   ....[0]....
.L_588:
        /*011c*/ 	.word	0x00000b90


	//   ....[1]....
        /*0120*/ 	.word	0x00000bc0


	//   ....[2]....
        /*0124*/ 	.word	0x00002310


	//   ....[3]....
        /*0128*/ 	.word	0x000026e0


	//   ....[4]....
        /*012c*/ 	.word	0x00002ab0


	//   ....[5]....
        /*0130*/ 	.word	0x00003020


	//----- nvinfo : EIATTR_CBANK_PARAM_SIZE
	.align		4
.L_589:
        /*0134*/ 	.byte	0x03, 0x19
        /*0136*/ 	.short	0x0050


	//----- nvinfo : EIATTR_PARAM_CBANK
	.align		4
        /*0138*/ 	.byte	0x04, 0x0a
        /*013a*/ 	.short	(.L_591 - .L_590)
	.align		4
.L_590:
        /*013c*/ 	.word	index@(.nv.constant0._Z19deconvolute2_kernelPfS_S_S_iiiiiiiiiiii)
        /*0140*/ 	.short	0x0380
        /*0142*/ 	.short	0x0050


	//----- nvinfo : EIATTR_SW_WAR
	.align		4
.L_591:
        /*0144*/ 	.byte	0x04, 0x36
        /*0146*/ 	.short	(.L_593 - .L_592)
.L_592:
        /*0148*/ 	.word	0x00000008
.L_593:


//--------------------- .nv.info._Z19deconvolute1_kernelPfS_S_iiiiiiiiiiiiiii --------------------------
	.section	.nv.info._Z19deconvolute1_kernelPfS_S_iiiiiiiiiiiiiii,"",@"SHT_CUDA_INFO"
	.sectionflags	@""
	.align	4


	//----- nvinfo : EIATTR_CUDA_API_VERSION
	.align		4
        /*0000*/ 	.byte	0x04, 0x37
        /*0002*/ 	.short	(.L_595 - .L_594)
.L_594:
        /*0004*/ 	.word	0x00000082


	//----- nvinfo : EIATTR_KPARAM_INFO
	.align		4
.L_595:
        /*0008*/ 	.byte	0x04, 0x17
        /*000a*/ 	.short	(.L_597 - .L_596)
.L_596:
        /*000c*/ 	.word	0x00000000
        /*0010*/ 	.short	0x0011
        /*0012*/ 	.short	0x0050
        /*0014*/ 	.byte	0x00, 0xf0, 0x11, 0x00


	//----- nvinfo : EIATTR_KPARAM_INFO
	.align		4
.L_597:
        /*0018*/ 	.byte	0x04, 0x17
        /*001a*/ 	.short	(.L_599 - .L_598)
.L_598:
        /*001c*/ 	.word	0x00000000
        /*0020*/ 	.short	0x0010
        /*0022*/ 	.short	0x004c
        /*0024*/ 	.byte	0x00, 0xf0, 0x11, 0x00


	//----- nvinfo : EIATTR_KPARAM_INFO
	.align		4
.L_599:
        /*0028*/ 	.byte	0x04, 0x17
        /*002a*/ 	.short	(.L_601 - .L_600)
.L_600:
        /*002c*/ 	.word	0x00000000
        /*0030*/ 	.short	0x000f
        /*0032*/ 	.short	0x0048
        /*0034*/ 	.byte	0x00, 0xf0, 0x11, 0x00


	//----- nvinfo : EIATTR_KPARAM_INFO
	.align		4
.L_601:
        /*0038*/ 	.byte	0x04, 0x17
        /*003a*/ 	.short	(.L_603 - .L_602)
.L_602:
        /*003c*/ 	.word	0x00000000
        /*0040*/ 	.short	0x000e
        /*0042*/ 	.short	0x0044
        /*0044*/ 	.byte	0x00, 0xf0, 0x11, 0x00


	//----- nvinfo : EIATTR_KPARAM_INFO
	.align		4
.L_603:
        /*0048*/ 	.byte	0x04, 0x17
        /*004a*/ 	.short	(.L_605 - .L_604)
.L_604:
        /*004c*/ 	.word	0x00000000
        /*0050*/ 	.short	0x000d
        /*0052*/ 	.short	0x0040
        /*0054*/ 	.byte	0x00, 0xf0, 0x11, 0x00


	//----- nvinfo : EIATTR_KPARAM_INFO
	.align		4
.L_605:
        /*0058*/ 	.byte	0x04, 0x17
        /*005a*/ 	.short	(.L_607 - .L_606)
.L_606:
        /*005c*/ 	.word	0x00000000
        /*0060*/ 	.short	0x000c
        /*0062*/ 	.short	0x003c
        /*0064*/ 	.byte	0x00, 0xf0, 0x11, 0x00


	//----- nvinfo : EIATTR_KPARAM_INFO
	.align		4
.L_607:
        /*0068*/ 	.byte	0x04, 0x17
        /*006a*/ 	.short	(.L_609 - .L_608)
.L_608:
        /*006c*/ 	.word	0x00000000
        /*0070*/ 	.short	0x000b
        /*0072*/ 	.short	0x0038
        /*0074*/ 	.byte	0x00, 0xf0, 0x11, 0x00


	//----- nvinfo : EIATTR_KPARAM_INFO
	.align		4
.L_609:
        /*0078*/ 	.byte	0x04, 0x17
        /*007a*/ 	.short	(.L_611 - .L_610)
.L_610:
        /*007c*/ 	.word	0x00000000
        /*0080*/ 	.short	0x000a
        /*0082*/ 	.short	0x0034
        /*0084*/ 	.byte	0x00, 0xf0, 0x11, 0x00


	//----- nvinfo : EIATTR_KPARAM_INFO
	.align		4
.L_611:
        /*0088*/ 	.byte	0x04, 0x17
        /*008a*/ 	.short	(.L_613 - .L_612)
.L_612:
        /*008c*/ 	.word	0x00000000
        /*0090*/ 	.short	0x0009
        /*0092*/ 	.short	0x0030
        /*0094*/ 	.byte	0x00, 0xf0, 0x11, 0x00


	//----- nvinfo : EIATTR_KPARAM_INFO
	.align		4
.L_613:
        /*0098*/ 	.byte	0x04, 0x17
        /*009a*/ 	.short	(.L_615 - .L_614)
.L_614:
        /*009c*/ 	.word	0x00000000
        /*00a0*/ 	.short	0x0008
        /*00a2*/ 	.short	0x002c
        /*00a4*/ 	.byte	0x00, 0xf0, 0x11, 0x00


	//----- nvinfo : EIATTR_KPARAM_INFO
	.align		4
.L_615:
        /*00a8*/ 	.byte	0x04, 0x17
        /*00aa*/ 	.short	(.L_617 - .L_616)
.L_616:
        /*00ac*/ 	.word	0x00000000
        /*00b0*/ 	.short	0x0007
        /*00b2*/ 	.short	0x0028
        /*00b4*/ 	.byte	0x00, 0xf0, 0x11, 0x00


	//----- nvinfo : EIATTR_KPARAM_INFO
	.align		4
.L_617:
        /*00b8*/ 	.byte	0x04, 0x17
        /*00ba*/ 	.short	(.L_619 - .L_618)
.L_618:
        /*00bc*/ 	.word	0x00000000
        /*00c0*/ 	.short	0x0006
        /*00c2*/ 	.short	0x0024
        /*00c4*/ 	.byte	0x00, 0xf0, 0x11, 0x00


	//----- nvinfo : EIATTR_KPARAM_INFO
	.align		4
.L_619:
        /*00c8*/ 	.byte	0x04, 0x17
        /*00ca*/ 	.short	(.L_621 - .L_620)
.L_620:
        /*00cc*/ 	.word	0x00000000
        /*00d0*/ 	.short	0x0005
        /*00d2*/ 	.short	0x0020
        /*00d4*/ 	.byte	0x00, 0xf0, 0x11, 0x00


	//----- nvinfo : EIATTR_KPARAM_INFO
	.align		4
.L_621:
        /*00d8*/ 	.byte	0x04, 0x17
        /*00da*/ 	.short	(.L_623 - .L_622)
.L_622:
        /*00dc*/ 	.word	0x00000000
        /*00e0*/ 	.short	0x0004
        /*00e2*/ 	.short	0x001c
        /*00e4*/ 	.byte	0x00, 0xf0, 0x11, 0x00


	//----- nvinfo : EIATTR_KPARAM_INFO
	.align		4
.L_623:
        /*00e8*/ 	.byte	0x04, 0x17
        /*00ea*/ 	.short	(.L_625 - .L_624)
.L_624:
        /*00ec*/ 	.word	0x00000000
        /*00f0*/ 	.short	0x0003
        /*00f2*/ 	.short	0x0018
        /*00f4*/ 	.byte	0x00, 0xf0, 0x11, 0x00


	//----- nvinfo : EIATTR_KPARAM_INFO
	.align		4
.L_625:
        /*00f8*/ 	.byte	0x04, 0x17
        /*00fa*/ 	.short	(.L_627 - .L_626)
.L_626:
        /*00fc*/ 	.word	0x00000000
        /*0100*/ 	.short	0x0002
        /*0102*/ 	.short	0x0010
        /*0104*/ 	.byte	0x00, 0xf5, 0x21, 0x00


	//----- nvinfo : EIATTR_KPARAM_INFO
	.align		4
.L_627:
        /*0108*/ 	.byte	0x04, 0x17
        /*010a*/ 	.short	(.L_629 - .L_628)
.L_628:
        /*010c*/ 	.word	0x00000000
        /*0110*/ 	.short	0x0001
        /*0112*/ 	.short	0x0008
        /*0114*/ 	.byte	0x00, 0xf5, 0x21, 0x00


	//----- nvinfo : EIATTR_KPARAM_INFO
	.align		4
.L_629:
        /*0118*/ 	.byte	0x04, 0x17
        /*011a*/ 	.short	(.L_631 - .L_630)
.L_630:
        /*011c*/ 	.word	0x00000000
        /*0120*/ 	.short	0x0000
        /*0122*/ 	.short	0x0000
        /*0124*/ 	.byte	0x00, 0xf5, 0x21, 0x00


	//----- nvinfo : EIATTR_SPARSE_MMA_MASK
	.align		4
.L_631:
        /*0128*/ 	.byte	0x03, 0x50
        /*012a*/ 	.short	0x0000


	//----- nvinfo : EIATTR_MAXREG_COUNT
	.align		4
        /*012c*/ 	.byte	0x03, 0x1b
        /*012e*/ 	.short	0x00ff


	//----- nvinfo : EIATTR_MERCURY_ISA_VERSION
	.align		4
        /*0130*/ 	.byte	0x03, 0x5f
        /*0132*/ 	.short	0x0101


	//----- nvinfo : EIATTR_VRC_CTA_INIT_COUNT
	.align		4
        /*0134*/ 	.byte	0x02, 0x4a
	.zero		1
	.zero		1


	//----- nvinfo : EIATTR_EXIT_INSTR_OFFSETS
	.align		4
        /*0138*/ 	.byte	0x04, 0x1c
        /*013a*/ 	.short	(.L_633 - .L_632)


	//   ....[0]....
.L_632:
        /*013c*/ 	.word	0x00000030


	//   ....[1]....
        /*0140*/ 	.word	0x00000060


	//   ....[2]....
        /*0144*/ 	.word	0x000017c0


	//   ....[3]....
        /*0148*/ 	.word	0x00001e30


	//   ....[4]....
        /*014c*/ 	.word	0x000024a0


	//   ....[5]....
        /*0150*/ 	.word	0x00002b20


	//----- nvinfo : EIATTR_CBANK_PARAM_SIZE
	.align		4
.L_633:
        /*0154*/ 	.byte	0x03, 0x19
        /*0156*/ 	.short	0x0054


	//----- nvinfo : EIATTR_PARAM_CBANK
	.align		4
        /*0158*/ 	.byte	0x04, 0x0a
        /*015a*/ 	.short	(.L_635 - .L_634)
	.align		4
.L_634:
        /*015c*/ 	.word	index@(.nv.constant0._Z19deconvolute1_kernelPfS_S_iiiiiiiiiiiiiii)
        /*0160*/ 	.short	0x0380
        /*0162*/ 	.short	0x0054


	//----- nvinfo : EIATTR_SW_WAR
	.align		4
.L_635:
        /*0164*/ 	.byte	0x04, 0x36
        /*0166*/ 	.short	(.L_637 - .L_636)
.L_636:
        /*0168*/ 	.word	0x00000008
.L_637:


//--------------------- .nv.info._Z17convolute1_kernelPfS_S_iiiiiiiiiiii --------------------------
	.section	.nv.info._Z17convolute1_kernelPfS_S_iiiiiiiiiiii,"",@"SHT_CUDA_INFO"
	.sectionflags	@""
	.align	4


	//----- nvinfo : EIATTR_CUDA_API_VERSION
	.align		4
        /*0000*/ 	.byte	0x04, 0x37
        /*0002*/ 	.short	(.L_639 - .L_638)
.L_638:
        /*0004*/ 	.word	0x00000082


	//----- nvinfo : EIATTR_KPARAM_INFO
	.align		4
.L_639:
        /*0008*/ 	.byte	0x04, 0x17
        /*000a*/ 	.short	(.L_641 - .L_640)
.L_640:
        /*000c*/ 	.word	0x00000000
        /*0010*/ 	.short	0x000e
        /*0012*/ 	.short	0x0044
        /*0014*/ 	.byte	0x00, 0xf0, 0x11, 0x00


	//----- nvinfo : EIATTR_KPARAM_INFO
	.align		4
.L_641:
        /*0018*/ 	.byte	0x04, 0x17
        /*001a*/ 	.short	(.L_643 - .L_642)
.L_642:
        /*001c*/ 	.word	0x00000000
        /*0020*/ 	.short	0x000d
        /*0022*/ 	.short	0x0040
        /*0024*/ 	.byte	0x00, 0xf0, 0x11, 0x00


	//----- nvinfo : EIATTR_KPARAM_INFO
	.align		4
.L_643:
        /*0028*/ 	.byte	0x04, 0x17
        /*002a*/ 	.short	(.L_645 - .L_644)
.L_644:
        /*002c*/ 	.word	0x00000000
        /*0030*/ 	.short	0x000c
        /*0032*/ 	.short	0x003c
        /*0034*/ 	.byte	0x00, 0xf0, 0x11, 0x00


	//----- nvinfo : EIATTR_KPARAM_INFO
	.align		4
.L_645:
        /*0038*/ 	.byte	0x04, 0x17
        /*003a*/ 	.short	(.L_647 - .L_646)
.L_646:
        /*003c*/ 	.word	0x00000000
        /*0040*/ 	.short	0x000b
        /*0042*/ 	.short	0x0038
        /*0044*/ 	.byte	0x00, 0xf0, 0x11, 0x00


	//----- nvinfo : EIATTR_KPARAM_INFO
	.align		4
.L_647:
        /*0048*/ 	.byte	0x04, 0x17
        /*004a*/ 	.short	(.L_649 - .L_648)
.L_648:
        /*004c*/ 	.word	0x00000000
        /*0050*/ 	.short	0x000a
        /*0052*/ 	.short	0x0034
        /*0054*/ 	.byte	0x00, 0xf0, 0x11, 0x00


	//----- nvinfo : EIATTR_KPARAM_INFO
	.align		4
.L_649:
        /*0058*/ 	.byte	0x04, 0x17
        /*005a*/ 	.short	(.L_651 - .L_650)
.L_650:
        /*005c*/ 	.word	0x00000000
        /*0060*/ 	.short	0x0009
        /*0062*/ 	.short	0x0030
        /*0064*/ 	.byte	0x00, 0xf0, 0x11, 0x00


	//----- nvinfo : EIATTR_KPARAM_INFO
	.align		4
.L_651:
        /*0068*/ 	.byte	0x04, 0x17
        /*006a*/ 	.short	(.L_653 - .L_652)
.L_652:
        /*006c*/ 	.word	0x00000000
        /*0070*/ 	.short	0x0008
        /*0072*/ 	.short	0x002c
        /*0074*/ 	.byte	0x00, 0xf0, 0x11, 0x00


	//----- nvinfo : EIATTR_KPARAM_INFO
	.align		4
.L_653:
        /*0078*/ 	.byte	0x04, 0x17
        /*007a*/ 	.short	(.L_655 - .L_654)
.L_654:
        /*007c*/ 	.word	0x00000000
        /*0080*/ 	.short	0x0007
        /*0082*/ 	.short	0x0028
        /*0084*/ 	.byte	0x00, 0xf0, 0x11, 0x00


	//----- nvinfo : EIATTR_KPARAM_INFO
	.align		4
.L_655:
        /*0088*/ 	.byte	0x04, 0x17
        /*008a*/ 	.short	(.L_657 - .L_656)
.L_656:
        /*008c*/ 	.word	0x00000000
        /*0090*/ 	.short	0x0006
        /*0092*/ 	.short	0x0024
        /*0094*/ 	.byte	0x00, 0xf0, 0x11, 0x00


	//----- nvinfo : EIATTR_KPARAM_INFO
	.align		4
.L_657:
        /*0098*/ 	.byte	0x04, 0x17
        /*009a*/ 	.short	(.L_659 - .L_658)
.L_658:
        /*009c*/ 	.word	0x00000000
        /*00a0*/ 	.short	0x0005
        /*00a2*/ 	.short	0x0020
        /*00a4*/ 	.byte	0x00, 0xf0, 0x11, 0x00


	//----- nvinfo : EIATTR_KPARAM_INFO
	.align		4
.L_659:
        /*00a8*/ 	.byte	0x04, 0x17
        /*00aa*/ 	.short	(.L_661 - .L_660)
.L_660:
        /*00ac*/ 	.word	0x00000000
        /*00b0*/ 	.short	0x0004
        /*00b2*/ 	.short	0x001c
        /*00b4*/ 	.byte	0x00, 0xf0, 0x11, 0x00


	//----- nvinfo : EIATTR_KPARAM_INFO
	.align		4
.L_661:
        /*00b8*/ 	.byte	0x04, 0x17
        /*00ba*/ 	.short	(.L_663 - .L_662)
.L_662:
        /*00bc*/ 	.word	0x00000000
        /*00c0*/ 	.short	0x0003
        /*00c2*/ 	.short	0x0018
        /*00c4*/ 	.byte	0x00, 0xf0, 0x11, 0x00


	//----- nvinfo : EIATTR_KPARAM_INFO
	.align		4
.L_663:
        /*00c8*/ 	.byte	0x04, 0x17
        /*00ca*/ 	.short	(.L_665 - .L_664)
.L_664:
        /*00cc*/ 	.word	0x00000000
        /*00d0*/ 	.short	0x0002
        /*00d2*/ 	.short	0x0010
        /*00d4*/ 	.byte	0x00, 0xf5, 0x21, 0x00


	//----- nvinfo : EIATTR_KPARAM_INFO
	.align		4
.L_665:
        /*00d8*/ 	.byte	0x04, 0x17
        /*00da*/ 	.short	(.L_667 - .L_666)
.L_666:
        /*00dc*/ 	.word	0x00000000
        /*00e0*/ 	.short	0x0001
        /*00e2*/ 	.short	0x0008
        /*00e4*/ 	.byte	0x00, 0xf5, 0x21, 0x00


	//----- nvinfo : EIATTR_KPARAM_INFO
	.align		4
.L_667:
        /*00e8*/ 	.byte	0x04, 0x17
        /*00ea*/ 	.short	(.L_669 - .L_668)
.L_668:
        /*00ec*/ 	.word	0x00000000
        /*00f0*/ 	.short	0x0000
        /*00f2*/ 	.short	0x0000
        /*00f4*/ 	.byte	0x00, 0xf5, 0x21, 0x00


	//----- nvinfo : EIATTR_SPARSE_MMA_MASK
	.align		4
.L_669:
        /*00f8*/ 	.byte	0x03, 0x50
        /*00fa*/ 	.short	0x0000


	//----- nvinfo : EIATTR_MAXREG_COUNT
	.align		4
        /*00fc*/ 	.byte	0x03, 0x1b
        /*00fe*/ 	.short	0x00ff


	//----- nvinfo : EIATTR_MERCURY_ISA_VERSION
	.align		4
        /*0100*/ 	.byte	0x03, 0x5f
        /*0102*/ 	.short	0x0101


	//----- nvinfo : EIATTR_VRC_CTA_INIT_COUNT
	.align		4
        /*0104*/ 	.byte	0x02, 0x4a
	.zero		1
	.zero		1


	//----- nvinfo : EIATTR_EXIT_INSTR_OFFSETS
	.align		4
        /*0108*/ 	.byte	0x04, 0x1c
        /*010a*/ 	.short	(.L_671 - .L_670)


	//   ....[0]....
.L_670:
        /*010c*/ 	.word	0x00000030


	//   ....[1]....
        /*0110*/ 	.word	0x00000060


	//   ....[2]....
        /*0114*/ 	.word	0x00001010


	//   ....[3]....
        /*0118*/ 	.word	0x00001370


	//   ....[4]....
        /*011c*/ 	.word	0x000016b0


	//   ....[5]....
        /*0120*/ 	.word	0x00001bb0


	//----- nvinfo : EIATTR_CBANK_PARAM_SIZE
	.align		4
.L_671:
        /*0124*/ 	.byte	0x03, 0x19
        /*0126*/ 	.short	0x0048


	//----- nvinfo : EIATTR_PARAM_CBANK
	.align		4
        /*0128*/ 	.byte	0x04, 0x0a
        /*012a*/ 	.short	(.L_673 - .L_672)
	.align		4
.L_672:
        /*012c*/ 	.word	index@(.nv.constant0._Z17convolute1_kernelPfS_S_iiiiiiiiiiii)
        /*0130*/ 	.short	0x0380
        /*0132*/ 	.short	0x0048


	//----- nvinfo : EIATTR_SW_WAR
	.align		4
.L_673:
        /*0134*/ 	.byte	0x04, 0x36
        /*0136*/ 	.short	(.L_675 - .L_674)
.L_674:
        /*0138*/ 	.word	0x00000008
.L_675:


//--------------------- .nv.info._Z16unpooling_kernelPfS_S_iiiii --------------------------
	.section	.nv.info._Z16unpooling_kernelPfS_S_iiiii,"",@"SHT_CUDA_INFO"
	.sectionflags	@""
	.align	4


	//----- nvinfo : EIATTR_CUDA_API_VERSION
	.align		4
        /*0000*/ 	.byte	0x04, 0x37
        /*0002*/ 	.short	(.L_677 - .L_676)
.L_676:
        /*0004*/ 	.word	0x00000082


	//----- nvinfo : EIATTR_KPARAM_INFO
	.align		4
.L_677:
        /*0008*/ 	.byte	0x04, 0x17
        /*000a*/ 	.short	(.L_679 - .L_678)
.L_678:
        /*000c*/ 	.word	0x00000000
        /*0010*/ 	.short	0x0007
        /*0012*/ 	.short	0x0028
        /*0014*/ 	.byte	0x00, 0xf0, 0x11, 0x00


	//----- nvinfo : EIATTR_KPARAM_INFO
	.align		4
.L_679:
        /*0018*/ 	.byte	0x04, 0x17
        /*001a*/ 	.short	(.L_681 - .L_680)
.L_680:
        /*001c*/ 	.word	0x00000000
        /*0020*/ 	.short	0x0006
        /*0022*/ 	.short	0x0024
        /*0024*/ 	.byte	0x00, 0xf0, 0x11, 0x00


	//----- nvinfo : EIATTR_KPARAM_INFO
	.align		4
.L_681:
        /*0028*/ 	.byte	0x04, 0x17
        /*002a*/ 	.short	(.L_683 - .L_682)
.L_682:
        /*002c*/ 	.word	0x00000000
        /*0030*/ 	.short	0x0005
        /*0032*/ 	.short	0x0020
        /*0034*/ 	.byte	0x00, 0xf0, 0x11, 0x00


	//----- nvinfo : EIATTR_KPARAM_INFO
	.align		4
.L_683:
        /*0038*/ 	.byte	0x04, 0x17
        /*003a*/ 	.short	(.L_685 - .L_684)
.L_684:
        /*003c*/ 	.word	0x00000000
        /*0040*/ 	.short	0x0004
        /*0042*/ 	.short	0x001c
        /*0044*/ 	.byte	0x00, 0xf0, 0x11, 0x00


	//----- nvinfo : EIATTR_KPARAM_INFO
	.align		4
.L_685:
        /*0048*/ 	.byte	0x04, 0x17
        /*004a*/ 	.short	(.L_687 - .L_686)
.L_686:
        /*004c*/ 	.word	0x00000000
        /*0050*/ 	.short	0x0003
        /*0052*/ 	.short	0x0018
        /*0054*/ 	.byte	0x00, 0xf0, 0x11, 0x00


	//----- nvinfo : EIATTR_KPARAM_INFO
	.align		4
.L_687:
        /*0058*/ 	.byte	0x04, 0x17
        /*005a*/ 	.short	(.L_689 - .L_688)
.L_688:
        /*005c*/ 	.word	0x00000000
        /*0060*/ 	.short	0x0002
        /*0062*/ 	.short	0x0010
        /*0064*/ 	.byte	0x00, 0xf5, 0x21, 0x00


	//----- nvinfo : EIATTR_KPARAM_INFO
	.align		4
.L_689:
        /*0068*/ 	.byte	0x04, 0x17
        /*006a*/ 	.short	(.L_691 - .L_690)
.L_690:
        /*006c*/ 	.word	0x00000000
        /*0070*/ 	.short	0x0001
        /*0072*/ 	.short	0x0008
        /*0074*/ 	.byte	0x00, 0xf5, 0x21, 0x00


	//----- nvinfo : EIATTR_KPARAM_INFO
	.align		4
.L_691:
        /*0078*/ 	.byte	0x04, 0x17
        /*007a*/ 	.short	(.L_693 - .L_692)
.L_692:
        /*007c*/ 	.word	0x00000000
        /*0080*/ 	.short	0x0000
        /*0082*/ 	.short	0x0000
        /*0084*/ 	.byte	0x00, 0xf5, 0x21, 0x00


	//----- nvinfo : EIATTR_SPARSE_MMA_MASK
	.align		4
.L_693:
        /*0088*/ 	.byte	0x03, 0x50
        /*008a*/ 	.short	0x0000


	//----- nvinfo : EIATTR_MAXREG_COUNT
	.align		4
        /*008c*/ 	.byte	0x03, 0x1b
        /*008e*/ 	.short	0x00ff


	//----- nvinfo : EIATTR_MERCURY_ISA_VERSION
	.align		4
        /*0090*/ 	.byte	0x03, 0x5f
        /*0092*/ 	.short	0x0101


	//----- nvinfo : EIATTR_VRC_CTA_INIT_COUNT
	.align		4
        /*0094*/ 	.byte	0x02, 0x4a
	.zero		1
	.zero		1


	//----- nvinfo : EIATTR_EXIT_INSTR_OFFSETS
	.align		4
        /*0098*/ 	.byte	0x04, 0x1c
        /*009a*/ 	.short	(.L_695 - .L_694)


	//   ....[0]....
.L_694:
        /*009c*/ 	.word	0x00000030


	//   ....[1]....
        /*00a0*/ 	.word	0x000000b0


	//   ....[2]....
        /*00a4*/ 	.word	0x00000de0


	//----- nvinfo : EIATTR_CRS_STACK_SIZE
	.align		4
.L_695:
        /*00a8*/ 	.byte	0x04, 0x1e
        /*00aa*/ 	.short	(.L_697 - .L_696)
.L_696:
        /*00ac*/ 	.word	0x00000000


	//----- nvinfo : EIATTR_CBANK_PARAM_SIZE
	.align		4
.L_697:
        /*00b0*/ 	.byte	0x03, 0x19
        /*00b2*/ 	.short	0x002c


	//----- nvinfo : EIATTR_PARAM_CBANK
	.align		4
        /*00b4*/ 	.byte	0x04, 0x0a
        /*00b6*/ 	.short	(.L_699 - .L_698)
	.align		4
.L_698:
        /*00b8*/ 	.word	index@(.nv.constant0._Z16unpooling_kernelPfS_S_iiiii)
        /*00bc*/ 	.short	0x0380
        /*00be*/ 	.short	0x002c


	//----- nvinfo : EIATTR_SW_WAR
	.align		4
.L_699:
        /*00c0*/ 	.byte	0x04, 0x36
        /*00c2*/ 	.short	(.L_701 - .L_700)
.L_700:
        /*00c4*/ 	.word	0x00000008
.L_701:


//--------------------- .nv.info._Z14pooling_kernelPfS_S_iiiii --------------------------
	.section	.nv.info._Z14pooling_kernelPfS_S_iiiii,"",@"SHT_CUDA_INFO"
	.sectionflags	@""
	.align	4


	//----- nvinfo : EIATTR_CUDA_API_VERSION
	.align		4
        /*0000*/ 	.byte	0x04, 0x37
        /*0002*/ 	.short	(.L_703 - .L_702)
.L_702:
        /*0004*/ 	.word	0x00000082


	//----- nvinfo : EIATTR_KPARAM_INFO
	.align		4
.L_703:
        /*0008*/ 	.byte	0x04, 0x17
        /*000a*/ 	.short	(.L_705 - .L_704)
.L_704:
        /*000c*/ 	.word	0x00000000
        /*0010*/ 	.short	0x0007
        /*0012*/ 	.short	0x0028
        /*0014*/ 	.byte	0x00, 0xf0, 0x11, 0x00


	//----- nvinfo : EIATTR_KPARAM_INFO
	.align		4
.L_705:
        /*0018*/ 	.byte	0x04, 0x17
        /*001a*/ 	.short	(.L_707 - .L_706)
.L_706:
        /*001c*/ 	.word	0x00000000
        /*0020*/ 	.short	0x0006
        /*0022*/ 	.short	0x0024
        /*0024*/ 	.byte	0x00, 0xf0, 0x11, 0x00


	//----- nvinfo : EIATTR_KPARAM_INFO
	.align		4
.L_707:
        /*0028*/ 	.byte	0x04, 0x17
        /*002a*/ 	.short	(.L_709 - .L_708)
.L_708:
        /*002c*/ 	.word	0x00000000
        /*0030*/ 	.short	0x0005
        /*0032*/ 	.short	0x0020
        /*0034*/ 	.byte	0x00, 0xf0, 0x11, 0x00


	//----- nvinfo : EIATTR_KPARAM_INFO
	.align		4
.L_709:
        /*0038*/ 	.byte	0x04, 0x17
        /*003a*/ 	.short	(.L_711 - .L_710)
.L_710:
        /*003c*/ 	.word	0x00000000
        /*0040*/ 	.short	0x0004
        /*0042*/ 	.short	0x001c
        /*0044*/ 	.byte	0x00, 0xf0, 0x11, 0x00


	//----- nvinfo : EIATTR_KPARAM_INFO
	.align		4
.L_711:
        /*0048*/ 	.byte	0x04, 0x17
        /*004a*/ 	.short	(.L_713 - .L_712)
.L_712:
        /*004c*/ 	.word	0x00000000
        /*0050*/ 	.short	0x0003
        /*0052*/ 	.short	0x0018
        /*0054*/ 	.byte	0x00, 0xf0, 0x11, 0x00


	//----- nvinfo : EIATTR_KPARAM_INFO
	.align		4
.L_713:
        /*0058*/ 	.byte	0x04, 0x17
        /*005a*/ 	.short	(.L_715 - .L_714)
.L_714:
        /*005c*/ 	.word	0x00000000
        /*0060*/ 	.short	0x0002
        /*0062*/ 	.short	0x0010
        /*0064*/ 	.byte	0x00, 0xf5, 0x21, 0x00


	//----- nvinfo : EIATTR_KPARAM_INFO
	.align		4
.L_715:
        /*0068*/ 	.byte	0x04, 0x17
        /*006a*/ 	.short	(.L_717 - .L_716)
.L_716:
        /*006c*/ 	.word	0x00000000
        /*0070*/ 	.short	0x0001
        /*0072*/ 	.short	0x0008
        /*0074*/ 	.byte	0x00, 0xf5, 0x21, 0x00


	//----- nvinfo : EIATTR_KPARAM_INFO
	.align		4
.L_717:
        /*0078*/ 	.byte	0x04, 0x17
        /*007a*/ 	.short	(.L_719 - .L_718)
.L_718:
        /*007c*/ 	.word	0x00000000
        /*0080*/ 	.short	0x0000
        /*0082*/ 	.short	0x0000
        /*0084*/ 	.byte	0x00, 0xf5, 0x21, 0x00


	//----- nvinfo : EIATTR_SPARSE_MMA_MASK
	.align		4
.L_719:
        /*0088*/ 	.byte	0x03, 0x50
        /*008a*/ 	.short	0x0000


	//----- nvinfo : EIATTR_MAXREG_COUNT
	.align		4
        /*008c*/ 	.byte	0x03, 0x1b
        /*008e*/ 	.short	0x00ff


	//----- nvinfo : EIATTR_MERCURY_ISA_VERSION
	.align		4
        /*0090*/ 	.byte	0x03, 0x5f
        /*0092*/ 	.short	0x0101


	//----- nvinfo : EIATTR_VRC_CTA_INIT_COUNT
	.align		4
        /*0094*/ 	.byte	0x02, 0x4a
	.zero		1
	.zero		1


	//----- nvinfo : EIATTR_EXIT_INSTR_OFFSETS
	.align		4
        /*0098*/ 	.byte	0x04, 0x1c
        /*009a*/ 	.short	(.L_721 - .L_720)


	//   ....[0]....
.L_720:
        /*009c*/ 	.word	0x00000340


	//   ....[1]....
        /*00a0*/ 	.word	0x000003b0


	//   ....[2]....
        /*00a4*/ 	.word	0x00001450


	//   ....[3]....
        /*00a8*/ 	.word	0x00001880


	//   ....[4]....
        /*00ac*/ 	.word	0x00001f60


	//----- nvinfo : EIATTR_CBANK_PARAM_SIZE
	.align		4
.L_721:
        /*00b0*/ 	.byte	0x03, 0x19
        /*00b2*/ 	.short	0x002c


	//----- nvinfo : EIATTR_PARAM_CBANK
	.align		4
        /*00b4*/ 	.byte	0x04, 0x0a
        /*00b6*/ 	.short	(.L_723 - .L_722)
	.align		4
.L_722:
        /*00b8*/ 	.word	index@(.nv.constant0._Z14pooling_kernelPfS_S_iiiii)
        /*00bc*/ 	.short	0x0380
        /*00be*/ 	.short	0x002c


	//----- nvinfo : EIATTR_SW_WAR
	.align		4
.L_723:
        /*00c0*/ 	.byte	0x04, 0x36
        /*00c2*/ 	.short	(.L_725 - .L_724)
.L_724:
        /*00c4*/ 	.word	0x00000008
.L_725:


//--------------------- .nv.info._Z12smult_kernelfPfS_i --------------------------
	.section	.nv.info._Z12smult_kernelfPfS_i,"",@"SHT_CUDA_INFO"
	.sectionflags	@""
	.align	4


	//----- nvinfo : EIATTR_CUDA_API_VERSION
	.align		4
        /*0000*/ 	.byte	0x04, 0x37
        /*0002*/ 	.short	(.L_727 - .L_726)
.L_726:
        /*0004*/ 	.word	0x00000082


	//----- nvinfo : EIATTR_KPARAM_INFO
	.align		4
.L_727:
        /*0008*/ 	.byte	0x04, 0x17
        /*000a*/ 	.short	(.L_729 - .L_728)
.L_728:
        /*000c*/ 	.word	0x00000000
        /*0010*/ 	.short	0x0003
        /*0012*/ 	.short	0x0018
        /*0014*/ 	.byte	0x00, 0xf0, 0x11, 0x00


	//----- nvinfo : EIATTR_KPARAM_INFO
	.align		4
.L_729:
        /*0018*/ 	.byte	0x04, 0x17
        /*001a*/ 	.short	(.L_731 - .L_730)
.L_730:
        /*001c*/ 	.word	0x00000000
        /*0020*/ 	.short	0x0002
        /*0022*/ 	.short	0x0010
        /*0024*/ 	.byte	0x00, 0xf5, 0x21, 0x00


	//----- nvinfo : EIATTR_KPARAM_INFO
	.align		4
.L_731:
        /*0028*/ 	.byte	0x04, 0x17
        /*002a*/ 	.short	(.L_733 - .L_732)
.L_732:
        /*002c*/ 	.word	0x00000000
        /*0030*/ 	.short	0x0001
        /*0032*/ 	.short	0x0008
        /*0034*/ 	.byte	0x00, 0xf5, 0x21, 0x00


	//----- nvinfo : EIATTR_KPARAM_INFO
	.align		4
.L_733:
        /*0038*/ 	.byte	0x04, 0x17
        /*003a*/ 	.short	(.L_735 - .L_734)
.L_734:
        /*003c*/ 	.word	0x00000000
        /*0040*/ 	.short	0x0000
        /*0042*/ 	.short	0x0000
        /*0044*/ 	.byte	0x00, 0xf0, 0x11, 0x00


	//----- nvinfo : EIATTR_SPARSE_MMA_MASK
	.align		4
.L_735:
        /*0048*/ 	.byte	0x03, 0x50
        /*004a*/ 	.short	0x0000


	//----- nvinfo : EIATTR_MAXREG_COUNT
	.align		4
        /*004c*/ 	.byte	0x03, 0x1b
        /*004e*/ 	.short	0x00ff


	//----- nvinfo : EIATTR_MERCURY_ISA_VERSION
	.align		4
        /*0050*/ 	.byte	0x03, 0x5f
        /*0052*/ 	.short	0x0101


	//----- nvinfo : EIATTR_VRC_CTA_INIT_COUNT
	.align		4
        /*0054*/ 	.byte	0x02, 0x4a
	.zero		1
	.zero		1


	//----- nvinfo : EIATTR_EXIT_INSTR_OFFSETS
	.align		4
        /*0058*/ 	.byte	0x04, 0x1c
        /*005a*/ 	.short	(.L_737 - .L_736)


	//   ....[0]....
.L_736:
        /*005c*/ 	.word	0x00000070


	//   ....[1]....
        /*0060*/ 	.word	0x00000160


	//----- nvinfo : EIATTR_CRS_STACK_SIZE
	.align		4
.L_737:
        /*0064*/ 	.byte	0x04, 0x1e
        /*0066*/ 	.short	(.L_739 - .L_738)
.L_738:
        /*0068*/ 	.word	0x00000000


	//----- nvinfo : EIATTR_CBANK_PARAM_SIZE
	.align		4
.L_739:
        /*006c*/ 	.byte	0x03, 0x19
        /*006e*/ 	.short	0x001c


	//----- nvinfo : EIATTR_PARAM_CBANK
	.align		4
        /*0070*/ 	.byte	0x04, 0x0a
        /*0072*/ 	.short	(.L_741 - .L_740)
	.align		4
.L_740:
        /*0074*/ 	.word	index@(.nv.constant0._Z12smult_kernelfPfS_i)
        /*0078*/ 	.short	0x0380
        /*007a*/ 	.short	0x001c


	//----- nvinfo : EIATTR_SW_WAR
	.align		4
.L_741:
        /*007c*/ 	.byte	0x04, 0x36
        /*007e*/ 	.short	(.L_743 - .L_742)
.L_742:
        /*0080*/ 	.word	0x00000008
.L_743:


//--------------------- .nv.info._Z11sub1_kernelPfS_S_i --------------------------
	.section	.nv.info._Z11sub1_kernelPfS_S_i,"",@"SHT_CUDA_INFO"
	.sectionflags	@""
	.align	4


	//----- nvinfo : EIATTR_CUDA_API_VERSION
	.align		4
        /*0000*/ 	.byte	0x04, 0x37
        /*0002*/ 	.short	(.L_745 - .L_744)
.L_744:
        /*0004*/ 	.word	0x00000082


	//----- nvinfo : EIATTR_KPARAM_INFO
	.align		4
.L_745:
        /*0008*/ 	.byte	0x04, 0x17
        /*000a*/ 	.short	(.L_747 - .L_746)
.L_746:
        /*000c*/ 	.word	0x00000000
        /*0010*/ 	.short	0x0003
        /*0012*/ 	.short	0x0018
        /*0014*/ 	.byte	0x00, 0xf0, 0x11, 0x00


	//----- nvinfo : EIATTR_KPARAM_INFO
	.align		4
.L_747:
        /*0018*/ 	.byte	0x04, 0x17
        /*001a*/ 	.short	(.L_749 - .L_748)
.L_748:
        /*001c*/ 	.word	0x00000000
        /*0020*/ 	.short	0x0002
        /*0022*/ 	.short	0x0010
        /*0024*/ 	.byte	0x00, 0xf5, 0x21, 0x00


	//----- nvinfo : EIATTR_KPARAM_INFO
	.align		4
.L_749:
        /*0028*/ 	.byte	0x04, 0x17
        /*002a*/ 	.short	(.L_751 - .L_750)
.L_750:
        /*002c*/ 	.word	0x00000000
        /*0030*/ 	.short	0x0001
        /*0032*/ 	.short	0x0008
        /*0034*/ 	.byte	0x00, 0xf5, 0x21, 0x00


	//----- nvinfo : EIATTR_KPARAM_INFO
	.align		4
.L_751:
        /*0038*/ 	.byte	0x04, 0x17
        /*003a*/ 	.short	(.L_753 - .L_752)
.L_752:
        /*003c*/ 	.word	0x00000000
        /*0040*/ 	.short	0x0000
        /*0042*/ 	.short	0x0000
        /*0044*/ 	.byte	0x00, 0xf5, 0x21, 0x00


	//----- nvinfo : EIATTR_SPARSE_MMA_MASK
	.align		4
.L_753:
        /*0048*/ 	.byte	0x03, 0x50
        /*004a*/ 	.short	0x0000


	//----- nvinfo : EIATTR_MAXREG_COUNT
	.align		4
        /*004c*/ 	.byte	0x03, 0x1b
        /*004e*/ 	.short	0x00ff


	//----- nvinfo : EIATTR_MERCURY_ISA_VERSION
	.align		4
        /*0050*/ 	.byte	0x03, 0x5f
        /*0052*/ 	.short	0x0101


	//----- nvinfo : EIATTR_VRC_CTA_INIT_COUNT
	.align		4
        /*0054*/ 	.byte	0x02, 0x4a
	.zero		1
	.zero		1


	//----- nvinfo : EIATTR_EXIT_INSTR_OFFSETS
	.align		4
        /*0058*/ 	.byte	0x04, 0x1c
        /*005a*/ 	.short	(.L_755 - .L_754)


	//   ....[0]....
.L_754:
        /*005c*/ 	.word	0x00000070


	//   ....[1]....
        /*0060*/ 	.word	0x00000180


	//----- nvinfo : EIATTR_CRS_STACK_SIZE
	.align		4
.L_755:
        /*0064*/ 	.byte	0x04, 0x1e
        /*0066*/ 	.short	(.L_757 - .L_756)
.L_756:
        /*0068*/ 	.word	0x00000000


	//----- nvinfo : EIATTR_CBANK_PARAM_SIZE
	.align		4
.L_757:
        /*006c*/ 	.byte	0x03, 0x19
        /*006e*/ 	.short	0x001c


	//----- nvinfo : EIATTR_PARAM_CBANK
	.align		4
        /*0070*/ 	.byte	0x04, 0x0a
        /*0072*/ 	.short	(.L_759 - .L_758)
	.align		4
.L_758:
        /*0074*/ 	.word	index@(.nv.constant0._Z11sub1_kernelPfS_S_i)
        /*0078*/ 	.short	0x0380
        /*007a*/ 	.short	0x001c


	//----- nvinfo : EIATTR_SW_WAR
	.align		4
.L_759:
        /*007c*/ 	.byte	0x04, 0x36
        /*007e*/ 	.short	(.L_761 - .L_760)
.L_760:
        /*0080*/ 	.word	0x00000008
.L_761:


//--------------------- .nv.info._Z11add1_kernelPfS_S_i --------------------------
	.section	.nv.info._Z11add1_kernelPfS_S_i,"",@"SHT_CUDA_INFO"
	.sectionflags	@""
	.align	4


	//----- nvinfo : EIATTR_CUDA_API_VERSION
	.align		4
        /*0000*/ 	.byte	0x04, 0x37
        /*0002*/ 	.short	(.L_763 - .L_762)
.L_762:
        /*0004*/ 	.word	0x00000082


	//----- nvinfo : EIATTR_KPARAM_INFO
	.align		4
.L_763:
        /*0008*/ 	.byte	0x04, 0x17
        /*000a*/ 	.short	(.L_765 - .L_764)
.L_764:
        /*000c*/ 	.word	0x00000000
        /*0010*/ 	.short	0x0003
        /*0012*/ 	.short	0x0018
        /*0014*/ 	.byte	0x00, 0xf0, 0x11, 0x00


	//----- nvinfo : EIATTR_KPARAM_INFO
	.align		4
.L_765:
        /*0018*/ 	.byte	0x04, 0x17
        /*001a*/ 	.short	(.L_767 - .L_766)
.L_766:
        /*001c*/ 	.word	0x00000000
        /*0020*/ 	.short	0x0002
        /*0022*/ 	.short	0x0010
        /*0024*/ 	.byte	0x00, 0xf5, 0x21, 0x00


	//----- nvinfo : EIATTR_KPARAM_INFO
	.align		4
.L_767:
        /*0028*/ 	.byte	0x04, 0x17
        /*002a*/ 	.short	(.L_769 - .L_768)
.L_768:
        /*002c*/ 	.word	0x00000000
        /*0030*/ 	.short	0x0001
        /*0032*/ 	.short	0x0008
        /*0034*/ 	.byte	0x00, 0xf5, 0x21, 0x00


	//----- nvinfo : EIATTR_KPARAM_INFO
	.align		4
.L_769:
        /*0038*/ 	.byte	0x04, 0x17
        /*003a*/ 	.short	(.L_771 - .L_770)
.L_770:
        /*003c*/ 	.word	0x00000000
        /*0040*/ 	.short	0x0000
        /*0042*/ 	.short	0x0000
        /*0044*/ 	.byte	0x00, 0xf5, 0x21, 0x00


	//----- nvinfo : EIATTR_SPARSE_MMA_MASK
	.align		4
.L_771:
        /*0048*/ 	.byte	0x03, 0x50
        /*004a*/ 	.short	0x0000


	//----- nvinfo : EIATTR_MAXREG_COUNT
	.align		4
        /*004c*/ 	.byte	0x03, 0x1b
        /*004e*/ 	.short	0x00ff


	//----- nvinfo : EIATTR_MERCURY_ISA_VERSION
	.align		4
        /*0050*/ 	.byte	0x03, 0x5f
        /*0052*/ 	.short	0x0101


	//----- nvinfo : EIATTR_VRC_CTA_INIT_COUNT
	.align		4
        /*0054*/ 	.byte	0x02, 0x4a
	.zero		1
	.zero		1


	//----- nvinfo : EIATTR_EXIT_INSTR_OFFSETS
	.align		4
        /*0058*/ 	.byte	0x04, 0x1c
        /*005a*/ 	.short	(.L_773 - .L_772)


	//   ....[0]....
.L_772:
        /*005c*/ 	.word	0x00000070


	//   ....[1]....
        /*0060*/ 	.word	0x00000180


	//----- nvinfo : EIATTR_CRS_STACK_SIZE
	.align		4
.L_773:
        /*0064*/ 	.byte	0x04, 0x1e
        /*0066*/ 	.short	(.L_775 - .L_774)
.L_774:
        /*0068*/ 	.word	0x00000000


	//----- nvinfo : EIATTR_CBANK_PARAM_SIZE
	.align		4
.L_775:
        /*006c*/ 	.byte	0x03, 0x19
        /*006e*/ 	.short	0x001c


	//----- nvinfo : EIATTR_PARAM_CBANK
	.align		4
        /*0070*/ 	.byte	0x04, 0x0a
        /*0072*/ 	.short	(.L_777 - .L_776)
	.align		4
.L_776:
        /*0074*/ 	.word	index@(.nv.constant0._Z11add1_kernelPfS_S_i)
        /*0078*/ 	.short	0x0380
        /*007a*/ 	.short	0x001c


	//----- nvinfo : EIATTR_SW_WAR
	.align		4
.L_777:
        /*007c*/ 	.byte	0x04, 0x36
        /*007e*/ 	.short	(.L_779 - .L_778)
.L_778:
        /*0080*/ 	.word	0x00000008
.L_779:


//--------------------- .nv.callgraph             --------------------------
	.section	.nv.callgraph,"",@"SHT_CUDA_CALLGRAPH"
	.align	4
	.sectionentsize	8
	.align		4
        /*0000*/ 	.word	0x00000000
	.align		4
        /*0004*/ 	.word	0xffffffff
	.align		4
        /*0008*/ 	.word	0x00000000
	.align		4
        /*000c*/ 	.word	0xfffffffe
	.align		4
        /*0010*/ 	.word	0x00000000
	.align		4
        /*0014*/ 	.word	0xfffffffd
	.align		4
        /*0018*/ 	.word	0x00000000
	.align		4
        /*001c*/ 	.word	0xfffffffc


//--------------------- .text._Z11adam_kernelPfS_S_S_S_S_S_fi --------------------------
	.section	.text._Z11adam_kernelPfS_S_S_S_S_S_fi,"ax",@progbits
	.align	128
        .global         _Z11adam_kernelPfS_S_S_S_S_S_fi
        .type           _Z11adam_kernelPfS_S_S_S_S_S_fi,@function
        .size           _Z11adam_kernelPfS_S_S_S_S_S_fi,(.L_x_328 - _Z11adam_kernelPfS_S_S_S_S_S_fi)
        .other          _Z11adam_kernelPfS_S_S_S_S_S_fi,@"STO_CUDA_ENTRY STV_DEFAULT"
_Z11adam_kernelPfS_S_S_S_S_S_fi:
.text._Z11adam_kernelPfS_S_S_S_S_S_fi:
[----:B------:R-:W-:Y:S01]  /*0000*/  LDC R1, c[0x0][0x37c] ;  /* 0x0000df00ff017b82 */ /* 0x000fe20000000800 */
[----:B------:R-:W0:Y:S07]  /*0010*/  S2R R23, SR_TID.X ;  /* 0x0000000000177919 */ /* 0x000e2e0000002100 */
[----:B------:R-:W0:Y:S01]  /*0020*/  S2UR UR4, SR_CTAID.X ;  /* 0x00000000000479c3 */ /* 0x000e220000002500 */
[----:B------:R-:W1:Y:S07]  /*0030*/  LDCU UR5, c[0x0][0x3bc] ;  /* 0x00007780ff0577ac */ /* 0x000e6e0008000800 */
[----:B------:R-:W0:Y:S02]  /*0040*/  LDC R18, c[0x0][0x360] ;  /* 0x0000d800ff127b82 */ /* 0x000e240000000800 */
[----:B0-----:R-:W-:-:S05]  /*0050*/  IMAD R23, R18, UR4, R23 ;  /* 0x0000000412177c24 */ /* 0x001fca000f8e0217 */
[----:B-1----:R-:W-:-:S13]  /*0060*/  ISETP.GE.AND P0, PT, R23, UR5, PT ;  /* 0x0000000517007c0c */ /* 0x002fda000bf06270 */
[----:B------:R-:W-:Y:S05]  /*0070*/  @P0 EXIT ;  /* 0x000000000000094d */ /* 0x000fea0003800000 */
[----:B------:R-:W0:Y:S01]  /*0080*/  LDC.64 R16, c[0x0][0x388] ;  /* 0x0000e200ff107b82 */ /* 0x000e220000000a00 */
[----:B------:R-:W1:Y:S01]  /*0090*/  LDCU UR4, c[0x0][0x370] ;  /* 0x00006e00ff0477ac */ /* 0x000e620008000800 */
[----:B------:R-:W2:Y:S06]  /*00a0*/  LDCU.64 UR6, c[0x0][0x358] ;  /* 0x00006b00ff0677ac */ /* 0x000eac0008000a00 */
[----:B------:R-:W3:Y:S01]  /*00b0*/  LDC.64 R14, c[0x0][0x380] ;  /* 0x0000e000ff0e7b82 */ /* 0x000ee20000000a00 */
[----:B------:R-:W4:Y:S01]  /*00c0*/  LDCU UR8, c[0x0][0x3bc] ;  /* 0x00007780ff0877ac */ /* 0x000f220008000800 */
[----:B------:R-:W0:Y:S06]  /*00d0*/  LDCU UR5, c[0x0][0x3b8] ;  /* 0x00007700ff0577ac */ /* 0x000e2c0008000800 */
[----:B------:R-:W0:Y:S01]  /*00e0*/  LDC.64 R12, c[0x0][0x3b0] ;  /* 0x0000ec00ff0c7b82 */ /* 0x000e220000000a00 */
[----:B-1----:R-:W-:-:S07]  /*00f0*/  IMAD R18, R18, UR4, RZ ;  /* 0x0000000412127c24 */ /* 0x002fce000f8e02ff */
[----:B------:R-:W1:Y:S08]  /*0100*/  LDC.64 R10, c[0x0][0x390] ;  /* 0x0000e400ff0a7b82 */ /* 0x000e700000000a00 */
[----:B------:R-:W0:Y:S08]  /*0110*/  LDC.64 R8, c[0x0][0x398] ;  /* 0x0000e600ff087b82 */ /* 0x000e300000000a00 */
[----:B------:R-:W0:Y:S08]  /*0120*/  LDC.64 R6, c[0x0][0x3a0] ;  /* 0x0000e800ff067b82 */ /* 0x000e300000000a00 */
[----:B--2-4-:R-:W0:Y:S02]  /*0130*/  LDC.64 R4, c[0x0][0x3a8] ;  /* 0x0000ea00ff047b82 */ /* 0x014e240000000a00 */
.L_x_9:
[----:B0-----:R-:W-:-:S04]  /*0140*/  IMAD.WIDE R20, R23, 0x4, R8 ;  /* 0x0000000417147825 */ /* 0x001fc800078e0208 */
[C---:B--2---:R-:W-:Y:S01]  /*0150*/  IMAD.WIDE R2, R23.reuse, 0x4, R16 ;  /* 0x0000000417027825 */ /* 0x044fe200078e0210 */
[----:B------:R-:W2:Y:S05]  /*0160*/  LDG.E R0, desc[UR6][R20.64] ;  /* 0x0000000614007981 */ /* 0x000eaa000c1e1900 */
[----:B------:R-:W4:Y:S01]  /*0170*/  LDG.E R2, desc[UR6][R2.64] ;  /* 0x0000000602027981 */ /* 0x000f22000c1e1900 */
[----:B------:R-:W-:-:S04]  /*0180*/  IMAD.WIDE R24, R23, 0x4, R6 ;  /* 0x0000000417187825 */ /* 0x000fc800078e0206 */
[----:B-1----:R-:W-:-:S04]  /*0190*/  IMAD.WIDE R26, R23, 0x4, R10 ;  /* 0x00000004171a7825 */ /* 0x002fc800078e020a */
[----:B--2---:R-:W-:-:S04]  /*01a0*/  FMUL R19, R0, 0.10000002384185791016 ;  /* 0x3dccccd000137820 */ /* 0x004fc80000400000 */
[----:B----4-:R-:W-:-:S05]  /*01b0*/  FFMA R19, R2, 0.89999997615814208984, R19 ;  /* 0x3f66666602137823 */ /* 0x010fca0000000013 */
[----:B------:R0:W-:Y:S04]  /*01c0*/  STG.E desc[UR6][R24.64], R19 ;  /* 0x0000001318007986 */ /* 0x0001e8000c101906 */
[----:B------:R-:W2:Y:S04]  /*01d0*/  LDG.E R22, desc[UR6][R20.64] ;  /* 0x0000000614167981 */ /* 0x000ea8000c1e1900 */
[----:B------:R-:W4:Y:S01]  /*01e0*/  LDG.E R0, desc[UR6][R26.64] ;  /* 0x000000061a007981 */ /* 0x000f22000c1e1900 */
[----:B--2---:R-:W-:-:S04]  /*01f0*/  FMUL R29, R22, 0.00099998712539672851562 ;  /* 0x3a831200161d7820 */ /* 0x004fc80000400000 */
[----:B------:R-:W-:Y:S01]  /*0200*/  FMUL R22, R22, R29 ;  /* 0x0000001d16167220 */ /* 0x000fe20000400000 */
[----:B------:R-:W-:-:S04]  /*0210*/  IMAD.WIDE R28, R23, 0x4, R4 ;  /* 0x00000004171c7825 */ /* 0x000fc800078e0204 */
[----:B----4-:R-:W-:-:S05]  /*0220*/  FFMA R0, R0, 0.99900001287460327148, R22 ;  /* 0x3f7fbe7700007823 */ /* 0x010fca0000000016 */
[----:B------:R1:W-:Y:S04]  /*0230*/  STG.E desc[UR6][R28.64], R0 ;  /* 0x000000001c007986 */ /* 0x0003e8000c101906 */
[----:B------:R-:W2:Y:S01]  /*0240*/  LDG.E R2, desc[UR6][R24.64] ;  /* 0x0000000618027981 */ /* 0x000ea2000c1e1900 */
[----:B------:R-:W-:Y:S02]  /*0250*/  HFMA2 R3, -RZ, RZ, 1.44921875, -19.25 ;  /* 0x3dccccd0ff037431 */ /* 0x000fe400000001ff */
[----:B------:R-:W-:Y:S01]  /*0260*/  IMAD.MOV.U32 R22, RZ, RZ, 0x411ffffe ;  /* 0x411ffffeff167424 */ /* 0x000fe200078e00ff */
[----:B------:R-:W-:Y:S01]  /*0270*/  BSSY.RECONVERGENT B0, `(.L_x_0) ;  /* 0x000000f000007945 */ /* 0x000fe20003800200 */
[----:B------:R-:W-:Y:S01]  /*0280*/  IMAD.MOV.U32 R21, RZ, RZ, R23 ;  /* 0x000000ffff157224 */ /* 0x000fe200078e0017 */
[----:B------:R-:W-:-:S04]  /*0290*/  IADD3 R23, PT, PT, R18, R23, RZ ;  /* 0x0000001712177210 */ /* 0x000fc80007ffe0ff */
[----:B------:R-:W-:Y:S01]  /*02a0*/  ISETP.GE.AND P2, PT, R23, UR8, PT ;  /* 0x0000000817007c0c */ /* 0x000fe2000bf46270 */
[----:B------:R-:W-:-:S04]  /*02b0*/  FFMA R3, R22, -R3, 1 ;  /* 0x3f80000016037423 */ /* 0x000fc80000000803 */
[----:B------:R-:W-:Y:S01]  /*02c0*/  FFMA R3, R3, R22, 9.9999980926513671875 ;  /* 0x411ffffe03037423 */ /* 0x000fe20000000016 */
[----:B--2---:R-:W2:Y:S03]  /*02d0*/  FCHK P0, R2, 0.10000002384185791016 ;  /* 0x3dccccd002007902 */ /* 0x004ea60000000000 */
[----:B0-----:R-:W-:-:S04]  /*02e0*/  FFMA R19, R2, R3, RZ ;  /* 0x0000000302137223 */ /* 0x001fc800000000ff */
[----:B------:R-:W-:-:S04]  /*02f0*/  FFMA R20, R19, -0.10000002384185791016, R2 ;  /* 0xbdccccd013147823 */ /* 0x000fc80000000002 */
[----:B------:R-:W-:Y:S01]  /*0300*/  FFMA R19, R3, R20, R19 ;  /* 0x0000001403137223 */ /* 0x000fe20000000013 */
[----:B-12---:R-:W-:Y:S06]  /*0310*/  @!P0 BRA `(.L_x_1) ;  /* 0x0000000000108947 */ /* 0x006fec0003800000 */
[----:B------:R-:W-:Y:S01]  /*0320*/  IMAD.MOV.U32 R3, RZ, RZ, 0x3dccccd0 ;  /* 0x3dccccd0ff037424 */ /* 0x000fe200078e00ff */
[----:B------:R-:W-:-:S07]  /*0330*/  MOV R22, 0x350 ;  /* 0x0000035000167802 */ /* 0x000fce0000000f00 */
[----:B---3--:R-:W-:Y:S05]  /*0340*/  CALL.REL.NOINC `($__internal_1_$__cuda_sm3x_div_rn_noftz_f32_slowpath) ;  /* 0x0000000400347944 */ /* 0x008fea0003c00000 */
[----:B------:R-:W-:-:S07]  /*0350*/  MOV R19, R24 ;  /* 0x0000001800137202 */ /* 0x000fce0000000f00 */
.L_x_1:
[----:B------:R-:W-:Y:S05]  /*0360*/  BSYNC.RECONVERGENT B0 ;  /* 0x0000000000007941 */ /* 0x000fea0003800200 */
.L_x_0:
[----:B------:R-:W-:Y:S02]  /*0370*/  HFMA2 R2, -RZ, RZ, 0.81396484375, 0.000732421875 ;  /* 0x3a831200ff027431 */ /* 0x000fe400000001ff */
[----:B------:R-:W-:Y:S01]  /*0380*/  IMAD.MOV.U32 R3, RZ, RZ, 0x447a00d3 ;  /* 0x447a00d3ff037424 */ /* 0x000fe200078e00ff */
[----:B------:R-:W0:Y:S01]  /*0390*/  FCHK P0, R0, 0.00099998712539672851562 ;  /* 0x3a83120000007902 */ /* 0x000e220000000000 */
[----:B------:R-:W-:Y:S02]  /*03a0*/  BSSY.RECONVERGENT B0, `(.L_x_2) ;  /* 0x000000c000007945 */ /* 0x000fe40003800200 */
[----:B------:R-:W-:-:S04]  /*03b0*/  FFMA R2, R3, -R2, 1 ;  /* 0x3f80000003027423 */ /* 0x000fc80000000802 */
[----:B------:R-:W-:-:S04]  /*03c0*/  FFMA R3, R2, R3, 1000.01287841796875 ;  /* 0x447a00d302037423 */ /* 0x000fc80000000003 */
[----:B------:R-:W-:-:S04]  /*03d0*/  FFMA R2, R0, R3, RZ ;  /* 0x0000000300027223 */ /* 0x000fc800000000ff */
[----:B------:R-:W-:-:S04]  /*03e0*/  FFMA R20, R2, -0.00099998712539672851562, R0 ;  /* 0xba83120002147823 */ /* 0x000fc80000000000 */
[----:B------:R-:W-:Y:S01]  /*03f0*/  FFMA R22, R3, R20, R2 ;  /* 0x0000001403167223 */ /* 0x000fe20000000002 */
[----:B0-----:R-:W-:Y:S06]  /*0400*/  @!P0 BRA `(.L_x_3) ;  /* 0x0000000000148947 */ /* 0x001fec0003800000 */
[----:B------:R-:W-:Y:S01]  /*0410*/  IMAD.MOV.U32 R2, RZ, RZ, R0 ;  /* 0x000000ffff027224 */ /* 0x000fe200078e0000 */
[----:B------:R-:W-:Y:S02]  /*0420*/  MOV R3, 0x3a831200 ;  /* 0x3a83120000037802 */ /* 0x000fe40000000f00 */
[----:B------:R-:W-:-:S07]  /*0430*/  MOV R22, 0x450 ;  /* 0x0000045000167802 */ /* 0x000fce0000000f00 */
[----:B---3--:R-:W-:Y:S05]  /*0440*/  CALL.REL.NOINC `($__internal_1_$__cuda_sm3x_div_rn_noftz_f32_slowpath) ;  /* 0x0000000000f47944 */ /* 0x008fea0003c00000 */
[----:B------:R-:W-:-:S07]  /*0450*/  IMAD.MOV.U32 R22, RZ, RZ, R24 ;  /* 0x000000ffff167224 */ /* 0x000fce00078e0018 */
.L_x_3:
[----:B------:R-:W-:Y:S05]  /*0460*/  BSYNC.RECONVERGENT B0 ;  /* 0x0000000000007941 */ /* 0x000fea0003800200 */
.L_x_2:
[----:B---3--:R-:W-:-:S05]  /*0470*/  IMAD.WIDE R2, R21, 0x4, R14 ;  /* 0x0000000415027825 */ /* 0x008fca00078e020e */
[----:B------:R0:W5:Y:S01]  /*0480*/  LDG.E R20, desc[UR6][R2.64] ;  /* 0x0000000602147981 */ /* 0x000162000c1e1900 */
[----:B------:R-:W-:Y:S01]  /*0490*/  IADD3 R0, PT, PT, R22, -0xd000000, RZ ;  /* 0xf300000016007810 */ /* 0x000fe20007ffe0ff */
[----:B------:R0:W1:Y:S01]  /*04a0*/  MUFU.RSQ R25, R22 ;  /* 0x0000001600197308 */ /* 0x0000620000001400 */
[----:B------:R-:W-:Y:S02]  /*04b0*/  BSSY.RECONVERGENT B0, `(.L_x_4) ;  /* 0x000000b000007945 */ /* 0x000fe40003800200 */
[----:B------:R-:W-:-:S13]  /*04c0*/  ISETP.GT.U32.AND P0, PT, R0, 0x727fffff, PT ;  /* 0x727fffff0000780c */ /* 0x000fda0003f04070 */
[----:B0-----:R-:W-:Y:S05]  /*04d0*/  @!P0 BRA `(.L_x_5) ;  /* 0x0000000000108947 */ /* 0x001fea0003800000 */
[----:B------:R-:W-:Y:S01]  /*04e0*/  IMAD.MOV.U32 R0, RZ, RZ, R22 ;  /* 0x000000ffff007224 */ /* 0x000fe200078e0016 */
[----:B------:R-:W-:-:S07]  /*04f0*/  MOV R2, 0x510 ;  /* 0x0000051000027802 */ /* 0x000fce0000000f00 */
[----:B-1---5:R-:W-:Y:S05]  /*0500*/  CALL.REL.NOINC `($__internal_0_$__cuda_sm20_sqrt_rn_f32_slowpath) ;  /* 0x00000000006c7944 */ /* 0x022fea0003c00000 */
[----:B------:R-:W-:Y:S05]  /*0510*/  BRA `(.L_x_6) ;  /* 0x0000000000107947 */ /* 0x000fea0003800000 */
.L_x_5:
[C---:B-1----:R-:W-:Y:S01]  /*0520*/  FMUL.FTZ R3, R25.reuse, R22 ;  /* 0x0000001619037220 */ /* 0x042fe20000410000 */
[----:B------:R-:W-:-:S03]  /*0530*/  FMUL.FTZ R2, R25, 0.5 ;  /* 0x3f00000019027820 */ /* 0x000fc60000410000 */
[----:B------:R-:W-:-:S04]  /*0540*/  FFMA R0, -R3, R3, R22 ;  /* 0x0000000303007223 */ /* 0x000fc80000000116 */
[----:B------:R-:W-:-:S07]  /*0550*/  FFMA R0, R0, R2, R3 ;  /* 0x0000000200007223 */ /* 0x000fce0000000003 */
.L_x_6:
[----:B------:R-:W-:Y:S05]  /*0560*/  BSYNC.RECONVERGENT B0 ;  /* 0x0000000000007941 */ /* 0x000fea0003800200 */
.L_x_4:
[----:B------:R-:W-:Y:S01]  /*0570*/  FADD R22, R0, 9.9999999747524270788e-07 ;  /* 0x358637bd00167421 */ /* 0x000fe20000000000 */
[----:B------:R-:W-:Y:S03]  /*0580*/  BSSY.RECONVERGENT B0, `(.L_x_7) ;  /* 0x000000e000007945 */ /* 0x000fe60003800200 */
[----:B------:R-:W0:Y:S08]  /*0590*/  MUFU.RCP R0, R22 ;  /* 0x0000001600007308 */ /* 0x000e300000001000 */
[----:B------:R-:W1:Y:S01]  /*05a0*/  FCHK P0, R19, R22 ;  /* 0x0000001613007302 */ /* 0x000e620000000000 */
[----:B0-----:R-:W-:-:S04]  /*05b0*/  FFMA R3, -R22, R0, 1 ;  /* 0x3f80000016037423 */ /* 0x001fc80000000100 */
[----:B------:R-:W-:-:S04]  /*05c0*/  FFMA R0, R0, R3, R0 ;  /* 0x0000000300007223 */ /* 0x000fc80000000000 */
[----:B------:R-:W-:-:S04]  /*05d0*/  FFMA R2, R0, R19, RZ ;  /* 0x0000001300027223 */ /* 0x000fc800000000ff */
[----:B------:R-:W-:-:S04]  /*05e0*/  FFMA R3, -R22, R2, R19 ;  /* 0x0000000216037223 */ /* 0x000fc80000000113 */
[----:B------:R-:W-:Y:S01]  /*05f0*/  FFMA R3, R0, R3, R2 ;  /* 0x0000000300037223 */ /* 0x000fe20000000002 */
[----:B-1----:R-:W-:Y:S06]  /*0600*/  @!P0 BRA `(.L_x_8) ;  /* 0x0000000000148947 */ /* 0x002fec0003800000 */
[----:B------:R-:W-:Y:S01]  /*0610*/  IMAD.MOV.U32 R3, RZ, RZ, R22 ;  /* 0x000000ffff037224 */ /* 0x000fe200078e0016 */
[----:B------:R-:W-:Y:S02]  /*0620*/  MOV R2, R19 ;  /* 0x0000001300027202 */ /* 0x000fe40000000f00 */
[----:B------:R-:W-:-:S07]  /*0630*/  MOV R22, 0x650 ;  /* 0x0000065000167802 */ /* 0x000fce0000000f00 */
[----:B-----5:R-:W-:Y:S05]  /*0640*/  CALL.REL.NOINC `($__internal_1_$__cuda_sm3x_div_rn_noftz_f32_slowpath) ;  /* 0x0000000000747944 */ /* 0x020fea0003c00000 */
[----:B------:R-:W-:-:S07]  /*0650*/  MOV R3, R24 ;  /* 0x0000001800037202 */ /* 0x000fce0000000f00 */
.L_x_8:
[----:B------:R-:W-:Y:S05]  /*0660*/  BSYNC.RECONVERGENT B0 ;  /* 0x0000000000007941 */ /* 0x000fea0003800200 */
.L_x_7:
[----:B-----5:R-:W-:Y:S01]  /*0670*/  FFMA R19, -R3, UR5, R20 ;  /* 0x0000000503137c23 */ /* 0x020fe20008000114 */
[----:B------:R-:W-:-:S05]  /*0680*/  IMAD.WIDE R2, R21, 0x4, R12 ;  /* 0x0000000415027825 */ /* 0x000fca00078e020c */
[----:B------:R2:W-:Y:S01]  /*0690*/  STG.E desc[UR6][R2.64], R19 ;  /* 0x0000001302007986 */ /* 0x0005e2000c101906 */
[----:B------:R-:W-:Y:S05]  /*06a0*/  @!P2 BRA `(.L_x_9) ;  /* 0xfffffff800a4a947 */ /* 0x000fea000383ffff */
[----:B------:R-:W-:Y:S05]  /*06b0*/  EXIT ;  /* 0x000000000000794d */ /* 0x000fea0003800000 */
        .weak           $__internal_0_$__cuda_sm20_sqrt_rn_f32_slowpath
        .type           $__internal_0_$__cuda_sm20_sqrt_rn_f32_slowpath,@function
        .size           $__internal_0_$__cuda_sm20_sqrt_rn_f32_slowpath,($__internal_1_$__cuda_sm3x_div_rn_noftz_f32_slowpath - $__internal_0_$__cuda_sm20_sqrt_rn_f32_slowpath)
$__internal_0_$__cuda_sm20_sqrt_rn_f32_slowpath:
[----:B------:R-:W-:-:S13]  /*06c0*/  LOP3.LUT P0, RZ, R0, 0x7fffffff, RZ, 0xc0, !PT ;  /* 0x7fffffff00ff7812 */ /* 0x000fda000780c0ff */
[----:B------:R-:W-:Y:S01]  /*06d0*/  @!P0 IMAD.MOV.U32 R3, RZ, RZ, R0 ;  /* 0x000000ffff038224 */ /* 0x000fe200078e0000 */
[----:B------:R-:W-:Y:S06]  /*06e0*/  @!P0 BRA `(.L_x_10) ;  /* 0x0000000000408947 */ /* 0x000fec0003800000 */
[----:B------:R-:W-:-:S13]  /*06f0*/  FSETP.GEU.FTZ.AND P0, PT, R0, RZ, PT ;  /* 0x000000ff0000720b */ /* 0x000fda0003f1e000 */
[----:B------:R-:W-:Y:S01]  /*0700*/  @!P0 MOV R3, 0x7fffffff ;  /* 0x7fffffff00038802 */ /* 0x000fe20000000f00 */
[----:B------:R-:W-:Y:S06]  /*0710*/  @!P0 BRA `(.L_x_10) ;  /* 0x0000000000348947 */ /* 0x000fec0003800000 */
[----:B------:R-:W-:-:S13]  /*0720*/  FSETP.GTU.FTZ.AND P0, PT, |R0|, +INF , PT ;  /* 0x7f8000000000780b */ /* 0x000fda0003f1c200 */
[----:B------:R-:W-:Y:S01]  /*0730*/  @P0 FADD.FTZ R3, R0, 1 ;  /* 0x3f80000000030421 */ /* 0x000fe20000010000 */
[----:B------:R-:W-:Y:S06]  /*0740*/  @P0 BRA `(.L_x_10) ;  /* 0x0000000000280947 */ /* 0x000fec0003800000 */
[----:B------:R-:W-:-:S13]  /*0750*/  FSETP.NEU.FTZ.AND P0, PT, |R0|, +INF , PT ;  /* 0x7f8000000000780b */ /* 0x000fda0003f1d200 */
[----:B------:R-:W-:-:S04]  /*0760*/  @P0 FFMA R22, R0, 1.84467440737095516160e+19, RZ ;  /* 0x5f80000000160823 */ /* 0x000fc800000000ff */
[----:B------:R-:W0:Y:S02]  /*0770*/  @P0 MUFU.RSQ R3, R22 ;  /* 0x0000001600030308 */ /* 0x000e240000001400 */
[----:B0-----:R-:W-:Y:S01]  /*0780*/  @P0 FMUL.FTZ R25, R22, R3 ;  /* 0x0000000316190220 */ /* 0x001fe20000410000 */
[----:B------:R-:W-:Y:S01]  /*0790*/  @P0 FMUL.FTZ R26, R3, 0.5 ;  /* 0x3f000000031a0820 */ /* 0x000fe20000410000 */
[----:B------:R-:W-:Y:S02]  /*07a0*/  @!P0 IMAD.MOV.U32 R3, RZ, RZ, R0 ;  /* 0x000000ffff038224 */ /* 0x000fe400078e0000 */
[----:B------:R-:W-:-:S04]  /*07b0*/  @P0 FADD.FTZ R24, -R25, -RZ ;  /* 0x800000ff19180221 */ /* 0x000fc80000010100 */
[----:B------:R-:W-:-:S04]  /*07c0*/  @P0 FFMA R24, R25, R24, R22 ;  /* 0x0000001819180223 */ /* 0x000fc80000000016 */
[----:B------:R-:W-:-:S04]  /*07d0*/  @P0 FFMA R24, R24, R26, R25 ;  /* 0x0000001a18180223 */ /* 0x000fc80000000019 */
[----:B------:R-:W-:-:S07]  /*07e0*/  @P0 FMUL.FTZ R3, R24, 2.3283064365386962891e-10 ;  /* 0x2f80000018030820 */ /* 0x000fce0000410000 */
.L_x_10:
[----:B------:R-:W-:Y:S01]  /*07f0*/  MOV R0, R3 ;  /* 0x0000000300007202 */ /* 0x000fe20000000f00 */
[----:B------:R-:W-:-:S04]  /*0800*/  IMAD.MOV.U32 R3, RZ, RZ, 0x0 ;  /* 0x00000000ff037424 */ /* 0x000fc800078e00ff */
[----:B------:R-:W-:Y:S05]  /*0810*/  RET.REL.NODEC R2 `(_Z11adam_kernelPfS_S_S_S_S_S_fi) ;  /* 0xfffffff402f87950 */ /* 0x000fea0003c3ffff */
        .weak           $__internal_1_$__cuda_sm3x_div_rn_noftz_f32_slowpath
        .type           $__internal_1_$__cuda_sm3x_div_rn_noftz_f32_slowpath,@function
        .size           $__internal_1_$__cuda_sm3x_div_rn_noftz_f32_slowpath,(.L_x_328 - $__internal_1_$__cuda_sm3x_div_rn_noftz_f32_slowpath)
$__internal_1_$__cuda_sm3x_div_rn_noftz_f32_slowpath:
[----:B------:R-:W-:Y:S01]  /*0820*/  SHF.R.U32.HI R24, RZ, 0x17, R3 ;  /* 0x00000017ff187819 */ /* 0x000fe20000011603 */
[----:B------:R-:W-:Y:S01]  /*0830*/  BSSY.RECONVERGENT B1, `(.L_x_11) ;  /* 0x0000062000017945 */ /* 0x000fe20003800200 */
[----:B------:R-:W-:Y:S02]  /*0840*/  SHF.R.U32.HI R27, RZ, 0x17, R2 ;  /* 0x00000017ff1b7819 */ /* 0x000fe40000011602 */
[----:B------:R-:W-:Y:S02]  /*0850*/  LOP3.LUT R24, R24, 0xff, RZ, 0xc0, !PT ;  /* 0x000000ff18187812 */ /* 0x000fe400078ec0ff */
[----:B------:R-:W-:Y:S02]  /*0860*/  LOP3.LUT R27, R27, 0xff, RZ, 0xc0, !PT ;  /* 0x000000ff1b1b7812 */ /* 0x000fe400078ec0ff */
[----:B------:R-:W-:-:S03]  /*0870*/  IADD3 R28, PT, PT, R24, -0x1, RZ ;  /* 0xffffffff181c7810 */ /* 0x000fc60007ffe0ff */
[----:B------:R-:W-:Y:S01]  /*0880*/  VIADD R26, R27, 0xffffffff ;  /* 0xffffffff1b1a7836 */ /* 0x000fe20000000000 */
[----:B------:R-:W-:-:S04]  /*0890*/  ISETP.GT.U32.AND P0, PT, R28, 0xfd, PT ;  /* 0x000000fd1c00780c */ /* 0x000fc80003f04070 */
[----:B------:R-:W-:-:S13]  /*08a0*/  ISETP.GT.U32.OR P0, PT, R26, 0xfd, P0 ;  /* 0x000000fd1a00780c */ /* 0x000fda0000704470 */
[----:B------:R-:W-:Y:S01]  /*08b0*/  @!P0 MOV R25, RZ ;  /* 0x000000ff00198202 */ /* 0x000fe20000000f00 */
[----:B------:R-:W-:Y:S06]  /*08c0*/  @!P0 BRA `(.L_x_12) ;  /* 0x00000000005c8947 */ /* 0x000fec0003800000 */
[----:B------:R-:W-:Y:S02]  /*08d0*/  FSETP.GTU.FTZ.AND P0, PT, |R2|, +INF , PT ;  /* 0x7f8000000200780b */ /* 0x000fe40003f1c200 */
[----:B------:R-:W-:-:S04]  /*08e0*/  FSETP.GTU.FTZ.AND P1, PT, |R3|, +INF , PT ;  /* 0x7f8000000300780b */ /* 0x000fc80003f3c200 */
[----:B------:R-:W-:-:S13]  /*08f0*/  PLOP3.LUT P0, PT, P0, P1, PT, 0xf8, 0x8f ;  /* 0x00000000008f781c */ /* 0x000fda0000703f70 */
[----:B------:R-:W-:Y:S05]  /*0900*/  @P0 BRA `(.L_x_13) ;  /* 0x00000004004c0947 */ /* 0x000fea0003800000 */
[----:B------:R-:W-:-:S13]  /*0910*/  LOP3.LUT P0, RZ, R3, 0x7fffffff, R2, 0xc8, !PT ;  /* 0x7fffffff03ff7812 */ /* 0x000fda000780c802 */
[----:B------:R-:W-:Y:S05]  /*0920*/  @!P0 BRA `(.L_x_14) ;  /* 0x00000004003c8947 */ /* 0x000fea0003800000 */
[C---:B------:R-:W-:Y:S02]  /*0930*/  FSETP.NEU.FTZ.AND P3, PT, |R2|.reuse, +INF , PT ;  /* 0x7f8000000200780b */ /* 0x040fe40003f7d200 */
[----:B------:R-:W-:Y:S02]  /*0940*/  FSETP.NEU.FTZ.AND P1, PT, |R3|, +INF , PT ;  /* 0x7f8000000300780b */ /* 0x000fe40003f3d200 */
[----:B------:R-:W-:-:S11]  /*0950*/  FSETP.NEU.FTZ.AND P0, PT, |R2|, +INF , PT ;  /* 0x7f8000000200780b */ /* 0x000fd60003f1d200 */
[----:B------:R-:W-:Y:S05]  /*0960*/  @!P1 BRA !P3, `(.L_x_14) ;  /* 0x00000004002c9947 */ /* 0x000fea0005800000 */
[----:B------:R-:W-:-:S04]  /*0970*/  LOP3.LUT P3, RZ, R2, 0x7fffffff, RZ, 0xc0, !PT ;  /* 0x7fffffff02ff7812 */ /* 0x000fc8000786c0ff */
[----:B------:R-:W-:-:S13]  /*0980*/  PLOP3.LUT P1, PT, P1, P3, PT, 0x2f, 0xf2 ;  /* 0x0000000000f2781c */ /* 0x000fda0000f26577 */
[----:B------:R-:W-:Y:S05]  /*0990*/  @P1 BRA `(.L_x_15) ;  /* 0x0000000400181947 */ /* 0x000fea0003800000 */
[----:B------:R-:W-:-:S04]  /*09a0*/  LOP3.LUT P1, RZ, R3, 0x7fffffff, RZ, 0xc0, !PT ;  /* 0x7fffffff03ff7812 */ /* 0x000fc8000782c0ff */
[----:B------:R-:W-:-:S13]  /*09b0*/  PLOP3.LUT P0, PT, P0, P1, PT, 0x2f, 0xf2 ;  /* 0x0000000000f2781c */ /* 0x000fda0000702577 */
[----:B------:R-:W-:Y:S05]  /*09c0*/  @P0 BRA `(.L_x_16) ;  /* 0x0000000400000947 */ /* 0x000fea0003800000 */
[----:B------:R-:W-:Y:S02]  /*09d0*/  ISETP.GE.AND P0, PT, R26, RZ, PT ;  /* 0x000000ff1a00720c */ /* 0x000fe40003f06270 */
[----:B------:R-:W-:-:S11]  /*09e0*/  ISETP.GE.AND P1, PT, R28, RZ, PT ;  /* 0x000000ff1c00720c */ /* 0x000fd60003f26270 */
[----:B------:R-:W-:Y:S01]  /*09f0*/  @P0 IMAD.MOV.U32 R25, RZ, RZ, RZ ;  /* 0x000000ffff190224 */ /* 0x000fe200078e00ff */
[----:B------:R-:W-:Y:S01]  /*0a00*/  @!P0 MOV R25, 0xffffffc0 ;  /* 0xffffffc000198802 */ /* 0x000fe20000000f00 */
[----:B------:R-:W-:Y:S01]  /*0a10*/  @!P0 FFMA R2, R2, 1.84467440737095516160e+19, RZ ;  /* 0x5f80000002028823 */ /* 0x000fe200000000ff */
[----:B------:R-:W-:-:S03]  /*0a20*/  @!P1 FFMA R3, R3, 1.84467440737095516160e+19, RZ ;  /* 0x5f80000003039823 */ /* 0x000fc600000000ff */
[----:B------:R-:W-:-:S07]  /*0a30*/  @!P1 VIADD R25, R25, 0x40 ;  /* 0x0000004019199836 */ /* 0x000fce0000000000 */
.L_x_12:
[----:B------:R-:W-:Y:S01]  /*0a40*/  LEA R26, R24, 0xc0800000, 0x17 ;  /* 0xc0800000181a7811 */ /* 0x000fe200078eb8ff */
[----:B------:R-:W-:Y:S01]  /*0a50*/  VIADD R27, R27, 0xffffff81 ;  /* 0xffffff811b1b7836 */ /* 0x000fe20000000000 */
[----:B------:R-:W-:Y:S02]  /*0a60*/  BSSY.RECONVERGENT B2, `(.L_x_17) ;  /* 0x0000035000027945 */ /* 0x000fe40003800200 */
[----:B------:R-:W-:Y:S01]  /*0a70*/  IADD3 R3, PT, PT, -R26, R3, RZ ;  /* 0x000000031a037210 */ /* 0x000fe20007ffe1ff */
[C---:B------:R-:W-:Y:S01]  /*0a80*/  IMAD R2, R27.reuse, -0x800000, R2 ;  /* 0xff8000001b027824 */ /* 0x040fe200078e0202 */
[----:B------:R-:W-:Y:S02]  /*0a90*/  IADD3 R27, PT, PT, R27, 0x7f, -R24 ;  /* 0x0000007f1b1b7810 */ /* 0x000fe40007ffe818 */
[----:B------:R-:W0:Y:S01]  /*0aa0*/  MUFU.RCP R26, R3 ;  /* 0x00000003001a7308 */ /* 0x000e220000001000 */
[----:B------:R-:W-:Y:S01]  /*0ab0*/  FADD.FTZ R29, -R3, -RZ ;  /* 0x800000ff031d7221 */ /* 0x000fe20000010100 */
[----:B------:R-:W-:-:S03]  /*0ac0*/  IADD3 R25, PT, PT, R27, R25, RZ ;  /* 0x000000191b197210 */ /* 0x000fc60007ffe0ff */
[----:B0-----:R-:W-:-:S04]  /*0ad0*/  FFMA R28, R26, R29, 1 ;  /* 0x3f8000001a1c7423 */ /* 0x001fc8000000001d */
[----:B------:R-:W-:-:S04]  /*0ae0*/  FFMA R26, R26, R28, R26 ;  /* 0x0000001c1a1a7223 */ /* 0x000fc8000000001a */
[----:B------:R-:W-:-:S04]  /*0af0*/  FFMA R28, R2, R26, RZ ;  /* 0x0000001a021c7223 */ /* 0x000fc800000000ff */
[----:B------:R-:W-:-:S04]  /*0b00*/  FFMA R3, R29, R28, R2 ;  /* 0x0000001c1d037223 */ /* 0x000fc80000000002 */
[----:B------:R-:W-:-:S04]  /*0b10*/  FFMA R3, R26, R3, R28 ;  /* 0x000000031a037223 */ /* 0x000fc8000000001c */
[----:B------:R-:W-:-:S04]  /*0b20*/  FFMA R28, R29, R3, R2 ;  /* 0x000000031d1c7223 */ /* 0x000fc80000000002 */
[----:B------:R-:W-:-:S05]  /*0b30*/  FFMA R2, R26, R28, R3 ;  /* 0x0000001c1a027223 */ /* 0x000fca0000000003 */
[----:B------:R-:W-:-:S04]  /*0b40*/  SHF.R.U32.HI R24, RZ, 0x17, R2 ;  /* 0x00000017ff187819 */ /* 0x000fc80000011602 */
[----:B------:R-:W-:-:S05]  /*0b50*/  LOP3.LUT R24, R24, 0xff, RZ, 0xc0, !PT ;  /* 0x000000ff18187812 */ /* 0x000fca00078ec0ff */
[----:B------:R-:W-:-:S05]  /*0b60*/  IMAD.IADD R24, R24, 0x1, R25 ;  /* 0x0000000118187824 */ /* 0x000fca00078e0219 */
[----:B------:R-:W-:-:S04]  /*0b70*/  IADD3 R27, PT, PT, R24, -0x1, RZ ;  /* 0xffffffff181b7810 */ /* 0x000fc80007ffe0ff */
[----:B------:R-:W-:-:S13]  /*0b80*/  ISETP.GE.U32.AND P0, PT, R27, 0xfe, PT ;  /* 0x000000fe1b00780c */ /* 0x000fda0003f06070 */
[----:B------:R-:W-:Y:S05]  /*0b90*/  @!P0 BRA `(.L_x_18) ;  /* 0x0000000000808947 */ /* 0x000fea0003800000 */
[----:B------:R-:W-:-:S13]  /*0ba0*/  ISETP.GT.AND P0, PT, R24, 0xfe, PT ;  /* 0x000000fe1800780c */ /* 0x000fda0003f04270 */
[----:B------:R-:W-:Y:S05]  /*0bb0*/  @P0 BRA `(.L_x_19) ;  /* 0x00000000006c0947 */ /* 0x000fea0003800000 */
[----:B------:R-:W-:-:S13]  /*0bc0*/  ISETP.GE.AND P0, PT, R24, 0x1, PT ;  /* 0x000000011800780c */ /* 0x000fda0003f06270 */
[----:B------:R-:W-:Y:S05]  /*0bd0*/  @P0 BRA `(.L_x_20) ;  /* 0x0000000000740947 */ /* 0x000fea0003800000 */
[----:B------:R-:W-:Y:S02]  /*0be0*/  ISETP.GE.AND P0, PT, R24, -0x18, PT ;  /* 0xffffffe81800780c */ /* 0x000fe40003f06270 */
[----:B------:R-:W-:-:S11]  /*0bf0*/  LOP3.LUT R2, R2, 0x80000000, RZ, 0xc0, !PT ;  /* 0x8000000002027812 */ /* 0x000fd600078ec0ff */
[----:B------:R-:W-:Y:S05]  /*0c00*/  @!P0 BRA `(.L_x_20) ;  /* 0x0000000000688947 */ /* 0x000fea0003800000 */
[CCC-:B------:R-:W-:Y:S01]  /*0c10*/  FFMA.RZ R27, R26.reuse, R28.reuse, R3.reuse ;  /* 0x0000001c1a1b7223 */ /* 0x1c0fe2000000c003 */
[CCC-:B------:R-:W-:Y:S01]  /*0c20*/  FFMA.RP R25, R26.reuse, R28.reuse, R3.reuse ;  /* 0x0000001c1a197223 */ /* 0x1c0fe20000008003 */
[----:B------:R-:W-:Y:S01]  /*0c30*/  FFMA.RM R26, R26, R28, R3 ;  /* 0x0000001c1a1a7223 */ /* 0x000fe20000004003 */
[C---:B------:R-:W-:Y:S01]  /*0c40*/  VIADD R28, R24.reuse, 0x20 ;  /* 0x00000020181c7836 */ /* 0x040fe20000000000 */
[C---:B------:R-:W-:Y:S02]  /*0c50*/  ISETP.NE.AND P3, PT, R24.reuse, RZ, PT ;  /* 0x000000ff1800720c */ /* 0x040fe40003f65270 */
[----:B------:R-:W-:Y:S02]  /*0c60*/  LOP3.LUT R27, R27, 0x7fffff, RZ, 0xc0, !PT ;  /* 0x007fffff1b1b7812 */ /* 0x000fe400078ec0ff */
[----:B------:R-:W-:Y:S02]  /*0c70*/  ISETP.NE.AND P1, PT, R24, RZ, PT ;  /* 0x000000ff1800720c */ /* 0x000fe40003f25270 */
[----:B------:R-:W-:-:S02]  /*0c80*/  LOP3.LUT R27, R27, 0x800000, RZ, 0xfc, !PT ;  /* 0x008000001b1b7812 */ /* 0x000fc400078efcff */
[----:B------:R-:W-:Y:S02]  /*0c90*/  IADD3 R24, PT, PT, -R24, RZ, RZ ;  /* 0x000000ff18187210 */ /* 0x000fe40007ffe1ff */
[----:B------:R-:W-:Y:S02]  /*0ca0*/  SHF.L.U32 R28, R27, R28, RZ ;  /* 0x0000001c1b1c7219 */ /* 0x000fe400000006ff */
[----:B------:R-:W-:Y:S02]  /*0cb0*/  FSETP.NEU.FTZ.AND P0, PT, R25, R26, PT ;  /* 0x0000001a1900720b */ /* 0x000fe40003f1d000 */
[----:B------:R-:W-:Y:S02]  /*0cc0*/  SEL R24, R24, RZ, P3 ;  /* 0x000000ff18187207 */ /* 0x000fe40001800000 */
[----:B------:R-:W-:Y:S02]  /*0cd0*/  ISETP.NE.AND P1, PT, R28, RZ, P1 ;  /* 0x000000ff1c00720c */ /* 0x000fe40000f25270 */
[----:B------:R-:W-:-:S02]  /*0ce0*/  SHF.R.U32.HI R24, RZ, R24, R27 ;  /* 0x00000018ff187219 */ /* 0x000fc4000001161b */
[----:B------:R-:W-:Y:S02]  /*0cf0*/  PLOP3.LUT P0, PT, P0, P1, PT, 0xf8, 0x8f ;  /* 0x00000000008f781c */ /* 0x000fe40000703f70 */
[----:B------:R-:W-:Y:S02]  /*0d00*/  SHF.R.U32.HI R26, RZ, 0x1, R24 ;  /* 0x00000001ff1a7819 */ /* 0x000fe40000011618 */
[----:B------:R-:W-:-:S04]  /*0d10*/  SEL R3, RZ, 0x1, !P0 ;  /* 0x00000001ff037807 */ /* 0x000fc80004000000 */
[----:B------:R-:W-:-:S04]  /*0d20*/  LOP3.LUT R3, R3, 0x1, R26, 0xf8, !PT ;  /* 0x0000000103037812 */ /* 0x000fc800078ef81a */
[----:B------:R-:W-:-:S05]  /*0d30*/  LOP3.LUT R3, R3, R24, RZ, 0xc0, !PT ;  /* 0x0000001803037212 */ /* 0x000fca00078ec0ff */
[----:B------:R-:W-:-:S05]  /*0d40*/  IMAD.IADD R3, R26, 0x1, R3 ;  /* 0x000000011a037824 */ /* 0x000fca00078e0203 */
[----:B------:R-:W-:Y:S01]  /*0d50*/  LOP3.LUT R2, R3, R2, RZ, 0xfc, !PT ;  /* 0x0000000203027212 */ /* 0x000fe200078efcff */
[----:B------:R-:W-:Y:S06]  /*0d60*/  BRA `(.L_x_20) ;  /* 0x0000000000107947 */ /* 0x000fec0003800000 */
.L_x_19:
[----:B------:R-:W-:-:S04]  /*0d70*/  LOP3.LUT R2, R2, 0x80000000, RZ, 0xc0, !PT ;  /* 0x8000000002027812 */ /* 0x000fc800078ec0ff */
[----:B------:R-:W-:Y:S01]  /*0d80*/  LOP3.LUT R2, R2, 0x7f800000, RZ, 0xfc, !PT ;  /* 0x7f80000002027812 */ /* 0x000fe200078efcff */
[----:B------:R-:W-:Y:S06]  /*0d90*/  BRA `(.L_x_20) ;  /* 0x0000000000047947 */ /* 0x000fec0003800000 */
.L_x_18:
[----:B------:R-:W-:-:S07]  /*0da0*/  LEA R2, R25, R2, 0x17 ;  /* 0x0000000219027211 */ /* 0x000fce00078eb8ff */
.L_x_20:
[----:B------:R-:W-:Y:S05]  /*0db0*/  BSYNC.RECONVERGENT B2 ;  /* 0x0000000000027941 */ /* 0x000fea0003800200 */
.L_x_17:
[----:B------:R-:W-:Y:S05]  /*0dc0*/  BRA `(.L_x_21) ;  /* 0x0000000000207947 */ /* 0x000fea0003800000 */
.L_x_16:
[----:B------:R-:W-:-:S04]  /*0dd0*/  LOP3.LUT R2, R3, 0x80000000, R2, 0x48, !PT ;  /* 0x8000000003027812 */ /* 0x000fc800078e4802 */
[----:B------:R-:W-:Y:S01]  /*0de0*/  LOP3.LUT R2, R2, 0x7f800000, RZ, 0xfc, !PT ;  /* 0x7f80000002027812 */ /* 0x000fe200078efcff */
[----:B------:R-:W-:Y:S06]  /*0df0*/  BRA `(.L_x_21) ;  /* 0x0000000000147947 */ /* 0x000fec0003800000 */
.L_x_15:
[----:B------:R-:W-:Y:S01]  /*0e00*/  LOP3.LUT R2, R3, 0x80000000, R2, 0x48, !PT ;  /* 0x8000000003027812 */ /* 0x000fe200078e4802 */
[----:B------:R-:W-:Y:S06]  /*0e10*/  BRA `(.L_x_21) ;  /* 0x00000000000c7947 */ /* 0x000fec0003800000 */
.L_x_14:
[----:B------:R-:W0:Y:S01]  /*0e20*/  MUFU.RSQ R2, -QNAN ;  /* 0xffc0000000027908 */ /* 0x000e220000001400 */
[----:B------:R-:W-:Y:S05]  /*0e30*/  BRA `(.L_x_21) ;  /* 0x0000000000047947 */ /* 0x000fea0003800000 */
.L_x_13:
[----:B------:R-:W-:-:S07]  /*0e40*/  FADD.FTZ R2, R2, R3 ;  /* 0x0000000302027221 */ /* 0x000fce0000010000 */
.L_x_21:
[----:B------:R-:W-:Y:S05]  /*0e50*/  BSYNC.RECONVERGENT B1 ;  /* 0x0000000000017941 */ /* 0x000fea0003800200 */
.L_x_11:
[----:B0-----:R-:W-:Y:S01]  /*0e60*/  IMAD.MOV.U32 R24, RZ, RZ, R2 ;  /* 0x000000ffff187224 */ /* 0x001fe200078e0002 */
[----:B------:R-:W-:Y:S01]  /*0e70*/  MOV R2, R22 ;  /* 0x0000001600027202 */ /* 0x000fe20000000f00 */
[----:B------:R-:W-:-:S04]  /*0e80*/  IMAD.MOV.U32 R3, RZ, RZ, 0x0 ;  /* 0x00000000ff037424 */ /* 0x000fc800078e00ff */
[----:B------:R-:W-:Y:S05]  /*0e90*/  RET.REL.NODEC R2 `(_Z11adam_kernelPfS_S_S_S_S_S_fi) ;  /* 0xfffffff002587950 */ /* 0x000fea0003c3ffff */
.L_x_22:
[----:B------:R-:W-:-:S00]  /*0ea0*/  BRA `(.L_x_22) ;  /* 0xfffffffc00fc7947 */ /* 0x000fc0000383ffff */
[----:B------:R-:W-:-:S00]  /*0eb0*/  NOP ;  /* 0x0000000000007918 */ /* 0x000fc00000000000 */
        /* <DEDUP_REMOVED lines=12> */
.L_x_328:


//--------------------- .text._Z10rms_kernelPfS_S_S_S_fi --------------------------
	.section	.text._Z10rms_kernelPfS_S_S_S_fi,"ax",@progbits
	.align	128
        .global         _Z10rms_kernelPfS_S_S_S_fi
        .type           _Z10rms_kernelPfS_S_S_S_fi,@function
        .size           _Z10rms_kernelPfS_S_S_S_fi,(.L_x_330 - _Z10rms_kernelPfS_S_S_S_fi)
        .other          _Z10rms_kernelPfS_S_S_S_fi,@"STO_CUDA_ENTRY STV_DEFAULT"
_Z10rms_kernelPfS_S_S_S_fi:
.text._Z10rms_kernelPfS_S_S_S_fi:
        /* <DEDUP_REMOVED lines=17> */
[----:B--2-4-:R-:W0:Y:S02]  /*0110*/  LDC.64 R6, c[0x0][0x398] ;  /* 0x0000e600ff067b82 */ /* 0x014e240000000a00 */
.L_x_28:
[----:B-1----:R-:W-:-:S05]  /*0120*/  IMAD.WIDE R4, R17, 0x4, R8 ;  /* 0x0000000411047825 */ /* 0x002fca00078e0208 */
[----:B--2---:R-:W2:Y:S01]  /*0130*/  LDG.E R0, desc[UR6][R4.64] ;  /* 0x0000000604007981 */ /* 0x004ea2000c1e1900 */
[----:B0-----:R-:W-:-:S06]  /*0140*/  IMAD.WIDE R18, R17, 0x4, R14 ;  /* 0x0000000411127825 */ /* 0x001fcc00078e020e */
[----:B------:R-:W4:Y:S01]  /*0150*/  LDG.E R18, desc[UR6][R18.64] ;  /* 0x0000000612127981 */ /* 0x000f22000c1e1900 */
[----:B------:R-:W-:Y:S01]  /*0160*/  IMAD.WIDE R20, R17, 0x4, R6 ;  /* 0x0000000411147825 */ /* 0x000fe200078e0206 */
[----:B------:R-:W-:Y:S03]  /*0170*/  BSSY.RECONVERGENT B0, `(.L_x_23) ;  /* 0x0000011000007945 */ /* 0x000fe60003800200 */
[----:B--2---:R-:W-:-:S04]  /*0180*/  FMUL R3, R0, 0.0099999904632568359375 ;  /* 0x3c23d70000037820 */ /* 0x004fc80000400000 */
[----:B------:R-:W-:-:S04]  /*0190*/  FMUL R3, R0, R3 ;  /* 0x0000000300037220 */ /* 0x000fc80000400000 */
[----:B----4-:R-:W-:-:S04]  /*01a0*/  FFMA R3, R18, 0.99000000953674316406, R3 ;  /* 0x3f7d70a412037823 */ /* 0x010fc80000000003 */
[----:B------:R-:W-:Y:S01]  /*01b0*/  VIADD R0, R3, 0xf3000000 ;  /* 0xf300000003007836 */ /* 0x000fe20000000000 */
[----:B------:R0:W-:Y:S01]  /*01c0*/  STG.E desc[UR6][R20.64], R3 ;  /* 0x0000000314007986 */ /* 0x0001e2000c101906 */
[----:B------:R0:W1:Y:S03]  /*01d0*/  MUFU.RSQ R16, R3 ;  /* 0x0000000300107308 */ /* 0x0000660000001400 */
[----:B------:R-:W-:-:S13]  /*01e0*/  ISETP.GT.U32.AND P0, PT, R0, 0x727fffff, PT ;  /* 0x727fffff0000780c */ /* 0x000fda0003f04070 */
[----:B0-----:R-:W-:Y:S05]  /*01f0*/  @!P0 BRA `(.L_x_24) ;  /* 0x0000000000108947 */ /* 0x001fea0003800000 */
[----:B------:R-:W-:-:S07]  /*0200*/  MOV R21, 0x220 ;  /* 0x0000022000157802 */ /* 0x000fce0000000f00 */
[----:B-1-3--:R-:W-:Y:S05]  /*0210*/  CALL.REL.NOINC `($__internal_2_$__cuda_sm20_sqrt_rn_f32_slowpath) ;  /* 0x00000000007c7944 */ /* 0x00afea0003c00000 */
[----:B------:R-:W-:Y:S01]  /*0220*/  IMAD.MOV.U32 R20, RZ, RZ, R3 ;  /* 0x000000ffff147224 */ /* 0x000fe200078e0003 */
[----:B------:R-:W-:Y:S06]  /*0230*/  BRA `(.L_x_25) ;  /* 0x0000000000107947 */ /* 0x000fec0003800000 */
.L_x_24:
[----:B-1----:R-:W-:Y:S01]  /*0240*/  FMUL.FTZ R20, R3, R16 ;  /* 0x0000001003147220 */ /* 0x002fe20000410000 */
[----:B------:R-:W-:-:S03]  /*0250*/  FMUL.FTZ R0, R16, 0.5 ;  /* 0x3f00000010007820 */ /* 0x000fc60000410000 */
[----:B------:R-:W-:-:S04]  /*0260*/  FFMA R3, -R20, R20, R3 ;  /* 0x0000001414037223 */ /* 0x000fc80000000103 */
[----:B------:R-:W-:-:S07]  /*0270*/  FFMA R20, R3, R0, R20 ;  /* 0x0000000003147223 */ /* 0x000fce0000000014 */
.L_x_25:
[----:B------:R-:W-:Y:S05]  /*0280*/  BSYNC.RECONVERGENT B0 ;  /* 0x0000000000007941 */ /* 0x000fea0003800200 */
.L_x_23:
[----:B------:R-:W-:Y:S01]  /*0290*/  FADD R20, R20, 9.9999999747524270788e-07 ;  /* 0x358637bd14147421 */ /* 0x000fe20000000000 */
[----:B------:R-:W-:Y:S01]  /*02a0*/  IMAD.U32 R19, RZ, RZ, UR5 ;  /* 0x00000005ff137e24 */ /* 0x000fe2000f8e00ff */
[----:B------:R-:W-:Y:S02]  /*02b0*/  BSSY.RECONVERGENT B0, `(.L_x_26) ;  /* 0x000000b000007945 */ /* 0x000fe40003800200 */
[----:B------:R-:W0:Y:S08]  /*02c0*/  MUFU.RCP R3, R20 ;  /* 0x0000001400037308 */ /* 0x000e300000001000 */
[----:B------:R-:W1:Y:S01]  /*02d0*/  FCHK P0, R19, R20 ;  /* 0x0000001413007302 */ /* 0x000e620000000000 */
[----:B0-----:R-:W-:-:S04]  /*02e0*/  FFMA R0, -R20, R3, 1 ;  /* 0x3f80000014007423 */ /* 0x001fc80000000103 */
[----:B------:R-:W-:-:S04]  /*02f0*/  FFMA R0, R3, R0, R3 ;  /* 0x0000000003007223 */ /* 0x000fc80000000003 */
[----:B------:R-:W-:-:S04]  /*0300*/  FFMA R3, R0, UR5, RZ ;  /* 0x0000000500037c23 */ /* 0x000fc800080000ff */
[----:B------:R-:W-:-:S04]  /*0310*/  FFMA R16, -R20, R3, UR5 ;  /* 0x0000000514107e23 */ /* 0x000fc80008000103 */
[----:B------:R-:W-:Y:S01]  /*0320*/  FFMA R0, R0, R16, R3 ;  /* 0x0000001000007223 */ /* 0x000fe20000000003 */
[----:B-1----:R-:W-:Y:S06]  /*0330*/  @!P0 BRA `(.L_x_27) ;  /* 0x0000000000088947 */ /* 0x002fec0003800000 */
[----:B------:R-:W-:-:S07]  /*0340*/  MOV R16, 0x360 ;  /* 0x0000036000107802 */ /* 0x000fce0000000f00 */
[----:B---3--:R-:W-:Y:S05]  /*0350*/  CALL.REL.NOINC `($__internal_3_$__cuda_sm3x_div_rn_noftz_f32_slowpath) ;  /* 0x0000000000847944 */ /* 0x008fea0003c00000 */
.L_x_27:
[----:B------:R-:W-:Y:S05]  /*0360*/  BSYNC.RECONVERGENT B0 ;  /* 0x0000000000007941 */ /* 0x000fea0003800200 */
.L_x_26:
[C---:B---3--:R-:W-:Y:S01]  /*0370*/  IMAD.WIDE R18, R17.reuse, 0x4, R12 ;  /* 0x0000000411127825 */ /* 0x048fe200078e020c */
[----:B------:R-:W2:Y:S05]  /*0380*/  LDG.E R4, desc[UR6][R4.64] ;  /* 0x0000000604047981 */ /* 0x000eaa000c1e1900 */
[----:B------:R-:W2:Y:S01]  /*0390*/  LDG.E R19, desc[UR6][R18.64] ;  /* 0x0000000612137981 */ /* 0x000ea2000c1e1900 */
[----:B------:R-:W-:Y:S01]  /*03a0*/  IMAD.WIDE R20, R17, 0x4, R10 ;  /* 0x0000000411147825 */ /* 0x000fe200078e020a */
[----:B------:R-:W-:-:S04]  /*03b0*/  IADD3 R17, PT, PT, R2, R17, RZ ;  /* 0x0000001102117210 */ /* 0x000fc80007ffe0ff */
[----:B------:R-:W-:Y:S01]  /*03c0*/  ISETP.GE.AND P0, PT, R17, UR8, PT ;  /* 0x0000000811007c0c */ /* 0x000fe2000bf06270 */
[----:B--2---:R-:W-:-:S05]  /*03d0*/  FFMA R3, R4, -R0, R19 ;  /* 0x8000000004037223 */ /* 0x004fca0000000013 */
[----:B------:R2:W-:Y:S07]  /*03e0*/  STG.E desc[UR6][R20.64], R3 ;  /* 0x0000000314007986 */ /* 0x0005ee000c101906 */
[----:B------:R-:W-:Y:S05]  /*03f0*/  @!P0 BRA `(.L_x_28) ;  /* 0xfffffffc00488947 */ /* 0x000fea000383ffff */
[----:B------:R-:W-:Y:S05]  /*0400*/  EXIT ;  /* 0x000000000000794d */ /* 0x000fea0003800000 */
        .weak           $__internal_2_$__cuda_sm20_sqrt_rn_f32_slowpath
        .type           $__internal_2_$__cuda_sm20_sqrt_rn_f32_slowpath,@function
        .size           $__internal_2_$__cuda_sm20_sqrt_rn_f32_slowpath,($__internal_3_$__cuda_sm3x_div_rn_noftz_f32_slowpath - $__internal_2_$__cuda_sm20_sqrt_rn_f32_slowpath)
$__internal_2_$__cuda_sm20_sqrt_rn_f32_slowpath:
[----:B------:R-:W-:-:S13]  /*0410*/  LOP3.LUT P0, RZ, R3, 0x7fffffff, RZ, 0xc0, !PT ;  /* 0x7fffffff03ff7812 */ /* 0x000fda000780c0ff */
[----:B------:R-:W-:Y:S05]  /*0420*/  @!P0 BRA `(.L_x_29) ;  /* 0x0000000000448947 */ /* 0x000fea0003800000 */
[----:B------:R-:W-:Y:S01]  /*0430*/  FSETP.GEU.FTZ.AND P0, PT, R3, RZ, PT ;  /* 0x000000ff0300720b */ /* 0x000fe20003f1e000 */
[----:B------:R-:W-:-:S12]  /*0440*/  IMAD.MOV.U32 R0, RZ, RZ, R3 ;  /* 0x000000ffff007224 */ /* 0x000fd800078e0003 */
[----:B------:R-:W-:Y:S01]  /*0450*/  @!P0 IMAD.MOV.U32 R3, RZ, RZ, 0x7fffffff ;  /* 0x7fffffffff038424 */ /* 0x000fe200078e00ff */
        /* <DEDUP_REMOVED lines=9> */
[----:B------:R-:W-:Y:S02]  /*04f0*/  @!P0 MOV R3, R0 ;  /* 0x0000000000038202 */ /* 0x000fe40000000f00 */
[----:B------:R-:W-:-:S04]  /*0500*/  @P0 FADD.FTZ R18, -R19, -RZ ;  /* 0x800000ff13120221 */ /* 0x000fc80000010100 */
[----:B------:R-:W-:-:S04]  /*0510*/  @P0 FFMA R18, R19, R18, R16 ;  /* 0x0000001213120223 */ /* 0x000fc80000000010 */
[----:B------:R-:W-:-:S04]  /*0520*/  @P0 FFMA R18, R18, R20, R19 ;  /* 0x0000001412120223 */ /* 0x000fc80000000013 */
[----:B------:R-:W-:-:S07]  /*0530*/  @P0 FMUL.FTZ R3, R18, 2.3283064365386962891e-10 ;  /* 0x2f80000012030820 */ /* 0x000fce0000410000 */
.L_x_29:
[----:B------:R-:W-:Y:S02]  /*0540*/  IMAD.MOV.U32 R18, RZ, RZ, R21 ;  /* 0x000000ffff127224 */ /* 0x000fe400078e0015 */
[----:B------:R-:W-:-:S04]  /*0550*/  IMAD.MOV.U32 R19, RZ, RZ, 0x0 ;  /* 0x00000000ff137424 */ /* 0x000fc800078e00ff */
[----:B------:R-:W-:Y:S05]  /*0560*/  RET.REL.NODEC R18 `(_Z10rms_kernelPfS_S_S_S_fi) ;  /* 0xfffffff812a47950 */ /* 0x000fea0003c3ffff */
        .weak           $__internal_3_$__cuda_sm3x_div_rn_noftz_f32_slowpath
        .type           $__internal_3_$__cuda_sm3x_div_rn_noftz_f32_slowpath,@function
        .size           $__internal_3_$__cuda_sm3x_div_rn_noftz_f32_slowpath,(.L_x_330 - $__internal_3_$__cuda_sm3x_div_rn_noftz_f32_slowpath)
$__internal_3_$__cuda_sm3x_div_rn_noftz_f32_slowpath:
[----:B------:R-:W0:Y:S01]  /*0570*/  LDC R3, c[0x0][0x3a8] ;  /* 0x0000ea00ff037b82 */ /* 0x000e220000000800 */
[----:B------:R-:W-:Y:S01]  /*0580*/  SHF.R.U32.HI R18, RZ, 0x17, R20 ;  /* 0x00000017ff127819 */ /* 0x000fe20000011614 */
[----:B------:R-:W1:Y:S01]  /*0590*/  LDCU UR4, c[0x0][0x3a8] ;  /* 0x00007500ff0477ac */ /* 0x000e620008000800 */
[----:B------:R-:W-:Y:S02]  /*05a0*/  BSSY.RECONVERGENT B1, `(.L_x_30) ;  /* 0x0000064000017945 */ /* 0x000fe40003800200 */
[----:B------:R-:W-:-:S04]  /*05b0*/  LOP3.LUT R18, R18, 0xff, RZ, 0xc0, !PT ;  /* 0x000000ff12127812 */ /* 0x000fc800078ec0ff */
[----:B------:R-:W-:-:S04]  /*05c0*/  IADD3 R24, PT, PT, R18, -0x1, RZ ;  /* 0xffffffff12187810 */ /* 0x000fc80007ffe0ff */
[----:B------:R-:W-:Y:S01]  /*05d0*/  ISETP.GT.U32.AND P0, PT, R24, 0xfd, PT ;  /* 0x000000fd1800780c */ /* 0x000fe20003f04070 */
[----:B-1----:R-:W-:Y:S01]  /*05e0*/  IMAD.U32 R21, RZ, RZ, UR4 ;  /* 0x00000004ff157e24 */ /* 0x002fe2000f8e00ff */
[----:B0-----:R-:W-:-:S04]  /*05f0*/  SHF.R.U32.HI R0, RZ, 0x17, R3 ;  /* 0x00000017ff007819 */ /* 0x001fc80000011603 */
[----:B------:R-:W-:-:S05]  /*0600*/  LOP3.LUT R22, R0, 0xff, RZ, 0xc0, !PT ;  /* 0x000000ff00167812 */ /* 0x000fca00078ec0ff */
[----:B------:R-:W-:-:S05]  /*0610*/  VIADD R23, R22, 0xffffffff ;  /* 0xffffffff16177836 */ /* 0x000fca0000000000 */
[----:B------:R-:W-:-:S13]  /*0620*/  ISETP.GT.U32.OR P0, PT, R23, 0xfd, P0 ;  /* 0x000000fd1700780c */ /* 0x000fda0000704470 */
[----:B------:R-:W-:Y:S01]  /*0630*/  @!P0 MOV R19, RZ ;  /* 0x000000ff00138202 */ /* 0x000fe20000000f00 */
[----:B------:R-:W-:Y:S06]  /*0640*/  @!P0 BRA `(.L_x_31) ;  /* 0x0000000000608947 */ /* 0x000fec0003800000 */
[----:B------:R-:W-:Y:S01]  /*0650*/  FSETP.GTU.FTZ.AND P0, PT, |R3|, +INF , PT ;  /* 0x7f8000000300780b */ /* 0x000fe20003f1c200 */
[----:B------:R-:W-:Y:S01]  /*0660*/  IMAD.MOV.U32 R0, RZ, RZ, R20 ;  /* 0x000000ffff007224 */ /* 0x000fe200078e0014 */
        /* <DEDUP_REMOVED lines=22> */
.L_x_31:
[----:B------:R-:W-:Y:S01]  /*07d0*/  LEA R3, R18, 0xc0800000, 0x17 ;  /* 0xc080000012037811 */ /* 0x000fe200078eb8ff */
[----:B------:R-:W-:Y:S01]  /*07e0*/  BSSY.RECONVERGENT B2, `(.L_x_36) ;  /* 0x0000036000027945 */ /* 0x000fe20003800200 */
[----:B------:R-:W-:-:S03]  /*07f0*/  IADD3 R22, PT, PT, R22, -0x7f, RZ ;  /* 0xffffff8116167810 */ /* 0x000fc60007ffe0ff */
[----:B------:R-:W-:Y:S02]  /*0800*/  IMAD.IADD R23, R20, 0x1, -R3 ;  /* 0x0000000114177824 */ /* 0x000fe400078e0a03 */
[C---:B------:R-:W-:Y:S01]  /*0810*/  IMAD R0, R22.reuse, -0x800000, R21 ;  /* 0xff80000016007824 */ /* 0x040fe200078e0215 */
[----:B------:R-:W-:Y:S01]  /*0820*/  IADD3 R22, PT, PT, R22, 0x7f, -R18 ;  /* 0x0000007f16167810 */ /* 0x000fe20007ffe812 */
[----:B------:R-:W0:Y:S01]  /*0830*/  MUFU.RCP R3, R23 ;  /* 0x0000001700037308 */ /* 0x000e220000001000 */
[----:B------:R-:W-:-:S03]  /*0840*/  FADD.FTZ R25, -R23, -RZ ;  /* 0x800000ff17197221 */ /* 0x000fc60000010100 */
[----:B------:R-:W-:Y:S02]  /*0850*/  IMAD.IADD R19, R22, 0x1, R19 ;  /* 0x0000000116137824 */ /* 0x000fe400078e0213 */
        /* <DEDUP_REMOVED lines=21> */
[C---:B------:R-:W-:Y:S02]  /*09b0*/  ISETP.NE.AND P2, PT, R22.reuse, RZ, PT ;  /* 0x000000ff1600720c */ /* 0x040fe40003f45270 */
[----:B------:R-:W-:Y:S02]  /*09c0*/  ISETP.NE.AND P1, PT, R22, RZ, PT ;  /* 0x000000ff1600720c */ /* 0x000fe40003f25270 */
[----:B------:R-:W-:Y:S01]  /*09d0*/  LOP3.LUT R19, R18, 0x7fffff, RZ, 0xc0, !PT ;  /* 0x007fffff12137812 */ /* 0x000fe200078ec0ff */
[CCC-:B------:R-:W-:Y:S01]  /*09e0*/  FFMA.RP R18, R3.reuse, R21.reuse, R20.reuse ;  /* 0x0000001503127223 */ /* 0x1c0fe20000008014 */
[----:B------:R-:W-:Y:S01]  /*09f0*/  FFMA.RM R3, R3, R21, R20 ;  /* 0x0000001503037223 */ /* 0x000fe20000004014 */
[----:B------:R-:W-:Y:S01]  /*0a00*/  VIADD R20, R22, 0x20 ;  /* 0x0000002016147836 */ /* 0x000fe20000000000 */
[----:B------:R-:W-:Y:S01]  /*0a10*/  LOP3.LUT R19, R19, 0x800000, RZ, 0xfc, !PT ;  /* 0x0080000013137812 */ /* 0x000fe200078efcff */
[----:B------:R-:W-:-:S02]  /*0a20*/  IMAD.MOV R21, RZ, RZ, -R22 ;  /* 0x000000ffff157224 */ /* 0x000fc400078e0a16 */
[----:B------:R-:W-:Y:S02]  /*0a30*/  FSETP.NEU.FTZ.AND P0, PT, R18, R3, PT ;  /* 0x000000031200720b */ /* 0x000fe40003f1d000 */
[----:B------:R-:W-:Y:S02]  /*0a40*/  SHF.L.U32 R20, R19, R20, RZ ;  /* 0x0000001413147219 */ /* 0x000fe400000006ff */
[----:B------:R-:W-:Y:S02]  /*0a50*/  SEL R18, R21, RZ, P2 ;  /* 0x000000ff15127207 */ /* 0x000fe40001000000 */
[----:B------:R-:W-:Y:S02]  /*0a60*/  ISETP.NE.AND P1, PT, R20, RZ, P1 ;  /* 0x000000ff1400720c */ /* 0x000fe40000f25270 */
[----:B------:R-:W-:Y:S02]  /*0a70*/  SHF.R.U32.HI R18, RZ, R18, R19 ;  /* 0x00000012ff127219 */ /* 0x000fe40000011613 */
[----:B------:R-:W-:-:S02]  /*0a80*/  PLOP3.LUT P0, PT, P0, P1, PT, 0xf8, 0x8f ;  /* 0x00000000008f781c */ /* 0x000fc40000703f70 */
[----:B------:R-:W-:Y:S02]  /*0a90*/  SHF.R.U32.HI R20, RZ, 0x1, R18 ;  /* 0x00000001ff147819 */ /* 0x000fe40000011612 */
[----:B------:R-:W-:-:S04]  /*0aa0*/  SEL R3, RZ, 0x1, !P0 ;  /* 0x00000001ff037807 */ /* 0x000fc80004000000 */
[----:B------:R-:W-:-:S04]  /*0ab0*/  LOP3.LUT R3, R3, 0x1, R20, 0xf8, !PT ;  /* 0x0000000103037812 */ /* 0x000fc800078ef814 */
[----:B------:R-:W-:-:S04]  /*0ac0*/  LOP3.LUT R3, R3, R18, RZ, 0xc0, !PT ;  /* 0x0000001203037212 */ /* 0x000fc800078ec0ff */
[----:B------:R-:W-:-:S04]  /*0ad0*/  IADD3 R3, PT, PT, R20, R3, RZ ;  /* 0x0000000314037210 */ /* 0x000fc80007ffe0ff */
[----:B------:R-:W-:Y:S01]  /*0ae0*/  LOP3.LUT R0, R3, R0, RZ, 0xfc, !PT ;  /* 0x0000000003007212 */ /* 0x000fe200078efcff */
[----:B------:R-:W-:Y:S06]  /*0af0*/  BRA `(.L_x_39) ;  /* 0x0000000000107947 */ /* 0x000fec0003800000 */
.L_x_38:
[----:B------:R-:W-:-:S04]  /*0b00*/  LOP3.LUT R0, R0, 0x80000000, RZ, 0xc0, !PT ;  /* 0x8000000000007812 */ /* 0x000fc800078ec0ff */
[----:B------:R-:W-:Y:S01]  /*0b10*/  LOP3.LUT R0, R0, 0x7f800000, RZ, 0xfc, !PT ;  /* 0x7f80000000007812 */ /* 0x000fe200078efcff */
[----:B------:R-:W-:Y:S06]  /*0b20*/  BRA `(.L_x_39) ;  /* 0x0000000000047947 */ /* 0x000fec0003800000 */
.L_x_37:
[----:B------:R-:W-:-:S07]  /*0b30*/  IMAD R0, R19, 0x800000, R0 ;  /* 0x0080000013007824 */ /* 0x000fce00078e0200 */
.L_x_39:
[----:B------:R-:W-:Y:S05]  /*0b40*/  BSYNC.RECONVERGENT B2 ;  /* 0x0000000000027941 */ /* 0x000fea0003800200 */
.L_x_36:
[----:B------:R-:W-:Y:S05]  /*0b50*/  BRA `(.L_x_40) ;  /* 0x0000000000207947 */ /* 0x000fea0003800000 */
.L_x_35:
[----:B------:R-:W-:-:S04]  /*0b60*/  LOP3.LUT R0, R20, 0x80000000, R21, 0x48, !PT ;  /* 0x8000000014007812 */ /* 0x000fc800078e4815 */
[----:B------:R-:W-:Y:S01]  /*0b70*/  LOP3.LUT R0, R0, 0x7f800000, RZ, 0xfc, !PT ;  /* 0x7f80000000007812 */ /* 0x000fe200078efcff */
[----:B------:R-:W-:Y:S06]  /*0b80*/  BRA `(.L_x_40) ;  /* 0x0000000000147947 */ /* 0x000fec0003800000 */
.L_x_34:
[----:B------:R-:W-:Y:S01]  /*0b90*/  LOP3.LUT R0, R20, 0x80000000, R21, 0x48, !PT ;  /* 0x8000000014007812 */ /* 0x000fe200078e4815 */
[----:B------:R-:W-:Y:S06]  /*0ba0*/  BRA `(.L_x_40) ;  /* 0x00000000000c7947 */ /* 0x000fec0003800000 */
.L_x_33:
[----:B------:R-:W0:Y:S01]  /*0bb0*/  MUFU.RSQ R0, -QNAN ;  /* 0xffc0000000007908 */ /* 0x000e220000001400 */
[----:B------:R-:W-:Y:S05]  /*0bc0*/  BRA `(.L_x_40) ;  /* 0x0000000000047947 */ /* 0x000fea0003800000 */
.L_x_32:
[----:B------:R-:W-:-:S07]  /*0bd0*/  FADD.FTZ R0, R0, R3 ;  /* 0x0000000300007221 */ /* 0x000fce0000010000 */
.L_x_40:
[----:B------:R-:W-:Y:S05]  /*0be0*/  BSYNC.RECONVERGENT B1 ;  /* 0x0000000000017941 */ /* 0x000fea0003800200 */
.L_x_30:
[----:B------:R-:W-:Y:S02]  /*0bf0*/  HFMA2 R19, -RZ, RZ, 0, 0 ;  /* 0x00000000ff137431 */ /* 0x000fe400000001ff */
[----:B------:R-:W-:-:S04]  /*0c00*/  IMAD.MOV.U32 R18, RZ, RZ, R16 ;  /* 0x000000ffff127224 */ /* 0x000fc800078e0010 */
[----:B0-----:R-:W-:Y:S05]  /*0c10*/  RET.REL.NODEC R18 `(_Z10rms_kernelPfS_S_S_S_fi) ;  /* 0xfffffff012f87950 */ /* 0x001fea0003c3ffff */
.L_x_41:
        /* <DEDUP_REMOVED lines=14> */
.L_x_330:


//--------------------- .text._Z14adagrad_kernelPfS_S_S_S_fi --------------------------
	.section	.text._Z14adagrad_kernelPfS_S_S_S_fi,"ax",@progbits
	.align	128
        .global         _Z14adagrad_kernelPfS_S_S_S_fi
        .type           _Z14adagrad_kernelPfS_S_S_S_fi,@function
        .size           _Z14adagrad_kernelPfS_S_S_S_fi,(.L_x_332 - _Z14adagrad_kernelPfS_S_S_S_fi)
        .other          _Z14adagrad_kernelPfS_S_S_S_fi,@"STO_CUDA_ENTRY STV_DEFAULT"
_Z14adagrad_kernelPfS_S_S_S_fi:
.text._Z14adagrad_kernelPfS_S_S_S_fi:
        /* <DEDUP_REMOVED lines=18> */
.L_x_48:
[----:B0-----:R-:W-:-:S04]  /*0120*/  IMAD.WIDE R18, R17, 0x4, R14 ;  /* 0x0000000411127825 */ /* 0x001fc800078e020e */
[C---:B-1----:R-:W-:Y:S02]  /*0130*/  IMAD.WIDE R4, R17.reuse, 0x4, R8 ;  /* 0x0000000411047825 */ /* 0x042fe400078e0208 */
[----:B--2---:R-:W2:Y:S04]  /*0140*/  LDG.E R18, desc[UR6][R18.64] ;  /* 0x0000000612127981 */ /* 0x004ea8000c1e1900 */
[----:B------:R-:W2:Y:S01]  /*0150*/  LDG.E R3, desc[UR6][R4.64] ;  /* 0x0000000604037981 */ /* 0x000ea2000c1e1900 */
[----:B------:R-:W-:Y:S01]  /*0160*/  IMAD.WIDE R20, R17, 0x4, R6 ;  /* 0x0000000411147825 */ /* 0x000fe200078e0206 */
[----:B------:R-:W0:Y:S01]  /*0170*/  LDCU UR4, c[0x0][0x3a8] ;  /* 0x00007500ff0477ac */ /* 0x000e220008000800 */
[----:B------:R-:W-:Y:S02]  /*0180*/  BSSY.RECONVERGENT B0, `(.L_x_42) ;  /* 0x0000021000007945 */ /* 0x000fe40003800200 */
[----:B0-----:R-:W-:-:S02]  /*0190*/  IMAD.U32 R0, RZ, RZ, UR4 ;  /* 0x00000004ff007e24 */ /* 0x001fc4000f8e00ff */
[----:B--2---:R-:W-:-:S05]  /*01a0*/  FFMA R22, R3, R3, R18 ;  /* 0x0000000303167223 */ /* 0x004fca0000000012 */
[----:B------:R0:W-:Y:S01]  /*01b0*/  STG.E desc[UR6][R20.64], R22 ;  /* 0x0000001614007986 */ /* 0x0001e2000c101906 */
[----:B------:R-:W-:-:S13]  /*01c0*/  FSETP.NEU.AND P0, PT, R22, RZ, PT ;  /* 0x000000ff1600720b */ /* 0x000fda0003f0d000 */
[----:B0-----:R-:W-:Y:S05]  /*01d0*/  @!P0 BRA `(.L_x_43) ;  /* 0x00000000006c8947 */ /* 0x001fea0003800000 */
[----:B------:R-:W-:Y:S01]  /*01e0*/  VIADD R0, R22, 0xf3000000 ;  /* 0xf300000016007836 */ /* 0x000fe20000000000 */
[----:B------:R0:W1:Y:S01]  /*01f0*/  MUFU.RSQ R19, R22 ;  /* 0x0000001600137308 */ /* 0x0000620000001400 */
[----:B------:R-:W-:Y:S03]  /*0200*/  BSSY.RECONVERGENT B1, `(.L_x_44) ;  /* 0x000000a000017945 */ /* 0x000fe60003800200 */
[----:B------:R-:W-:-:S13]  /*0210*/  ISETP.GT.U32.AND P0, PT, R0, 0x727fffff, PT ;  /* 0x727fffff0000780c */ /* 0x000fda0003f04070 */
[----:B01----:R-:W-:Y:S05]  /*0220*/  @!P0 BRA `(.L_x_45) ;  /* 0x00000000000c8947 */ /* 0x003fea0003800000 */
[----:B------:R-:W-:-:S07]  /*0230*/  MOV R21, 0x250 ;  /* 0x0000025000157802 */ /* 0x000fce0000000f00 */
[----:B---3--:R-:W-:Y:S05]  /*0240*/  CALL.REL.NOINC `($__internal_4_$__cuda_sm20_sqrt_rn_f32_slowpath) ;  /* 0x00000000007c7944 */ /* 0x008fea0003c00000 */
[----:B------:R-:W-:Y:S05]  /*0250*/  BRA `(.L_x_46) ;  /* 0x0000000000107947 */ /* 0x000fea0003800000 */
.L_x_45:
[----:B------:R-:W-:Y:S01]  /*0260*/  FMUL.FTZ R3, R22, R19 ;  /* 0x0000001316037220 */ /* 0x000fe20000410000 */
[----:B------:R-:W-:-:S03]  /*0270*/  FMUL.FTZ R16, R19, 0.5 ;  /* 0x3f00000013107820 */ /* 0x000fc60000410000 */
[----:B------:R-:W-:-:S04]  /*0280*/  FFMA R0, -R3, R3, R22 ;  /* 0x0000000303007223 */ /* 0x000fc80000000116 */
[----:B------:R-:W-:-:S07]  /*0290*/  FFMA R3, R0, R16, R3 ;  /* 0x0000001000037223 */ /* 0x000fce0000000003 */
.L_x_46:
[----:B------:R-:W-:Y:S05]  /*02a0*/  BSYNC.RECONVERGENT B1 ;  /* 0x0000000000017941 */ /* 0x000fea0003800200 */
.L_x_44:
[----:B------:R-:W0:Y:S01]  /*02b0*/  MUFU.RCP R0, R3 ;  /* 0x0000000300007308 */ /* 0x000e220000001000 */
[----:B------:R-:W-:Y:S01]  /*02c0*/  IMAD.U32 R18, RZ, RZ, UR5 ;  /* 0x00000005ff127e24 */ /* 0x000fe2000f8e00ff */
[----:B------:R-:W-:Y:S06]  /*02d0*/  BSSY.RECONVERGENT B1, `(.L_x_43) ;  /* 0x000000b000017945 */ /* 0x000fec0003800200 */
[----:B------:R-:W1:Y:S01]  /*02e0*/  FCHK P0, R18, R3 ;  /* 0x0000000312007302 */ /* 0x000e620000000000 */
[----:B0-----:R-:W-:-:S04]  /*02f0*/  FFMA R19, R0, -R3, 1 ;  /* 0x3f80000000137423 */ /* 0x001fc80000000803 */
[----:B------:R-:W-:-:S04]  /*0300*/  FFMA R0, R0, R19, R0 ;  /* 0x0000001300007223 */ /* 0x000fc80000000000 */
[----:B------:R-:W-:-:S04]  /*0310*/  FFMA R16, R0, UR5, RZ ;  /* 0x0000000500107c23 */ /* 0x000fc800080000ff */
[----:B------:R-:W-:-:S04]  /*0320*/  FFMA R19, R16, -R3, UR5 ;  /* 0x0000000510137e23 */ /* 0x000fc80008000803 */
[----:B------:R-:W-:Y:S01]  /*0330*/  FFMA R0, R0, R19, R16 ;  /* 0x0000001300007223 */ /* 0x000fe20000000010 */
[----:B-1----:R-:W-:Y:S06]  /*0340*/  @!P0 BRA `(.L_x_47) ;  /* 0x00000000000c8947 */ /* 0x002fec0003800000 */
[----:B------:R-:W-:Y:S01]  /*0350*/  IMAD.MOV.U32 R0, RZ, RZ, R3 ;  /* 0x000000ffff007224 */ /* 0x000fe200078e0003 */
[----:B------:R-:W-:-:S07]  /*0360*/  MOV R16, 0x380 ;  /* 0x0000038000107802 */ /* 0x000fce0000000f00 */
[----:B---3--:R-:W-:Y:S05]  /*0370*/  CALL.REL.NOINC `($__internal_5_$__cuda_sm3x_div_rn_noftz_f32_slowpath) ;  /* 0x00000000008c7944 */ /* 0x008fea0003c00000 */
.L_x_47:
[----:B------:R-:W-:Y:S05]  /*0380*/  BSYNC.RECONVERGENT B1 ;  /* 0x0000000000017941 */ /* 0x000fea0003800200 */
.L_x_43:
[----:B------:R-:W-:Y:S05]  /*0390*/  BSYNC.RECONVERGENT B0 ;  /* 0x0000000000007941 */ /* 0x000fea0003800200 */
.L_x_42:
        /* <DEDUP_REMOVED lines=10> */
        .weak           $__internal_4_$__cuda_sm20_sqrt_rn_f32_slowpath
        .type           $__internal_4_$__cuda_sm20_sqrt_rn_f32_slowpath,@function
        .size           $__internal_4_$__cuda_sm20_sqrt_rn_f32_slowpath,($__internal_5_$__cuda_sm3x_div_rn_noftz_f32_slowpath - $__internal_4_$__cuda_sm20_sqrt_rn_f32_slowpath)
$__internal_4_$__cuda_sm20_sqrt_rn_f32_slowpath:
[----:B------:R-:W-:-:S13]  /*0440*/  LOP3.LUT P0, RZ, R22, 0x7fffffff, RZ, 0xc0, !PT ;  /* 0x7fffffff16ff7812 */ /* 0x000fda000780c0ff */
[----:B------:R-:W-:Y:S01]  /*0450*/  @!P0 IMAD.MOV.U32 R3, RZ, RZ, R22 ;  /* 0x000000ffff038224 */ /* 0x000fe200078e0016 */
[----:B------:R-:W-:Y:S06]  /*0460*/  @!P0 BRA `(.L_x_49) ;  /* 0x0000000000448947 */ /* 0x000fec0003800000 */
        /* <DEDUP_REMOVED lines=17> */
.L_x_49:
[----:B------:R-:W-:Y:S02]  /*0580*/  IMAD.MOV.U32 R18, RZ, RZ, R21 ;  /* 0x000000ffff127224 */ /* 0x000fe400078e0015 */
[----:B------:R-:W-:-:S04]  /*0590*/  IMAD.MOV.U32 R19, RZ, RZ, 0x0 ;  /* 0x00000000ff137424 */ /* 0x000fc800078e00ff */
[----:B------:R-:W-:Y:S05]  /*05a0*/  RET.REL.NODEC R18 `(_Z14adagrad_kernelPfS_S_S_S_fi) ;  /* 0xfffffff812947950 */ /* 0x000fea0003c3ffff */
        .weak           $__internal_5_$__cuda_sm3x_div_rn_noftz_f32_slowpath
        .type           $__internal_5_$__cuda_sm3x_div_rn_noftz_f32_slowpath,@function
        .size           $__internal_5_$__cuda_sm3x_div_rn_noftz_f32_slowpath,(.L_x_332 - $__internal_5_$__cuda_sm3x_div_rn_noftz_f32_slowpath)
$__internal_5_$__cuda_sm3x_div_rn_noftz_f32_slowpath:
[----:B------:R-:W0:Y:S01]  /*05b0*/  LDC R3, c[0x0][0x3a8] ;  /* 0x0000ea00ff037b82 */ /* 0x000e220000000800 */
[----:B------:R-:W-:Y:S01]  /*05c0*/  SHF.R.U32.HI R18, RZ, 0x17, R0 ;  /* 0x00000017ff127819 */ /* 0x000fe20000011600 */
[----:B------:R-:W1:Y:S01]  /*05d0*/  LDCU UR4, c[0x0][0x3a8] ;  /* 0x00007500ff0477ac */ /* 0x000e620008000800 */
[----:B------:R-:W-:Y:S02]  /*05e0*/  BSSY.RECONVERGENT B2, `(.L_x_50) ;  /* 0x0000063000027945 */ /* 0x000fe40003800200 */
[----:B------:R-:W-:-:S05]  /*05f0*/  LOP3.LUT R18, R18, 0xff, RZ, 0xc0, !PT ;  /* 0x000000ff12127812 */ /* 0x000fca00078ec0ff */
[----:B------:R-:W-:-:S05]  /*0600*/  VIADD R23, R18, 0xffffffff ;  /* 0xffffffff12177836 */ /* 0x000fca0000000000 */
[----:B------:R-:W-:Y:S01]  /*0610*/  ISETP.GT.U32.AND P0, PT, R23, 0xfd, PT ;  /* 0x000000fd1700780c */ /* 0x000fe20003f04070 */
[----:B-1----:R-:W-:Y:S01]  /*0620*/  IMAD.U32 R20, RZ, RZ, UR4 ;  /* 0x00000004ff147e24 */ /* 0x002fe2000f8e00ff */
[----:B0-----:R-:W-:-:S04]  /*0630*/  SHF.R.U32.HI R19, RZ, 0x17, R3 ;  /* 0x00000017ff137819 */ /* 0x001fc80000011603 */
[----:B------:R-:W-:-:S04]  /*0640*/  LOP3.LUT R21, R19, 0xff, RZ, 0xc0, !PT ;  /* 0x000000ff13157812 */ /* 0x000fc800078ec0ff */
[----:B------:R-:W-:-:S04]  /*0650*/  IADD3 R22, PT, PT, R21, -0x1, RZ ;  /* 0xffffffff15167810 */ /* 0x000fc80007ffe0ff */
[----:B------:R-:W-:-:S13]  /*0660*/  ISETP.GT.U32.OR P0, PT, R22, 0xfd, P0 ;  /* 0x000000fd1600780c */ /* 0x000fda0000704470 */
[----:B------:R-:W-:Y:S01]  /*0670*/  @!P0 IMAD.MOV.U32 R19, RZ, RZ, RZ ;  /* 0x000000ffff138224 */ /* 0x000fe200078e00ff */
        /* <DEDUP_REMOVED lines=24> */
.L_x_51:
[----:B------:R-:W-:Y:S01]  /*0800*/  LEA R3, R18, 0xc0800000, 0x17 ;  /* 0xc080000012037811 */ /* 0x000fe200078eb8ff */
[----:B------:R-:W-:Y:S01]  /*0810*/  VIADD R23, R21, 0xffffff81 ;  /* 0xffffff8115177836 */ /* 0x000fe20000000000 */
[----:B------:R-:W-:Y:S03]  /*0820*/  BSSY.RECONVERGENT B3, `(.L_x_56) ;  /* 0x0000035000037945 */ /* 0x000fe60003800200 */
[----:B------:R-:W-:Y:S02]  /*0830*/  IMAD.IADD R22, R0, 0x1, -R3 ;  /* 0x0000000100167824 */ /* 0x000fe400078e0a03 */
[C---:B------:R-:W-:Y:S02]  /*0840*/  IMAD R0, R23.reuse, -0x800000, R20 ;  /* 0xff80000017007824 */ /* 0x040fe400078e0214 */
[----:B------:R0:W1:Y:S01]  /*0850*/  MUFU.RCP R3, R22 ;  /* 0x0000001600037308 */ /* 0x0000620000001000 */
[----:B------:R-:W-:Y:S01]  /*0860*/  FADD.FTZ R25, -R22, -RZ ;  /* 0x800000ff16197221 */ /* 0x000fe20000010100 */
[----:B0-----:R-:W-:-:S04]  /*0870*/  IADD3 R22, PT, PT, R23, 0x7f, -R18 ;  /* 0x0000007f17167810 */ /* 0x001fc80007ffe812 */
[----:B------:R-:W-:Y:S01]  /*0880*/  IADD3 R19, PT, PT, R22, R19, RZ ;  /* 0x0000001316137210 */ /* 0x000fe20007ffe0ff */
[----:B-1----:R-:W-:-:S04]  /*0890*/  FFMA R24, R3, R25, 1 ;  /* 0x3f80000003187423 */ /* 0x002fc80000000019 */
        /* <DEDUP_REMOVED lines=8> */
[----:B------:R-:W-:-:S04]  /*0920*/  IMAD.IADD R22, R18, 0x1, R19 ;  /* 0x0000000112167824 */ /* 0x000fc800078e0213 */
[----:B------:R-:W-:-:S05]  /*0930*/  VIADD R18, R22, 0xffffffff ;  /* 0xffffffff16127836 */ /* 0x000fca0000000000 */
        /* <DEDUP_REMOVED lines=15> */
[C---:B------:R-:W-:Y:S01]  /*0a30*/  VIADD R20, R22.reuse, 0x20 ;  /* 0x0000002016147836 */ /* 0x040fe20000000000 */
[----:B------:R-:W-:Y:S02]  /*0a40*/  LOP3.LUT R19, R19, 0x800000, RZ, 0xfc, !PT ;  /* 0x0080000013137812 */ /* 0x000fe400078efcff */
[----:B------:R-:W-:-:S02]  /*0a50*/  IADD3 R21, PT, PT, -R22, RZ, RZ ;  /* 0x000000ff16157210 */ /* 0x000fc40007ffe1ff */
[----:B------:R-:W-:Y:S02]  /*0a60*/  SHF.L.U32 R20, R19, R20, RZ ;  /* 0x0000001413147219 */ /* 0x000fe400000006ff */
[----:B------:R-:W-:Y:S02]  /*0a70*/  FSETP.NEU.FTZ.AND P0, PT, R18, R3, PT ;  /* 0x000000031200720b */ /* 0x000fe40003f1d000 */
[----:B------:R-:W-:Y:S02]  /*0a80*/  SEL R18, R21, RZ, P2 ;  /* 0x000000ff15127207 */ /* 0x000fe40001000000 */
[----:B------:R-:W-:Y:S02]  /*0a90*/  ISETP.NE.AND P1, PT, R20, RZ, P1 ;  /* 0x000000ff1400720c */ /* 0x000fe40000f25270 */
[----:B------:R-:W-:Y:S02]  /*0aa0*/  SHF.R.U32.HI R18, RZ, R18, R19 ;  /* 0x00000012ff127219 */ /* 0x000fe40000011613 */
[----:B------:R-:W-:-:S02]  /*0ab0*/  PLOP3.LUT P0, PT, P0, P1, PT, 0xf8, 0x8f ;  /* 0x00000000008f781c */ /* 0x000fc40000703f70 */
[----:B------:R-:W-:Y:S02]  /*0ac0*/  SHF.R.U32.HI R20, RZ, 0x1, R18 ;  /* 0x00000001ff147819 */ /* 0x000fe40000011612 */
[----:B------:R-:W-:-:S04]  /*0ad0*/  SEL R3, RZ, 0x1, !P0 ;  /* 0x00000001ff037807 */ /* 0x000fc80004000000 */
[----:B------:R-:W-:-:S04]  /*0ae0*/  LOP3.LUT R3, R3, 0x1, R20, 0xf8, !PT ;  /* 0x0000000103037812 */ /* 0x000fc800078ef814 */
[----:B------:R-:W-:-:S05]  /*0af0*/  LOP3.LUT R3, R3, R18, RZ, 0xc0, !PT ;  /* 0x0000001203037212 */ /* 0x000fca00078ec0ff */
[----:B------:R-:W-:-:S05]  /*0b00*/  IMAD.IADD R3, R20, 0x1, R3 ;  /* 0x0000000114037824 */ /* 0x000fca00078e0203 */
[----:B------:R-:W-:Y:S01]  /*0b10*/  LOP3.LUT R0, R3, R0, RZ, 0xfc, !PT ;  /* 0x0000000003007212 */ /* 0x000fe200078efcff */
[----:B------:R-:W-:Y:S06]  /*0b20*/  BRA `(.L_x_59) ;  /* 0x0000000000107947 */ /* 0x000fec0003800000 */
.L_x_58:
[----:B------:R-:W-:-:S04]  /*0b30*/  LOP3.LUT R0, R0, 0x80000000, RZ, 0xc0, !PT ;  /* 0x8000000000007812 */ /* 0x000fc800078ec0ff */
[----:B------:R-:W-:Y:S01]  /*0b40*/  LOP3.LUT R0, R0, 0x7f800000, RZ, 0xfc, !PT ;  /* 0x7f80000000007812 */ /* 0x000fe200078efcff */
[----:B------:R-:W-:Y:S06]  /*0b50*/  BRA `(.L_x_59) ;  /* 0x0000000000047947 */ /* 0x000fec0003800000 */
.L_x_57:
[----:B------:R-:W-:-:S07]  /*0b60*/  IMAD R0, R19, 0x800000, R0 ;  /* 0x0080000013007824 */ /* 0x000fce00078e0200 */
.L_x_59:
[----:B------:R-:W-:Y:S05]  /*0b70*/  BSYNC.RECONVERGENT B3 ;  /* 0x0000000000037941 */ /* 0x000fea0003800200 */
.L_x_56:
[----:B------:R-:W-:Y:S05]  /*0b80*/  BRA `(.L_x_60) ;  /* 0x0000000000207947 */ /* 0x000fea0003800000 */
.L_x_55:
[----:B------:R-:W-:-:S04]  /*0b90*/  LOP3.LUT R0, R0, 0x80000000, R20, 0x48, !PT ;  /* 0x8000000000007812 */ /* 0x000fc800078e4814 */
[----:B------:R-:W-:Y:S01]  /*0ba0*/  LOP3.LUT R0, R0, 0x7f800000, RZ, 0xfc, !PT ;  /* 0x7f80000000007812 */ /* 0x000fe200078efcff */
[----:B------:R-:W-:Y:S06]  /*0bb0*/  BRA `(.L_x_60) ;  /* 0x0000000000147947 */ /* 0x000fec0003800000 */
.L_x_54:
[----:B------:R-:W-:Y:S01]  /*0bc0*/  LOP3.LUT R0, R0, 0x80000000, R20, 0x48, !PT ;  /* 0x8000000000007812 */ /* 0x000fe200078e4814 */
[----:B------:R-:W-:Y:S06]  /*0bd0*/  BRA `(.L_x_60) ;  /* 0x00000000000c7947 */ /* 0x000fec0003800000 */
.L_x_53:
[----:B------:R-:W0:Y:S01]  /*0be0*/  MUFU.RSQ R0, -QNAN ;  /* 0xffc0000000007908 */ /* 0x000e220000001400 */
[----:B------:R-:W-:Y:S05]  /*0bf0*/  BRA `(.L_x_60) ;  /* 0x0000000000047947 */ /* 0x000fea0003800000 */
.L_x_52:
[----:B------:R-:W-:-:S07]  /*0c00*/  FADD.FTZ R0, R0, R3 ;  /* 0x0000000300007221 */ /* 0x000fce0000010000 */
.L_x_60:
[----:B------:R-:W-:Y:S05]  /*0c10*/  BSYNC.RECONVERGENT B2 ;  /* 0x0000000000027941 */ /* 0x000fea0003800200 */
.L_x_50:
[----:B------:R-:W-:Y:S01]  /*0c20*/  MOV R18, R16 ;  /* 0x0000001000127202 */ /* 0x000fe20000000f00 */
[----:B------:R-:W-:-:S04]  /*0c30*/  IMAD.MOV.U32 R19, RZ, RZ, 0x0 ;  /* 0x00000000ff137424 */ /* 0x000fc800078e00ff */
[----:B0-----:R-:W-:Y:S05]  /*0c40*/  RET.REL.NODEC R18 `(_Z14adagrad_kernelPfS_S_S_S_fi) ;  /* 0xfffffff012ec7950 */ /* 0x001fea0003c3ffff */
.L_x_61:
        /* <DEDUP_REMOVED lines=11> */
.L_x_332:


//--------------------- .text._Z15momentum_kernelPfS_S_S_S_fi --------------------------
	.section	.text._Z15momentum_kernelPfS_S_S_S_fi,"ax",@progbits
	.align	128
        .global         _Z15momentum_kernelPfS_S_S_S_fi
        .type           _Z15momentum_kernelPfS_S_S_S_fi,@function
        .size           _Z15momentum_kernelPfS_S_S_S_fi,(.L_x_340 - _Z15momentum_kernelPfS_S_S_S_fi)
        .other          _Z15momentum_kernelPfS_S_S_S_fi,@"STO_CUDA_ENTRY STV_DEFAULT"
_Z15momentum_kernelPfS_S_S_S_fi:
.text._Z15momentum_kernelPfS_S_S_S_fi:
        /* <DEDUP_REMOVED lines=12> */
[----:B------:R-:W4:Y:S07]  /*00c0*/  LDCU UR8, c[0x0][0x3a8] ;  /* 0x00007500ff0877ac */ /* 0x000f2e0008000800 */
[----:B------:R-:W0:Y:S01]  /*00d0*/  LDC.64 R6, c[0x0][0x398] ;  /* 0x0000e600ff067b82 */ /* 0x000e220000000a00 */
[----:B-1----:R-:W-:-:S07]  /*00e0*/  IMAD R0, R0, UR4, RZ ;  /* 0x0000000400007c24 */ /* 0x002fce000f8e02ff */
[----:B------:R-:W1:Y:S08]  /*00f0*/  LDC.64 R8, c[0x0][0x380] ;  /* 0x0000e000ff087b82 */ /* 0x000e700000000a00 */
[----:B--2-4-:R-:W0:Y:S02]  /*0100*/  LDC.64 R10, c[0x0][0x388] ;  /* 0x0000e200ff0a7b82 */ /* 0x014e240000000a00 */
.L_x_62:
[----:B--23--:R-:W-:-:S04]  /*0110*/  IMAD.WIDE R18, R13, 0x4, R4 ;  /* 0x000000040d127825 */ /* 0x00cfc800078e0204 */
[C---:B0-----:R-:W-:Y:S02]  /*0120*/  IMAD.WIDE R14, R13.reuse, 0x4, R10 ;  /* 0x000000040d0e7825 */ /* 0x041fe400078e020a */
[----:B------:R-:W2:Y:S04]  /*0130*/  LDG.E R18, desc[UR6][R18.64] ;  /* 0x0000000612127981 */ /* 0x000ea8000c1e1900 */
[----:B------:R-:W3:Y:S01]  /*0140*/  LDG.E R12, desc[UR6][R14.64] ;  /* 0x000000060e0c7981 */ /* 0x000ee2000c1e1900 */
[----:B------:R-:W-:Y:S01]  /*0150*/  UMOV UR10, 0xcccccccd ;  /* 0xcccccccd000a7882 */ /* 0x000fe20000000000 */
[----:B------:R-:W-:Y:S01]  /*0160*/  UMOV UR11, 0x3feccccc ;  /* 0x3feccccc000b7882 */ /* 0x000fe20000000000 */
[----:B-1----:R-:W-:-:S04]  /*0170*/  IMAD.WIDE R22, R13, 0x4, R8 ;  /* 0x000000040d167825 */ /* 0x002fc800078e0208 */
[----:B--2---:R-:W-:Y:S01]  /*0180*/  FMUL R24, R18, UR8 ;  /* 0x0000000812187c20 */ /* 0x004fe20008400000 */
[----:B---3--:R-:W-:Y:S08]  /*0190*/  F2F.F64.F32 R16, R12 ;  /* 0x0000000c00107310 */ /* 0x008ff00000201800 */
[----:B------:R-:W0:Y:S02]  /*01a0*/  F2F.F64.F32 R20, R24 ;  /* 0x0000001800147310 */ /* 0x000e240000201800 */
[----:B0-----:R-:W-:-:S10]  /*01b0*/  DFMA R16, R16, UR10, -R20 ;  /* 0x0000000a10107c2b */ /* 0x001fd40008000814 */
[----:B------:R-:W0:Y:S01]  /*01c0*/  F2F.F32.F64 R17, R16 ;  /* 0x0000001000117310 */ /* 0x000e220000301000 */
[----:B------:R-:W-:-:S05]  /*01d0*/  IMAD.WIDE R20, R13, 0x4, R6 ;  /* 0x000000040d147825 */ /* 0x000fca00078e0206 */
[----:B0-----:R2:W-:Y:S04]  /*01e0*/  STG.E desc[UR6][R20.64], R17 ;  /* 0x0000001114007986 */ /* 0x0015e8000c101906 */
[----:B------:R-:W3:Y:S01]  /*01f0*/  LDG.E R22, desc[UR6][R22.64] ;  /* 0x0000000616167981 */ /* 0x000ee2000c1e1900 */
[----:B------:R-:W-:Y:S01]  /*0200*/  IMAD.WIDE R14, R13, 0x4, R2 ;  /* 0x000000040d0e7825 */ /* 0x000fe200078e0202 */
[----:B------:R-:W-:-:S04]  /*0210*/  IADD3 R13, PT, PT, R0, R13, RZ ;  /* 0x0000000d000d7210 */ /* 0x000fc80007ffe0ff */
[----:B------:R-:W-:Y:S01]  /*0220*/  ISETP.GE.AND P0, PT, R13, UR5, PT ;  /* 0x000000050d007c0c */ /* 0x000fe2000bf06270 */
[----:B---3--:R-:W-:-:S05]  /*0230*/  FADD R19, R17, R22 ;  /* 0x0000001611137221 */ /* 0x008fca0000000000 */
[----:B------:R2:W-:Y:S07]  /*0240*/  STG.E desc[UR6][R14.64], R19 ;  /* 0x000000130e007986 */ /* 0x0005ee000c101906 */
[----:B------:R-:W-:Y:S05]  /*0250*/  @!P0 BRA `(.L_x_62) ;  /* 0xfffffffc00ac8947 */ /* 0x000fea000383ffff */
[----:B------:R-:W-:Y:S05]  /*0260*/  EXIT ;  /* 0x000000000000794d */ /* 0x000fea0003800000 */
.L_x_63:
        /* <DEDUP_REMOVED lines=9> */
.L_x_340:


//--------------------- .text._Z11sgd1_kernelPfS_S_fi --------------------------
	.section	.text._Z11sgd1_kernelPfS_S_fi,"ax",@progbits
	.align	128
        .global         _Z11sgd1_kernelPfS_S_fi
        .type           _Z11sgd1_kernelPfS_S_fi,@function
        .size           _Z11sgd1_kernelPfS_S_fi,(.L_x_341 - _Z11sgd1_kernelPfS_S_fi)
        .other          _Z11sgd1_kernelPfS_S_fi,@"STO_CUDA_ENTRY STV_DEFAULT"
_Z11sgd1_kernelPfS_S_fi:
.text._Z11sgd1_kernelPfS_S_fi:
        /* <DEDUP_REMOVED lines=15> */
.L_x_64:
[----:B---3--:R-:W-:-:S04]  /*00f0*/  IMAD.WIDE R2, R0, 0x4, R8 ;  /* 0x0000000400027825 */ /* 0x008fc800078e0208 */
[C---:B0-----:R-:W-:Y:S02]  /*0100*/  IMAD.WIDE R4, R0.reuse, 0x4, R10 ;  /* 0x0000000400047825 */ /* 0x041fe400078e020a */
[----:B--2---:R-:W4:Y:S04]  /*0110*/  LDG.E R2, desc[UR6][R2.64] ;  /* 0x0000000602027981 */ /* 0x004f28000c1e1900 */
[----:B------:R-:W4:Y:S01]  /*0120*/  LDG.E R5, desc[UR6][R4.64] ;  /* 0x0000000604057981 */ /* 0x000f22000c1e1900 */
[----:B-1----:R-:W-:Y:S01]  /*0130*/  IMAD.WIDE R6, R0, 0x4, R12 ;  /* 0x0000000400067825 */ /* 0x002fe200078e020c */
[----:B------:R-:W-:-:S04]  /*0140*/  IADD3 R0, PT, PT, R15, R0, RZ ;  /* 0x000000000f007210 */ /* 0x000fc80007ffe0ff */
[----:B------:R-:W-:Y:S01]  /*0150*/  ISETP.GE.AND P0, PT, R0, UR5, PT ;  /* 0x0000000500007c0c */ /* 0x000fe2000bf06270 */
[----:B----4-:R-:W-:-:S05]  /*0160*/  FFMA R17, -R5, UR8, R2 ;  /* 0x0000000805117c23 */ /* 0x010fca0008000102 */
[----:B------:R1:W-:Y:S07]  /*0170*/  STG.E desc[UR6][R6.64], R17 ;  /* 0x0000001106007986 */ /* 0x0003ee000c101906 */
[----:B------:R-:W-:Y:S05]  /*0180*/  @!P0 BRA `(.L_x_64) ;  /* 0xfffffffc00d88947 */ /* 0x000fea000383ffff */
[----:B------:R-:W-:Y:S05]  /*0190*/  EXIT ;  /* 0x000000000000794d */ /* 0x000fea0003800000 */
.L_x_65:
        /* <DEDUP_REMOVED lines=14> */
.L_x_341:


//--------------------- .text._Z15dropout1_kernelPfi --------------------------
	.section	.text._Z15dropout1_kernelPfi,"ax",@progbits
	.align	128
        .global         _Z15dropout1_kernelPfi
        .type           _Z15dropout1_kernelPfi,@function
        .size           _Z15dropout1_kernelPfi,(.L_x_342 - _Z15dropout1_kernelPfi)
        .other          _Z15dropout1_kernelPfi,@"STO_CUDA_ENTRY STV_DEFAULT"
_Z15dropout1_kernelPfi:
.text._Z15dropout1_kernelPfi:
        /* <DEDUP_REMOVED lines=10> */
[----:B------:R-:W-:Y:S01]  /*00a0*/  HFMA2 R9, -RZ, RZ, 1.875, 0 ;  /* 0x3f800000ff097431 */ /* 0x000fe200000001ff */
[----:B------:R-:W2:Y:S01]  /*00b0*/  LDCU.64 UR6, c[0x0][0x358] ;  /* 0x00006b00ff0677ac */ /* 0x000ea20008000a00 */
[----:B-1----:R-:W-:-:S07]  /*00c0*/  IMAD R7, R7, UR4, RZ ;  /* 0x0000000407077c24 */ /* 0x002fce000f8e02ff */
.L_x_66:
[----:B0-----:R-:W-:Y:S01]  /*00d0*/  IMAD.WIDE R2, R0, 0x4, R4 ;  /* 0x0000000400027825 */ /* 0x001fe200078e0204 */
[----:B------:R-:W-:-:S04]  /*00e0*/  IADD3 R0, PT, PT, R7, R0, RZ ;  /* 0x0000000007007210 */ /* 0x000fc80007ffe0ff */
[----:B--2---:R1:W-:Y:S01]  /*00f0*/  STG.E desc[UR6][R2.64], R9 ;  /* 0x0000000902007986 */ /* 0x0043e2000c101906 */
[----:B------:R-:W-:-:S13]  /*0100*/  ISETP.GE.AND P0, PT, R0, UR5, PT ;  /* 0x0000000500007c0c */ /* 0x000fda000bf06270 */
[----:B-1----:R-:W-:Y:S05]  /*0110*/  @!P0 BRA `(.L_x_66) ;  /* 0xfffffffc00ec8947 */ /* 0x002fea000383ffff */
[----:B------:R-:W-:Y:S05]  /*0120*/  EXIT ;  /* 0x000000000000794d */ /* 0x000fea0003800000 */
.L_x_67:
        /* <DEDUP_REMOVED lines=13> */
.L_x_342:


//--------------------- .text._Z18differ_relu_kernelPfS_S_i --------------------------
	.section	.text._Z18differ_relu_kernelPfS_S_i,"ax",@progbits
	.align	128
        .global         _Z18differ_relu_kernelPfS_S_i
        .type           _Z18differ_relu_kernelPfS_S_i,@function
        .size           _Z18differ_relu_kernelPfS_S_i,(.L_x_343 - _Z18differ_relu_kernelPfS_S_i)
        .other          _Z18differ_relu_kernelPfS_S_i,@"STO_CUDA_ENTRY STV_DEFAULT"
_Z18differ_relu_kernelPfS_S_i:
.text._Z18differ_relu_kernelPfS_S_i:
        /* <DEDUP_REMOVED lines=13> */
[----:B-1----:R-:W-:-:S07]  /*00d0*/  IMAD R13, R13, UR4, RZ ;  /* 0x000000040d0d7c24 */ /* 0x002fce000f8e02ff */
.L_x_68:
[----:B0-----:R-:W-:-:S06]  /*00e0*/  IMAD.WIDE R2, R0, 0x4, R8 ;  /* 0x0000000400027825 */ /* 0x001fcc00078e0208 */
[----:B--2---:R-:W2:Y:S02]  /*00f0*/  LDG.E R2, desc[UR6][R2.64] ;  /* 0x0000000602027981 */ /* 0x004ea4000c1e1900 */
[----:B--2---:R-:W-:-:S13]  /*0100*/  FSETP.GE.AND P0, PT, R2, RZ, PT ;  /* 0x000000ff0200720b */ /* 0x004fda0003f06000 */
[----:B------:R-:W0:Y:S02]  /*0110*/  @P0 LDC.64 R4, c[0x0][0x380] ;  /* 0x0000e000ff040b82 */ /* 0x000e240000000a00 */
[----:B0-----:R-:W-:-:S06]  /*0120*/  @P0 IMAD.WIDE R4, R0, 0x4, R4 ;  /* 0x0000000400040825 */ /* 0x001fcc00078e0204 */
[----:B------:R-:W2:Y:S01]  /*0130*/  @P0 LDG.E R5, desc[UR6][R4.64] ;  /* 0x0000000604050981 */ /* 0x000ea2000c1e1900 */
[----:B---3--:R-:W-:Y:S01]  /*0140*/  IMAD.WIDE R6, R0, 0x4, R10 ;  /* 0x0000000400067825 */ /* 0x008fe200078e020a */
[----:B------:R-:W-:-:S04]  /*0150*/  IADD3 R0, PT, PT, R13, R0, RZ ;  /* 0x000000000d007210 */ /* 0x000fc80007ffe0ff */
[----:B--2---:R1:W-:Y:S04]  /*0160*/  @P0 STG.E desc[UR6][R6.64], R5 ;  /* 0x0000000506000986 */ /* 0x0043e8000c101906 */
[----:B------:R1:W-:Y:S01]  /*0170*/  @!P0 STG.E desc[UR6][R6.64], RZ ;  /* 0x000000ff06008986 */ /* 0x0003e2000c101906 */
[----:B----4-:R-:W-:-:S13]  /*0180*/  ISETP.GE.AND P0, PT, R0, UR5, PT ;  /* 0x0000000500007c0c */ /* 0x010fda000bf06270 */
[----:B-1----:R-:W-:Y:S05]  /*0190*/  @!P0 BRA `(.L_x_68) ;  /* 0xfffffffc00d08947 */ /* 0x002fea000383ffff */
[----:B------:R-:W-:Y:S05]  /*01a0*/  EXIT ;  /* 0x000000000000794d */ /* 0x000fea0003800000 */
.L_x_69:
        /* <DEDUP_REMOVED lines=13> */
.L_x_343:


//--------------------- .text._Z18differ_tanh_kernelPfS_S_i --------------------------
	.section	.text._Z18differ_tanh_kernelPfS_S_i,"ax",@progbits
	.align	128
        .global         _Z18differ_tanh_kernelPfS_S_i
        .type           _Z18differ_tanh_kernelPfS_S_i,@function
        .size           _Z18differ_tanh_kernelPfS_S_i,(.L_x_333 - _Z18differ_tanh_kernelPfS_S_i)
        .other          _Z18differ_tanh_kernelPfS_S_i,@"STO_CUDA_ENTRY STV_DEFAULT"
_Z18differ_tanh_kernelPfS_S_i:
.text._Z18differ_tanh_kernelPfS_S_i:
        /* <DEDUP_REMOVED lines=15> */
.L_x_73:
[----:B0-----:R-:W-:-:S06]  /*00f0*/  IMAD.WIDE R14, R3, 0x4, R8 ;  /* 0x00000004030e7825 */ /* 0x001fcc00078e0208 */
[----:B--2---:R-:W2:Y:S01]  /*0100*/  LDG.E R14, desc[UR6][R14.64] ;  /* 0x000000060e0e7981 */ /* 0x004ea2000c1e1900 */
[----:B------:R-:W-:Y:S02]  /*0110*/  IMAD.MOV.U32 R17, RZ, RZ, 0x42fc0000 ;  /* 0x42fc0000ff117424 */ /* 0x000fe400078e00ff */
[----:B-1-3--:R-:W-:Y:S01]  /*0120*/  IMAD.WIDE R12, R3, 0x4, R6 ;  /* 0x00000004030c7825 */ /* 0x00afe200078e0206 */
[----:B------:R-:W-:Y:S04]  /*0130*/  BSSY.RECONVERGENT B0, `(.L_x_70) ;  /* 0x0000020000007945 */ /* 0x000fe80003800200 */
[----:B------:R0:W5:Y:S02]  /*0140*/  LDG.E R11, desc[UR6][R12.64] ;  /* 0x000000060c0b7981 */ /* 0x000164000c1e1900 */
[----:B0-----:R-:W-:Y:S01]  /*0150*/  IMAD.MOV.U32 R13, RZ, RZ, R3 ;  /* 0x000000ffff0d7224 */ /* 0x001fe200078e0003 */
[----:B------:R-:W-:-:S04]  /*0160*/  IADD3 R3, PT, PT, R10, R3, RZ ;  /* 0x000000030a037210 */ /* 0x000fc80007ffe0ff */
[----:B----4-:R-:W-:Y:S01]  /*0170*/  ISETP.GE.AND P3, PT, R3, UR5, PT ;  /* 0x0000000503007c0c */ /* 0x010fe2000bf66270 */
[----:B--2---:R-:W-:-:S06]  /*0180*/  FMUL R0, |R14|, 1.4426950216293334961 ;  /* 0x3fb8aa3b0e007820 */ /* 0x004fcc0000400200 */
[----:B------:R-:W0:Y:S02]  /*0190*/  FRND.TRUNC R0, R0 ;  /* 0x0000000000007307 */ /* 0x000e24000020d000 */
[----:B0-----:R-:W-:Y:S02]  /*01a0*/  FSETP.GT.AND P0, PT, |R0|, 126, PT ;  /* 0x42fc00000000780b */ /* 0x001fe40003f04200 */
[----:B------:R-:W-:-:S04]  /*01b0*/  LOP3.LUT R17, R17, 0x80000000, R0, 0xb8, !PT ;  /* 0x8000000011117812 */ /* 0x000fc800078eb800 */
[----:B------:R-:W-:-:S05]  /*01c0*/  FSEL R17, R17, R0, P0 ;  /* 0x0000000011117208 */ /* 0x000fca0000000000 */
[----:B------:R-:W-:-:S04]  /*01d0*/  FFMA R2, R17, -0.69314718246459960938, |R14| ;  /* 0xbf31721811027823 */ /* 0x000fc8000000040e */
[C---:B------:R-:W-:Y:S01]  /*01e0*/  FFMA R2, R17.reuse, 1.9046542121259335545e-09, R2 ;  /* 0x3102e30811027823 */ /* 0x040fe20000000002 */
[----:B------:R-:W-:-:S03]  /*01f0*/  FADD R17, R17, 12583037 ;  /* 0x4b40007d11117421 */ /* 0x000fc60000000000 */
[----:B------:R-:W-:Y:S01]  /*0200*/  FMUL R2, R2, 1.4426950216293334961 ;  /* 0x3fb8aa3b02027820 */ /* 0x000fe20000400000 */
[----:B------:R-:W-:-:S05]  /*0210*/  IMAD.SHL.U32 R17, R17, 0x800000, RZ ;  /* 0x0080000011117824 */ /* 0x000fca00078e00ff */
[----:B------:R-:W0:Y:S02]  /*0220*/  MUFU.EX2 R2, R2 ;  /* 0x0000000200027308 */ /* 0x000e240000000800 */
[----:B0-----:R-:W-:-:S06]  /*0230*/  FMUL R17, R17, R2 ;  /* 0x0000000211117220 */ /* 0x001fcc0000400000 */
[----:B------:R-:W0:Y:S02]  /*0240*/  MUFU.RCP R0, R17 ;  /* 0x0000001100007308 */ /* 0x000e240000001000 */
[----:B0-----:R-:W-:-:S04]  /*0250*/  FMUL.FTZ R0, R0, 0.125 ;  /* 0x3e00000000007820 */ /* 0x001fc80000410000 */
[----:B------:R-:W-:-:S04]  /*0260*/  FFMA R0, R17, 2, R0 ;  /* 0x4000000011007823 */ /* 0x000fc80000000000 */
[----:B------:R-:W-:-:S05]  /*0270*/  FMUL R19, R0, R0 ;  /* 0x0000000000137220 */ /* 0x000fca0000400000 */
[----:B------:R-:W-:-:S04]  /*0280*/  IADD3 R0, PT, PT, R19, 0x1800000, RZ ;  /* 0x0180000013007810 */ /* 0x000fc80007ffe0ff */
[----:B------:R-:W-:-:S04]  /*0290*/  LOP3.LUT R0, R0, 0x7f800000, RZ, 0xc0, !PT ;  /* 0x7f80000000007812 */ /* 0x000fc800078ec0ff */
[----:B------:R-:W-:-:S13]  /*02a0*/  ISETP.GT.U32.AND P0, PT, R0, 0x1ffffff, PT ;  /* 0x01ffffff0000780c */ /* 0x000fda0003f04070 */
[----:B------:R-:W-:Y:S05]  /*02b0*/  @P0 BRA `(.L_x_71) ;  /* 0x00000000000c0947 */ /* 0x000fea0003800000 */
[----:B------:R-:W-:-:S07]  /*02c0*/  MOV R12, 0x2e0 ;  /* 0x000002e0000c7802 */ /* 0x000fce0000000f00 */
[----:B-----5:R-:W-:Y:S05]  /*02d0*/  CALL.REL.NOINC `($__internal_6_$__cuda_sm20_rcp_rn_f32_slowpath) ;  /* 0x00000000002c7944 */ /* 0x020fea0003c00000 */
[----:B------:R-:W-:Y:S05]  /*02e0*/  BRA `(.L_x_72) ;  /* 0x0000000000107947 */ /* 0x000fea0003800000 */
.L_x_71:
[----:B------:R-:W0:Y:S02]  /*02f0*/  MUFU.RCP R0, R19 ;  /* 0x0000001300007308 */ /* 0x000e240000001000 */
[----:B0-----:R-:W-:-:S04]  /*0300*/  FFMA R2, R19, R0, -1 ;  /* 0xbf80000013027423 */ /* 0x001fc80000000000 */
[----:B------:R-:W-:-:S04]  /*0310*/  FADD.FTZ R15, -R2, -RZ ;  /* 0x800000ff020f7221 */ /* 0x000fc80000010100 */
[----:B------:R-:W-:-:S07]  /*0320*/  FFMA R0, R0, R15, R0 ;  /* 0x0000000f00007223 */ /* 0x000fce0000000000 */
.L_x_72:
[----:B------:R-:W-:Y:S05]  /*0330*/  BSYNC.RECONVERGENT B0 ;  /* 0x0000000000007941 */ /* 0x000fea0003800200 */
.L_x_70:
[----:B-----5:R-:W-:Y:S01]  /*0340*/  FMUL R11, R11, R0 ;  /* 0x000000000b0b7220 */ /* 0x020fe20000400000 */
[----:B------:R-:W-:-:S05]  /*0350*/  IMAD.WIDE R12, R13, 0x4, R4 ;  /* 0x000000040d0c7825 */ /* 0x000fca00078e0204 */
[----:B------:R1:W-:Y:S01]  /*0360*/  STG.E desc[UR6][R12.64], R11 ;  /* 0x0000000b0c007986 */ /* 0x0003e2000c101906 */
[----:B------:R-:W-:Y:S05]  /*0370*/  @!P3 BRA `(.L_x_73) ;  /* 0xfffffffc005cb947 */ /* 0x000fea000383ffff */
[----:B------:R-:W-:Y:S05]  /*0380*/  EXIT ;  /* 0x000000000000794d */ /* 0x000fea0003800000 */
        .weak           $__internal_6_$__cuda_sm20_rcp_rn_f32_slowpath
        .type           $__internal_6_$__cuda_sm20_rcp_rn_f32_slowpath,@function
        .size           $__internal_6_$__cuda_sm20_rcp_rn_f32_slowpath,(.L_x_333 - $__internal_6_$__cuda_sm20_rcp_rn_f32_slowpath)
$__internal_6_$__cuda_sm20_rcp_rn_f32_slowpath:
[----:B------:R-:W-:Y:S01]  /*0390*/  IMAD.SHL.U32 R2, R19, 0x2, RZ ;  /* 0x0000000213027824 */ /* 0x000fe200078e00ff */
[----:B------:R-:W-:Y:S01]  /*03a0*/  BSSY.RECONVERGENT B1, `(.L_x_74) ;  /* 0x0000031000017945 */ /* 0x000fe20003800200 */
[----:B------:R-:W-:-:S03]  /*03b0*/  MOV R0, R19 ;  /* 0x0000001300007202 */ /* 0x000fc60000000f00 */
[----:B------:R-:W-:-:S04]  /*03c0*/  SHF.R.U32.HI R2, RZ, 0x18, R2 ;  /* 0x00000018ff027819 */ /* 0x000fc80000011602 */
[----:B------:R-:W-:-:S13]  /*03d0*/  ISETP.NE.U32.AND P0, PT, R2, RZ, PT ;  /* 0x000000ff0200720c */ /* 0x000fda0003f05070 */
[----:B------:R-:W-:Y:S05]  /*03e0*/  @P0 BRA `(.L_x_75) ;  /* 0x0000000000280947 */ /* 0x000fea0003800000 */
[----:B------:R-:W-:-:S05]  /*03f0*/  IMAD.SHL.U32 R2, R0, 0x2, RZ ;  /* 0x0000000200027824 */ /* 0x000fca00078e00ff */
[----:B------:R-:W-:-:S13]  /*0400*/  ISETP.NE.AND P0, PT, R2, RZ, PT ;  /* 0x000000ff0200720c */ /* 0x000fda0003f05270 */
[----:B------:R-:W-:Y:S01]  /*0410*/  @P0 FFMA R15, R0, 1.84467440737095516160e+19, RZ ;  /* 0x5f800000000f0823 */ /* 0x000fe200000000ff */
[----:B------:R-:W-:Y:S08]  /*0420*/  @!P0 MUFU.RCP R14, R0 ;  /* 0x00000000000e8308 */ /* 0x000ff00000001000 */
[----:B------:R-:W0:Y:S02]  /*0430*/  @P0 MUFU.RCP R2, R15 ;  /* 0x0000000f00020308 */ /* 0x000e240000001000 */
[----:B0-----:R-:W-:-:S04]  /*0440*/  @P0 FFMA R16, R15, R2, -1 ;  /* 0xbf8000000f100423 */ /* 0x001fc80000000002 */
[----:B------:R-:W-:-:S04]  /*0450*/  @P0 FADD.FTZ R17, -R16, -RZ ;  /* 0x800000ff10110221 */ /* 0x000fc80000010100 */
[----:B------:R-:W-:-:S04]  /*0460*/  @P0 FFMA R2, R2, R17, R2 ;  /* 0x0000001102020223 */ /* 0x000fc80000000002 */
[----:B------:R-:W-:Y:S01]  /*0470*/  @P0 FFMA R14, R2, 1.84467440737095516160e+19, RZ ;  /* 0x5f800000020e0823 */ /* 0x000fe200000000ff */
[----:B------:R-:W-:Y:S06]  /*0480*/  BRA `(.L_x_76) ;  /* 0x0000000000887947 */ /* 0x000fec0003800000 */
.L_x_75:
[----:B------:R-:W-:-:S04]  /*0490*/  IADD3 R19, PT, PT, R2, -0xfd, RZ ;  /* 0xffffff0302137810 */ /* 0x000fc80007ffe0ff */
[----:B------:R-:W-:-:S13]  /*04a0*/  ISETP.GT.U32.AND P0, PT, R19, 0x1, PT ;  /* 0x000000011300780c */ /* 0x000fda0003f04070 */
[----:B------:R-:W-:Y:S05]  /*04b0*/  @P0 BRA `(.L_x_77) ;  /* 0x0000000000780947 */ /* 0x000fea0003800000 */
[----:B------:R-:W-:Y:S01]  /*04c0*/  LOP3.LUT R14, R0, 0x7fffff, RZ, 0xc0, !PT ;  /* 0x007fffff000e7812 */ /* 0x000fe200078ec0ff */
[----:B------:R-:W-:Y:S01]  /*04d0*/  IMAD.MOV.U32 R18, RZ, RZ, 0x3 ;  /* 0x00000003ff127424 */ /* 0x000fe200078e00ff */
[----:B------:R-:W-:Y:S02]  /*04e0*/  IADD3 R2, PT, PT, R2, -0xfc, RZ ;  /* 0xffffff0402027810 */ /* 0x000fe40007ffe0ff */
[----:B------:R-:W-:Y:S02]  /*04f0*/  LOP3.LUT R14, R14, 0x3f800000, RZ, 0xfc, !PT ;  /* 0x3f8000000e0e7812 */ /* 0x000fe400078efcff */
[----:B------:R-:W-:Y:S02]  /*0500*/  SHF.L.U32 R18, R18, R19, RZ ;  /* 0x0000001312127219 */ /* 0x000fe400000006ff */
[----:B------:R-:W0:Y:S02]  /*0510*/  MUFU.RCP R15, R14 ;  /* 0x0000000e000f7308 */ /* 0x000e240000001000 */
[----:B0-----:R-:W-:-:S04]  /*0520*/  FFMA R16, R14, R15, -1 ;  /* 0xbf8000000e107423 */ /* 0x001fc8000000000f */
[----:B------:R-:W-:-:S04]  /*0530*/  FADD.FTZ R16, -R16, -RZ ;  /* 0x800000ff10107221 */ /* 0x000fc80000010100 */
[CCC-:B------:R-:W-:Y:S01]  /*0540*/  FFMA.RM R17, R15.reuse, R16.reuse, R15.reuse ;  /* 0x000000100f117223 */ /* 0x1c0fe2000000400f */
[----:B------:R-:W-:-:S04]  /*0550*/  FFMA.RP R16, R15, R16, R15 ;  /* 0x000000100f107223 */ /* 0x000fc8000000800f */
[C---:B------:R-:W-:Y:S02]  /*0560*/  LOP3.LUT R15, R17.reuse, 0x7fffff, RZ, 0xc0, !PT ;  /* 0x007fffff110f7812 */ /* 0x040fe400078ec0ff */
[----:B------:R-:W-:Y:S02]  /*0570*/  FSETP.NEU.FTZ.AND P0, PT, R17, R16, PT ;  /* 0x000000101100720b */ /* 0x000fe40003f1d000 */
[----:B------:R-:W-:Y:S02]  /*0580*/  LOP3.LUT R15, R15, 0x800000, RZ, 0xfc, !PT ;  /* 0x008000000f0f7812 */ /* 0x000fe400078efcff */
[----:B------:R-:W-:Y:S02]  /*0590*/  SEL R16, RZ, 0xffffffff, !P0 ;  /* 0xffffffffff107807 */ /* 0x000fe40004000000 */
[----:B------:R-:W-:Y:S02]  /*05a0*/  LOP3.LUT R18, R18, R15, RZ, 0xc0, !PT ;  /* 0x0000000f12127212 */ /* 0x000fe400078ec0ff */
[----:B------:R-:W-:-:S02]  /*05b0*/  IADD3 R16, PT, PT, -R16, RZ, RZ ;  /* 0x000000ff10107210 */ /* 0x000fc40007ffe1ff */
[-C--:B------:R-:W-:Y:S02]  /*05c0*/  SHF.R.U32.HI R18, RZ, R19.reuse, R18 ;  /* 0x00000013ff127219 */ /* 0x080fe40000011612 */
[--C-:B------:R-:W-:Y:S02]  /*05d0*/  LOP3.LUT P1, RZ, R16, R19, R15.reuse, 0xf8, !PT ;  /* 0x0000001310ff7212 */ /* 0x100fe4000782f80f */
[C---:B------:R-:W-:Y:S02]  /*05e0*/  LOP3.LUT P0, RZ, R18.reuse, 0x1, RZ, 0xc0, !PT ;  /* 0x0000000112ff7812 */ /* 0x040fe4000780c0ff */
[----:B------:R-:W-:Y:S02]  /*05f0*/  LOP3.LUT P2, RZ, R18, 0x2, RZ, 0xc0, !PT ;  /* 0x0000000212ff7812 */ /* 0x000fe4000784c0ff */
[----:B------:R-:W-:Y:S02]  /*0600*/  SHF.R.U32.HI R15, RZ, R2, R15 ;  /* 0x00000002ff0f7219 */ /* 0x000fe4000001160f */
[----:B------:R-:W-:-:S02]  /*0610*/  PLOP3.LUT P0, PT, P0, P1, P2, 0xe0, 0x0 ;  /* 0x000000000000781c */ /* 0x000fc40000703c20 */
[----:B------:R-:W-:Y:S02]  /*0620*/  LOP3.LUT P1, RZ, R0, 0x7fffff, RZ, 0xc0, !PT ;  /* 0x007fffff00ff7812 */ /* 0x000fe4000782c0ff */
[----:B------:R-:W-:-:S05]  /*0630*/  SEL R14, RZ, 0x1, !P0 ;  /* 0x00000001ff0e7807 */ /* 0x000fca0004000000 */
[----:B------:R-:W-:-:S05]  /*0640*/  IMAD.MOV R14, RZ, RZ, -R14 ;  /* 0x000000ffff0e7224 */ /* 0x000fca00078e0a0e */
[----:B------:R-:W-:-:S13]  /*0650*/  ISETP.GE.AND P0, PT, R14, RZ, PT ;  /* 0x000000ff0e00720c */ /* 0x000fda0003f06270 */
[----:B------:R-:W-:-:S05]  /*0660*/  @!P0 VIADD R15, R15, 0x1 ;  /* 0x000000010f0f8836 */ /* 0x000fca0000000000 */
[----:B------:R-:W-:-:S04]  /*0670*/  @!P1 SHF.L.U32 R15, R15, 0x1, RZ ;  /* 0x000000010f0f9819 */ /* 0x000fc800000006ff */
[----:B------:R-:W-:Y:S01]  /*0680*/  LOP3.LUT R14, R15, 0x80000000, R0, 0xf8, !PT ;  /* 0x800000000f0e7812 */ /* 0x000fe200078ef800 */
[----:B------:R-:W-:Y:S06]  /*0690*/  BRA `(.L_x_76) ;  /* 0x0000000000047947 */ /* 0x000fec0003800000 */
.L_x_77:
[----:B------:R0:W1:Y:S02]  /*06a0*/  MUFU.RCP R14, R0 ;  /* 0x00000000000e7308 */ /* 0x0000640000001000 */
.L_x_76:
[----:B------:R-:W-:Y:S05]  /*06b0*/  BSYNC.RECONVERGENT B1 ;  /* 0x0000000000017941 */ /* 0x000fea0003800200 */
.L_x_74:
[----:B01----:R-:W-:Y:S01]  /*06c0*/  IMAD.MOV.U32 R0, RZ, RZ, R14 ;  /* 0x000000ffff007224 */ /* 0x003fe200078e000e */
[----:B------:R-:W-:Y:S01]  /*06d0*/  MOV R14, R12 ;  /* 0x0000000c000e7202 */ /* 0x000fe20000000f00 */
[----:B------:R-:W-:-:S04]  /*06e0*/  IMAD.MOV.U32 R15, RZ, RZ, 0x0 ;  /* 0x00000000ff0f7424 */ /* 0x000fc800078e00ff */
[----:B------:R-:W-:Y:S05]  /*06f0*/  RET.REL.NODEC R14 `(_Z18differ_tanh_kernelPfS_S_i) ;  /* 0xfffffff80e407950 */ /* 0x000fea0003c3ffff */
.L_x_78:
        /* <DEDUP_REMOVED lines=16> */
.L_x_333:


//--------------------- .text._Z21differ_sigmoid_kernelPfS_S_i --------------------------
	.section	.text._Z21differ_sigmoid_kernelPfS_S_i,"ax",@progbits
	.align	128
        .global         _Z21differ_sigmoid_kernelPfS_S_i
        .type           _Z21differ_sigmoid_kernelPfS_S_i,@function
        .size           _Z21differ_sigmoid_kernelPfS_S_i,(.L_x_334 - _Z21differ_sigmoid_kernelPfS_S_i)
        .other          _Z21differ_sigmoid_kernelPfS_S_i,@"STO_CUDA_ENTRY STV_DEFAULT"
_Z21differ_sigmoid_kernelPfS_S_i:
.text._Z21differ_sigmoid_kernelPfS_S_i:
        /* <DEDUP_REMOVED lines=15> */
.L_x_82:
[----:B0-----:R-:W-:-:S06]  /*00f0*/  IMAD.WIDE R14, R3, 0x4, R8 ;  /* 0x00000004030e7825 */ /* 0x001fcc00078e0208 */
[----:B--2---:R-:W2:Y:S01]  /*0100*/  LDG.E R14, desc[UR6][R14.64] ;  /* 0x000000060e0e7981 */ /* 0x004ea2000c1e1900 */
[----:B------:R-:W-:Y:S02]  /*0110*/  HFMA2 R19, -RZ, RZ, 3.7421875, 0 ;  /* 0x437c0000ff137431 */ /* 0x000fe400000001ff */
[----:B------:R-:W-:Y:S02]  /*0120*/  IMAD.MOV.U32 R17, RZ, RZ, 0x3bbb989d ;  /* 0x3bbb989dff117424 */ /* 0x000fe400078e00ff */
[----:B-1-3--:R-:W-:Y:S01]  /*0130*/  IMAD.WIDE R12, R3, 0x4, R6 ;  /* 0x00000004030c7825 */ /* 0x00afe200078e0206 */
[----:B------:R-:W-:Y:S04]  /*0140*/  BSSY.RECONVERGENT B0, `(.L_x_79) ;  /* 0x0000018000007945 */ /* 0x000fe80003800200 */
[----:B------:R0:W5:Y:S02]  /*0150*/  LDG.E R11, desc[UR6][R12.64] ;  /* 0x000000060c0b7981 */ /* 0x000164000c1e1900 */
[----:B0-----:R-:W-:Y:S01]  /*0160*/  IMAD.MOV.U32 R13, RZ, RZ, R3 ;  /* 0x000000ffff0d7224 */ /* 0x001fe200078e0003 */
[----:B------:R-:W-:-:S04]  /*0170*/  IADD3 R3, PT, PT, R10, R3, RZ ;  /* 0x000000030a037210 */ /* 0x000fc80007ffe0ff */
[----:B----4-:R-:W-:Y:S01]  /*0180*/  ISETP.GE.AND P3, PT, R3, UR5, PT ;  /* 0x0000000503007c0c */ /* 0x010fe2000bf66270 */
[----:B--2---:R-:W-:-:S04]  /*0190*/  FFMA.SAT R0, R14, -R17, 0.5 ;  /* 0x3f0000000e007423 */ /* 0x004fc80000002811 */
[----:B------:R-:W-:-:S04]  /*01a0*/  FFMA.RM R0, R0, R19, 12582913 ;  /* 0x4b40000100007423 */ /* 0x000fc80000004013 */
[C---:B------:R-:W-:Y:S01]  /*01b0*/  FADD R17, R0.reuse, -12583039 ;  /* 0xcb40007f00117421 */ /* 0x040fe20000000000 */
[----:B------:R-:W-:-:S03]  /*01c0*/  IMAD.SHL.U32 R0, R0, 0x800000, RZ ;  /* 0x0080000000007824 */ /* 0x000fc600078e00ff */
[----:B------:R-:W-:-:S04]  /*01d0*/  FFMA R17, R14, -1.4426950216293334961, -R17 ;  /* 0xbfb8aa3b0e117823 */ /* 0x000fc80000000811 */
[----:B------:R-:W-:-:S06]  /*01e0*/  FFMA R17, R14, -1.925963033500011079e-08, R17 ;  /* 0xb2a570600e117823 */ /* 0x000fcc0000000011 */
[----:B------:R-:W0:Y:S02]  /*01f0*/  MUFU.EX2 R17, R17 ;  /* 0x0000001100117308 */ /* 0x000e240000000800 */
[----:B0-----:R-:W-:-:S05]  /*0200*/  FFMA R19, R0, R17, 1 ;  /* 0x3f80000000137423 */ /* 0x001fca0000000011 */
[----:B------:R-:W-:-:S04]  /*0210*/  IADD3 R0, PT, PT, R19, 0x1800000, RZ ;  /* 0x0180000013007810 */ /* 0x000fc80007ffe0ff */
[----:B------:R-:W-:-:S04]  /*0220*/  LOP3.LUT R0, R0, 0x7f800000, RZ, 0xc0, !PT ;  /* 0x7f80000000007812 */ /* 0x000fc800078ec0ff */
[----:B------:R-:W-:-:S13]  /*0230*/  ISETP.GT.U32.AND P0, PT, R0, 0x1ffffff, PT ;  /* 0x01ffffff0000780c */ /* 0x000fda0003f04070 */
[----:B------:R-:W-:Y:S05]  /*0240*/  @P0 BRA `(.L_x_80) ;  /* 0x00000000000c0947 */ /* 0x000fea0003800000 */
[----:B------:R-:W-:-:S07]  /*0250*/  MOV R12, 0x270 ;  /* 0x00000270000c7802 */ /* 0x000fce0000000f00 */
[----:B-----5:R-:W-:Y:S05]  /*0260*/  CALL.REL.NOINC `($__internal_7_$__cuda_sm20_rcp_rn_f32_slowpath) ;  /* 0x0000000000347944 */ /* 0x020fea0003c00000 */
[----:B------:R-:W-:Y:S05]  /*0270*/  BRA `(.L_x_81) ;  /* 0x0000000000107947 */ /* 0x000fea0003800000 */
.L_x_80:
[----:B------:R-:W0:Y:S02]  /*0280*/  MUFU.RCP R0, R19 ;  /* 0x0000001300007308 */ /* 0x000e240000001000 */
[----:B0-----:R-:W-:-:S04]  /*0290*/  FFMA R2, R19, R0, -1 ;  /* 0xbf80000013027423 */ /* 0x001fc80000000000 */
[----:B------:R-:W-:-:S04]  /*02a0*/  FADD.FTZ R15, -R2, -RZ ;  /* 0x800000ff020f7221 */ /* 0x000fc80000010100 */
[----:B------:R-:W-:-:S07]  /*02b0*/  FFMA R0, R0, R15, R0 ;  /* 0x0000000f00007223 */ /* 0x000fce0000000000 */
.L_x_81:
[----:B------:R-:W-:Y:S05]  /*02c0*/  BSYNC.RECONVERGENT B0 ;  /* 0x0000000000007941 */ /* 0x000fea0003800200 */
.L_x_79:
[----:B------:R-:W-:Y:S01]  /*02d0*/  FADD R15, -R0, 1 ;  /* 0x3f800000000f7421 */ /* 0x000fe20000000100 */
[----:B------:R-:W-:-:S04]  /*02e0*/  IMAD.WIDE R12, R13, 0x4, R4 ;  /* 0x000000040d0c7825 */ /* 0x000fc800078e0204 */
[----:B------:R-:W-:-:S04]  /*02f0*/  FMUL R0, R15, R0 ;  /* 0x000000000f007220 */ /* 0x000fc80000400000 */
[----:B-----5:R-:W-:-:S05]  /*0300*/  FMUL R11, R11, R0 ;  /* 0x000000000b0b7220 */ /* 0x020fca0000400000 */
[----:B------:R1:W-:Y:S01]  /*0310*/  STG.E desc[UR6][R12.64], R11 ;  /* 0x0000000b0c007986 */ /* 0x0003e2000c101906 */
[----:B------:R-:W-:Y:S05]  /*0320*/  @!P3 BRA `(.L_x_82) ;  /* 0xfffffffc0070b947 */ /* 0x000fea000383ffff */
[----:B------:R-:W-:Y:S05]  /*0330*/  EXIT ;  /* 0x000000000000794d */ /* 0x000fea0003800000 */
        .weak           $__internal_7_$__cuda_sm20_rcp_rn_f32_slowpath
        .type           $__internal_7_$__cuda_sm20_rcp_rn_f32_slowpath,@function
        .size           $__internal_7_$__cuda_sm20_rcp_rn_f32_slowpath,(.L_x_334 - $__internal_7_$__cuda_sm20_rcp_rn_f32_slowpath)
$__internal_7_$__cuda_sm20_rcp_rn_f32_slowpath:
        /* <DEDUP_REMOVED lines=16> */
.L_x_84:
        /* <DEDUP_REMOVED lines=33> */
.L_x_86:
[----:B------:R0:W1:Y:S02]  /*0650*/  MUFU.RCP R14, R0 ;  /* 0x00000000000e7308 */ /* 0x0000640000001000 */
.L_x_85:
[----:B------:R-:W-:Y:S05]  /*0660*/  BSYNC.RECONVERGENT B1 ;  /* 0x0000000000017941 */ /* 0x000fea0003800200 */
.L_x_83:
[----:B01----:R-:W-:Y:S01]  /*0670*/  IMAD.MOV.U32 R0, RZ, RZ, R14 ;  /* 0x000000ffff007224 */ /* 0x003fe200078e000e */
[----:B------:R-:W-:Y:S01]  /*0680*/  MOV R14, R12 ;  /* 0x0000000c000e7202 */ /* 0x000fe20000000f00 */
[----:B------:R-:W-:-:S04]  /*0690*/  IMAD.MOV.U32 R15, RZ, RZ, 0x0 ;  /* 0x00000000ff0f7424 */ /* 0x000fc800078e00ff */
[----:B------:R-:W-:Y:S05]  /*06a0*/  RET.REL.NODEC R14 `(_Z21differ_sigmoid_kernelPfS_S_i) ;  /* 0xfffffff80e547950 */ /* 0x000fea0003c3ffff */
.L_x_87:
        /* <DEDUP_REMOVED lines=13> */
.L_x_334:


//--------------------- .text._Z11relu_kernelPfS_i --------------------------
	.section	.text._Z11relu_kernelPfS_i,"ax",@progbits
	.align	128
        .global         _Z11relu_kernelPfS_i
        .type           _Z11relu_kernelPfS_i,@function
        .size           _Z11relu_kernelPfS_i,(.L_x_346 - _Z11relu_kernelPfS_i)
        .other          _Z11relu_kernelPfS_i,@"STO_CUDA_ENTRY STV_DEFAULT"
_Z11relu_kernelPfS_i:
.text._Z11relu_kernelPfS_i:
        /* <DEDUP_REMOVED lines=14> */
.L_x_88:
[----:B0-----:R-:W-:-:S06]  /*00e0*/  IMAD.WIDE R2, R0, 0x4, R6 ;  /* 0x0000000400027825 */ /* 0x001fcc00078e0206 */
[----:B--2---:R-:W2:Y:S01]  /*00f0*/  LDG.E R3, desc[UR6][R2.64] ;  /* 0x0000000602037981 */ /* 0x004ea2000c1e1900 */
[----:B---3--:R-:W-:Y:S01]  /*0100*/  IMAD.WIDE R4, R0, 0x4, R8 ;  /* 0x0000000400047825 */ /* 0x008fe200078e0208 */
[----:B------:R-:W-:Y:S02]  /*0110*/  IADD3 R0, PT, PT, R11, R0, RZ ;  /* 0x000000000b007210 */ /* 0x000fe40007ffe0ff */
[----:B--2---:R-:W-:-:S13]  /*0120*/  FSETP.GE.AND P0, PT, R3, RZ, PT ;  /* 0x000000ff0300720b */ /* 0x004fda0003f06000 */
[----:B------:R1:W-:Y:S04]  /*0130*/  @P0 STG.E desc[UR6][R4.64], R3 ;  /* 0x0000000304000986 */ /* 0x0003e8000c101906 */
[----:B------:R1:W-:Y:S01]  /*0140*/  @!P0 STG.E desc[UR6][R4.64], RZ ;  /* 0x000000ff04008986 */ /* 0x0003e2000c101906 */
[----:B----4-:R-:W-:-:S13]  /*0150*/  ISETP.GE.AND P0, PT, R0, UR5, PT ;  /* 0x0000000500007c0c */ /* 0x010fda000bf06270 */
[----:B-1----:R-:W-:Y:S05]  /*0160*/  @!P0 BRA `(.L_x_88) ;  /* 0xfffffffc00dc8947 */ /* 0x002fea000383ffff */
[----:B------:R-:W-:Y:S05]  /*0170*/  EXIT ;  /* 0x000000000000794d */ /* 0x000fea0003800000 */
.L_x_89:
        /* <DEDUP_REMOVED lines=16> */
.L_x_346:


//--------------------- .text._Z11tanh_kernelPfS_i --------------------------
	.section	.text._Z11tanh_kernelPfS_i,"ax",@progbits
	.align	128
        .global         _Z11tanh_kernelPfS_i
        .type           _Z11tanh_kernelPfS_i,@function
        .size           _Z11tanh_kernelPfS_i,(.L_x_347 - _Z11tanh_kernelPfS_i)
        .other          _Z11tanh_kernelPfS_i,@"STO_CUDA_ENTRY STV_DEFAULT"
_Z11tanh_kernelPfS_i:
.text._Z11tanh_kernelPfS_i:
        /* <DEDUP_REMOVED lines=10> */
[----:B------:R-:W-:Y:S01]  /*00a0*/  MOV R9, R0 ;  /* 0x0000000000097202 */ /* 0x000fe20000000f00 */
[----:B------:R-:W2:Y:S05]  /*00b0*/  LDCU.64 UR6, c[0x0][0x358] ;  /* 0x00006b00ff0677ac */ /* 0x000eaa0008000a00 */
[----:B------:R-:W3:Y:S01]  /*00c0*/  LDC.64 R4, c[0x0][0x388] ;  /* 0x0000e200ff047b82 */ /* 0x000ee20000000a00 */
[----:B-1----:R-:W-:-:S07]  /*00d0*/  IMAD R8, R7, UR4, RZ ;  /* 0x0000000407087c24 */ /* 0x002fce000f8e02ff */
.L_x_90:
[----:B0-----:R-:W-:-:S05]  /*00e0*/  IMAD.WIDE R6, R9, 0x4, R2 ;  /* 0x0000000409067825 */ /* 0x001fca00078e0202 */
[----:B--2---:R-:W2:Y:S01]  /*00f0*/  LDG.E R10, desc[UR6][R6.64] ;  /* 0x00000006060a7981 */ /* 0x004ea2000c1e1900 */
[----:B------:R-:W-:Y:S01]  /*0100*/  HFMA2 R14, -RZ, RZ, 1.125, -9232 ;  /* 0x3c80f082ff0e7431 */ /* 0x000fe200000001ff */
[----:B------:R-:W-:Y:S01]  /*0110*/  MOV R12, 0x3f800000 ;  /* 0x3f800000000c7802 */ /* 0x000fe20000000f00 */
[C---:B--2---:R-:W-:Y:S01]  /*0120*/  FMUL R0, |R10|.reuse, 2.8853900432586669922 ;  /* 0x4038aa3b0a007820 */ /* 0x044fe20000400200 */
[C---:B------:R-:W-:Y:S01]  /*0130*/  FMUL R13, R10.reuse, R10 ;  /* 0x0000000a0a0d7220 */ /* 0x040fe20000400000 */
[C---:B------:R-:W-:Y:S02]  /*0140*/  FSETP.GE.AND P1, PT, |R10|.reuse, 0.60000002384185791016, PT ;  /* 0x3f19999a0a00780b */ /* 0x040fe40003f26200 */
[----:B------:R-:W-:Y:S01]  /*0150*/  FSETP.GE.AND P0, PT, |R10|, 9.010913848876953125, PT ;  /* 0x41102cb40a00780b */ /* 0x000fe20003f06200 */
[C---:B------:R-:W-:Y:S01]  /*0160*/  FFMA R14, R13.reuse, R14, -0.052303962409496307373 ;  /* 0xbd563cae0d0e7423 */ /* 0x040fe2000000000e */
[----:B------:R-:W0:Y:S03]  /*0170*/  MUFU.EX2 R0, R0 ;  /* 0x0000000000007308 */ /* 0x000e260000000800 */
[----:B------:R-:W-:Y:S01]  /*0180*/  FFMA R14, R13, R14, 0.1331529766321182251 ;  /* 0x3e0859410d0e7423 */ /* 0x000fe2000000000e */
[----:B0-----:R-:W-:-:S03]  /*0190*/  FADD R11, R0, 1 ;  /* 0x3f800000000b7421 */ /* 0x001fc60000000000 */
[----:B------:R-:W-:-:S04]  /*01a0*/  FFMA R0, R13, R14, -0.33332768082618713379 ;  /* 0xbeaaa9ed0d007423 */ /* 0x000fc8000000000e */
[----:B------:R-:W-:Y:S01]  /*01b0*/  FFMA R13, R13, R0, RZ ;  /* 0x000000000d0d7223 */ /* 0x000fe200000000ff */
[----:B------:R-:W0:Y:S02]  /*01c0*/  MUFU.RCP R11, R11 ;  /* 0x0000000b000b7308 */ /* 0x000e240000001000 */
[----:B0-----:R-:W-:-:S05]  /*01d0*/  FFMA R12, R11, -2, R12 ;  /* 0xc00000000b0c7823 */ /* 0x001fca000000000c */
[----:B------:R-:W-:-:S04]  /*01e0*/  FSEL R7, R12, 1, !P0 ;  /* 0x3f8000000c077808 */ /* 0x000fc80004000000 */
[----:B------:R-:W-:Y:S01]  /*01f0*/  LOP3.LUT R11, R7, 0x80000000, R10, 0xb8, !PT ;  /* 0x80000000070b7812 */ /* 0x000fe200078eb80a */
[----:B---3--:R-:W-:-:S04]  /*0200*/  IMAD.WIDE R6, R9, 0x4, R4 ;  /* 0x0000000409067825 */ /* 0x008fc800078e0204 */
[----:B------:R-:W-:Y:S01]  /*0210*/  @!P1 FFMA R11, R10, R13, R10 ;  /* 0x0000000d0a0b9223 */ /* 0x000fe2000000000a */
[----:B------:R-:W-:-:S04]  /*0220*/  IADD3 R9, PT, PT, R8, R9, RZ ;  /* 0x0000000908097210 */ /* 0x000fc80007ffe0ff */
[----:B------:R1:W-:Y:S01]  /*0230*/  STG.E desc[UR6][R6.64], R11 ;  /* 0x0000000b06007986 */ /* 0x0003e2000c101906 */
[----:B------:R-:W-:-:S13]  /*0240*/  ISETP.GE.AND P0, PT, R9, UR5, PT ;  /* 0x0000000509007c0c */ /* 0x000fda000bf06270 */
[----:B-1----:R-:W-:Y:S05]  /*0250*/  @!P0 BRA `(.L_x_90) ;  /* 0xfffffffc00a08947 */ /* 0x002fea000383ffff */
[----:B------:R-:W-:Y:S05]  /*0260*/  EXIT ;  /* 0x000000000000794d */ /* 0x000fea0003800000 */
.L_x_91:
        /* <DEDUP_REMOVED lines=9> */
.L_x_347:


//--------------------- .text._Z14sigmoid_kernelPfS_i --------------------------
	.section	.text._Z14sigmoid_kernelPfS_i,"ax",@progbits
	.align	128
        .global         _Z14sigmoid_kernelPfS_i
        .type           _Z14sigmoid_kernelPfS_i,@function
        .size           _Z14sigmoid_kernelPfS_i,(.L_x_335 - _Z14sigmoid_kernelPfS_i)
        .other          _Z14sigmoid_kernelPfS_i,@"STO_CUDA_ENTRY STV_DEFAULT"
_Z14sigmoid_kernelPfS_i:
.text._Z14sigmoid_kernelPfS_i:
        /* <DEDUP_REMOVED lines=14> */
.L_x_95:
[----:B01----:R-:W-:-:S06]  /*00e0*/  IMAD.WIDE R10, R3, 0x4, R4 ;  /* 0x00000004030a7825 */ /* 0x003fcc00078e0204 */
[----:B--2---:R-:W2:Y:S01]  /*00f0*/  LDG.E R10, desc[UR6][R10.64] ;  /* 0x000000060a0a7981 */ /* 0x004ea2000c1e1900 */
[----:B------:R-:W-:Y:S01]  /*0100*/  IMAD.MOV.U32 R9, RZ, RZ, 0x3bbb989d ;  /* 0x3bbb989dff097424 */ /* 0x000fe200078e00ff */
[----:B------:R-:W-:Y:S01]  /*0110*/  BSSY.RECONVERGENT B0, `(.L_x_92) ;  /* 0x0000018000007945 */ /* 0x000fe20003800200 */
[----:B------:R-:W-:Y:S02]  /*0120*/  IMAD.MOV.U32 R13, RZ, RZ, 0x437c0000 ;  /* 0x437c0000ff0d7424 */ /* 0x000fe400078e00ff */
[----:B--2---:R-:W-:-:S04]  /*0130*/  FFMA.SAT R0, R10, -R9, 0.5 ;  /* 0x3f0000000a007423 */ /* 0x004fc80000002809 */
[----:B------:R-:W-:-:S04]  /*0140*/  FFMA.RM R0, R0, R13, 12582913 ;  /* 0x4b40000100007423 */ /* 0x000fc8000000400d */
[C---:B------:R-:W-:Y:S01]  /*0150*/  FADD R9, R0.reuse, -12583039 ;  /* 0xcb40007f00097421 */ /* 0x040fe20000000000 */
[----:B------:R-:W-:-:S03]  /*0160*/  SHF.L.U32 R0, R0, 0x17, RZ ;  /* 0x0000001700007819 */ /* 0x000fc600000006ff */
[----:B------:R-:W-:-:S04]  /*0170*/  FFMA R9, R10, -1.4426950216293334961, -R9 ;  /* 0xbfb8aa3b0a097823 */ /* 0x000fc80000000809 */
[----:B------:R-:W-:-:S04]  /*0180*/  FFMA R2, R10, -1.925963033500011079e-08, R9 ;  /* 0xb2a570600a027823 */ /* 0x000fc80000000009 */
[----:B------:R-:W0:Y:S02]  /*0190*/  MUFU.EX2 R9, R2 ;  /* 0x0000000200097308 */ /* 0x000e240000000800 */
[----:B0-----:R-:W-:Y:S01]  /*01a0*/  FFMA R12, R0, R9, 1 ;  /* 0x3f800000000c7423 */ /* 0x001fe20000000009 */
[----:B------:R-:W-:Y:S01]  /*01b0*/  IMAD.MOV.U32 R9, RZ, RZ, R3 ;  /* 0x000000ffff097224 */ /* 0x000fe200078e0003 */
[----:B------:R-:W-:Y:S02]  /*01c0*/  IADD3 R3, PT, PT, R8, R3, RZ ;  /* 0x0000000308037210 */ /* 0x000fe40007ffe0ff */
[----:B------:R-:W-:Y:S02]  /*01d0*/  VIADD R0, R12, 0x1800000 ;  /* 0x018000000c007836 */ /* 0x000fe40000000000 */
[----:B----4-:R-:W-:-:S03]  /*01e0*/  ISETP.GE.AND P3, PT, R3, UR5, PT ;  /* 0x0000000503007c0c */ /* 0x010fc6000bf66270 */
[----:B------:R-:W-:-:S04]  /*01f0*/  LOP3.LUT R0, R0, 0x7f800000, RZ, 0xc0, !PT ;  /* 0x7f80000000007812 */ /* 0x000fc800078ec0ff */
[----:B------:R-:W-:-:S13]  /*0200*/  ISETP.GT.U32.AND P0, PT, R0, 0x1ffffff, PT ;  /* 0x01ffffff0000780c */ /* 0x000fda0003f04070 */
[----:B------:R-:W-:Y:S05]  /*0210*/  @P0 BRA `(.L_x_93) ;  /* 0x00000000000c0947 */ /* 0x000fea0003800000 */
[----:B------:R-:W-:-:S07]  /*0220*/  MOV R10, 0x240 ;  /* 0x00000240000a7802 */ /* 0x000fce0000000f00 */
[----:B---3--:R-:W-:Y:S05]  /*0230*/  CALL.REL.NOINC `($__internal_8_$__cuda_sm20_rcp_rn_f32_slowpath) ;  /* 0x0000000000287944 */ /* 0x008fea0003c00000 */
[----:B------:R-:W-:Y:S05]  /*0240*/  BRA `(.L_x_94) ;  /* 0x0000000000107947 */ /* 0x000fea0003800000 */
.L_x_93:
[----:B------:R-:W0:Y:S02]  /*0250*/  MUFU.RCP R13, R12 ;  /* 0x0000000c000d7308 */ /* 0x000e240000001000 */
[----:B0-----:R-:W-:-:S04]  /*0260*/  FFMA R0, R12, R13, -1 ;  /* 0xbf8000000c007423 */ /* 0x001fc8000000000d */
[----:B------:R-:W-:-:S04]  /*0270*/  FADD.FTZ R0, -R0, -RZ ;  /* 0x800000ff00007221 */ /* 0x000fc80000010100 */
[----:B------:R-:W-:-:S07]  /*0280*/  FFMA R13, R13, R0, R13 ;  /* 0x000000000d0d7223 */ /* 0x000fce000000000d */
.L_x_94:
[----:B------:R-:W-:Y:S05]  /*0290*/  BSYNC.RECONVERGENT B0 ;  /* 0x0000000000007941 */ /* 0x000fea0003800200 */
.L_x_92:
[----:B---3--:R-:W-:-:S05]  /*02a0*/  IMAD.WIDE R10, R9, 0x4, R6 ;  /* 0x00000004090a7825 */ /* 0x008fca00078e0206 */
[----:B------:R1:W-:Y:S01]  /*02b0*/  STG.E desc[UR6][R10.64], R13 ;  /* 0x0000000d0a007986 */ /* 0x0003e2000c101906 */
[----:B------:R-:W-:Y:S05]  /*02c0*/  @!P3 BRA `(.L_x_95) ;  /* 0xfffffffc0084b947 */ /* 0x000fea000383ffff */
[----:B------:R-:W-:Y:S05]  /*02d0*/  EXIT ;  /* 0x000000000000794d */ /* 0x000fea0003800000 */
        .weak           $__internal_8_$__cuda_sm20_rcp_rn_f32_slowpath
        .type           $__internal_8_$__cuda_sm20_rcp_rn_f32_slowpath,@function
        .size           $__internal_8_$__cuda_sm20_rcp_rn_f32_slowpath,(.L_x_335 - $__internal_8_$__cuda_sm20_rcp_rn_f32_slowpath)
$__internal_8_$__cuda_sm20_rcp_rn_f32_slowpath:
[----:B------:R-:W-:Y:S01]  /*02e0*/  IMAD.SHL.U32 R0, R12, 0x2, RZ ;  /* 0x000000020c007824 */ /* 0x000fe200078e00ff */
[----:B------:R-:W-:Y:S04]  /*02f0*/  BSSY.RECONVERGENT B1, `(.L_x_96) ;  /* 0x0000031000017945 */ /* 0x000fe80003800200 */
[----:B------:R-:W-:Y:S02]  /*0300*/  SHF.R.U32.HI R15, RZ, 0x18, R0 ;  /* 0x00000018ff0f7819 */ /* 0x000fe40000011600 */
[----:B------:R-:W-:Y:S02]  /*0310*/  MOV R0, R12 ;  /* 0x0000000c00007202 */ /* 0x000fe40000000f00 */
        /* <DEDUP_REMOVED lines=12> */
.L_x_97:
[----:B------:R-:W-:-:S04]  /*03e0*/  IADD3 R17, PT, PT, R15, -0xfd, RZ ;  /* 0xffffff030f117810 */ /* 0x000fc80007ffe0ff */
[----:B------:R-:W-:-:S13]  /*03f0*/  ISETP.GT.U32.AND P0, PT, R17, 0x1, PT ;  /* 0x000000011100780c */ /* 0x000fda0003f04070 */
[----:B------:R-:W-:Y:S05]  /*0400*/  @P0 BRA `(.L_x_99) ;  /* 0x0000000000780947 */ /* 0x000fea0003800000 */
[----:B------:R-:W-:Y:S01]  /*0410*/  LOP3.LUT R2, R0, 0x7fffff, RZ, 0xc0, !PT ;  /* 0x007fffff00027812 */ /* 0x000fe200078ec0ff */
[----:B------:R-:W-:-:S03]  /*0420*/  IMAD.MOV.U32 R14, RZ, RZ, 0x3 ;  /* 0x00000003ff0e7424 */ /* 0x000fc600078e00ff */
        /* <DEDUP_REMOVED lines=14> */
[----:B------:R-:W-:Y:S02]  /*0510*/  LOP3.LUT P1, RZ, R12, R17, R11, 0xf8, !PT ;  /* 0x000000110cff7212 */ /* 0x000fe4000782f80b */
[C---:B------:R-:W-:Y:S02]  /*0520*/  LOP3.LUT P0, RZ, R14.reuse, 0x1, RZ, 0xc0, !PT ;  /* 0x000000010eff7812 */ /* 0x040fe4000780c0ff */
[----:B------:R-:W-:-:S04]  /*0530*/  LOP3.LUT P2, RZ, R14, 0x2, RZ, 0xc0, !PT ;  /* 0x000000020eff7812 */ /* 0x000fc8000784c0ff */
[----:B------:R-:W-:Y:S02]  /*0540*/  PLOP3.LUT P0, PT, P0, P1, P2, 0xe0, 0x0 ;  /* 0x000000000000781c */ /* 0x000fe40000703c20 */
[----:B------:R-:W-:Y:S02]  /*0550*/  LOP3.LUT P1, RZ, R0, 0x7fffff, RZ, 0xc0, !PT ;  /* 0x007fffff00ff7812 */ /* 0x000fe4000782c0ff */
[----:B------:R-:W-:-:S05]  /*0560*/  SEL R2, RZ, 0x1, !P0 ;  /* 0x00000001ff027807 */ /* 0x000fca0004000000 */
[----:B------:R-:W-:-:S05]  /*0570*/  IMAD.MOV R2, RZ, RZ, -R2 ;  /* 0x000000ffff027224 */ /* 0x000fca00078e0a02 */
[----:B------:R-:W-:Y:S02]  /*0580*/  ISETP.GE.AND P0, PT, R2, RZ, PT ;  /* 0x000000ff0200720c */ /* 0x000fe40003f06270 */
[----:B------:R-:W-:-:S04]  /*0590*/  IADD3 R2, PT, PT, R15, -0xfc, RZ ;  /* 0xffffff040f027810 */ /* 0x000fc80007ffe0ff */
[----:B------:R-:W-:-:S07]  /*05a0*/  SHF.R.U32.HI R11, RZ, R2, R11 ;  /* 0x00000002ff0b7219 */ /* 0x000fce000001160b */
[----:B------:R-:W-:-:S05]  /*05b0*/  @!P0 VIADD R11, R11, 0x1 ;  /* 0x000000010b0b8836 */ /* 0x000fca0000000000 */
[----:B------:R-:W-:-:S04]  /*05c0*/  @!P1 SHF.L.U32 R11, R11, 0x1, RZ ;  /* 0x000000010b0b9819 */ /* 0x000fc800000006ff */
[----:B------:R-:W-:Y:S01]  /*05d0*/  LOP3.LUT R11, R11, 0x80000000, R0, 0xf8, !PT ;  /* 0x800000000b0b7812 */ /* 0x000fe200078ef800 */
[----:B------:R-:W-:Y:S06]  /*05e0*/  BRA `(.L_x_98) ;  /* 0x0000000000047947 */ /* 0x000fec0003800000 */
.L_x_99:
[----:B------:R0:W1:Y:S02]  /*05f0*/  MUFU.RCP R11, R0 ;  /* 0x00000000000b7308 */ /* 0x0000640000001000 */
.L_x_98:
[----:B------:R-:W-:Y:S05]  /*0600*/  BSYNC.RECONVERGENT B1 ;  /* 0x0000000000017941 */ /* 0x000fea0003800200 */
.L_x_96:
[----:B-1----:R-:W-:Y:S02]  /*0610*/  IMAD.MOV.U32 R13, RZ, RZ, R11 ;  /* 0x000000ffff0d7224 */ /* 0x002fe400078e000b */
[----:B------:R-:W-:-:S04]  /*0620*/  HFMA2 R11, -RZ, RZ, 0, 0 ;  /* 0x00000000ff0b7431 */ /* 0x000fc800000001ff */
[----:B0-----:R-:W-:Y:S05]  /*0630*/  RET.REL.NODEC R10 `(_Z14sigmoid_kernelPfS_i) ;  /* 0xfffffff80a707950 */ /* 0x001fea0003c3ffff */
.L_x_100:
        /* <DEDUP_REMOVED lines=12> */
.L_x_335:


//--------------------- .text._Z13emult1_kernelPfS_S_i --------------------------
	.section	.text._Z13emult1_kernelPfS_S_i,"ax",@progbits
	.align	128
        .global         _Z13emult1_kernelPfS_S_i
        .type           _Z13emult1_kernelPfS_S_i,@function
        .size           _Z13emult1_kernelPfS_S_i,(.L_x_349 - _Z13emult1_kernelPfS_S_i)
        .other          _Z13emult1_kernelPfS_S_i,@"STO_CUDA_ENTRY STV_DEFAULT"
_Z13emult1_kernelPfS_S_i:
.text._Z13emult1_kernelPfS_S_i:
        /* <DEDUP_REMOVED lines=11> */
[----:B------:R-:W3:Y:S08]  /*00b0*/  LDC.64 R8, c[0x0][0x380] ;  /* 0x0000e000ff087b82 */ /* 0x000ef00000000a00 */
[----:B------:R-:W4:Y:S01]  /*00c0*/  LDC.64 R10, c[0x0][0x388] ;  /* 0x0000e200ff0a7b82 */ /* 0x000f220000000a00 */
[----:B-1----:R-:W-:-:S07]  /*00d0*/  IMAD R15, R15, UR4, RZ ;  /* 0x000000040f0f7c24 */ /* 0x002fce000f8e02ff */
.L_x_101:
[----:B---3--:R-:W-:-:S04]  /*00e0*/  IMAD.WIDE R2, R0, 0x4, R8 ;  /* 0x0000000400027825 */ /* 0x008fc800078e0208 */
[C---:B----4-:R-:W-:Y:S02]  /*00f0*/  IMAD.WIDE R4, R0.reuse, 0x4, R10 ;  /* 0x0000000400047825 */ /* 0x050fe400078e020a */
[----:B--2---:R-:W2:Y:S04]  /*0100*/  LDG.E R2, desc[UR6][R2.64] ;  /* 0x0000000602027981 */ /* 0x004ea8000c1e1900 */
[----:B------:R-:W2:Y:S01]  /*0110*/  LDG.E R5, desc[UR6][R4.64] ;  /* 0x0000000604057981 */ /* 0x000ea2000c1e1900 */
[----:B01----:R-:W-:Y:S01]  /*0120*/  IMAD.WIDE R6, R0, 0x4, R12 ;  /* 0x0000000400067825 */ /* 0x003fe200078e020c */
[----:B------:R-:W-:-:S04]  /*0130*/  IADD3 R0, PT, PT, R15, R0, RZ ;  /* 0x000000000f007210 */ /* 0x000fc80007ffe0ff */
[----:B------:R-:W-:Y:S01]  /*0140*/  ISETP.GE.AND P0, PT, R0, UR5, PT ;  /* 0x0000000500007c0c */ /* 0x000fe2000bf06270 */
[----:B--2---:R-:W-:-:S05]  /*0150*/  FMUL R17, R2, R5 ;  /* 0x0000000502117220 */ /* 0x004fca0000400000 */
[----:B------:R1:W-:Y:S07]  /*0160*/  STG.E desc[UR6][R6.64], R17 ;  /* 0x0000001106007986 */ /* 0x0003ee000c101906 */
[----:B------:R-:W-:Y:S05]  /*0170*/  @!P0 BRA `(.L_x_101) ;  /* 0xfffffffc00d88947 */ /* 0x000fea000383ffff */
[----:B------:R-:W-:Y:S05]  /*0180*/  EXIT ;  /* 0x000000000000794d */ /* 0x000fea0003800000 */
.L_x_102:
        /* <DEDUP_REMOVED lines=15> */
.L_x_349:


//--------------------- .text._Z13unfull_kernelPfS_iiiii --------------------------
	.section	.text._Z13unfull_kernelPfS_iiiii,"ax",@progbits
	.align	128
        .global         _Z13unfull_kernelPfS_iiiii
        .type           _Z13unfull_kernelPfS_iiiii,@function
        .size           _Z13unfull_kernelPfS_iiiii,(.L_x_350 - _Z13unfull_kernelPfS_iiiii)
        .other          _Z13unfull_kernelPfS_iiiii,@"STO_CUDA_ENTRY STV_DEFAULT"
_Z13unfull_kernelPfS_iiiii:
.text._Z13unfull_kernelPfS_iiiii:
[----:B------:R-:W-:Y:S01]  /*0000*/  LDC R1, c[0x0][0x37c] ;  /* 0x0000df00ff017b82 */ /* 0x000fe20000000800 */
[----:B------:R-:W0:Y:S07]  /*0010*/  S2R R0, SR_TID.X ;  /* 0x0000000000007919 */ /* 0x000e2e0000002100 */
[----:B------:R-:W1:Y:S01]  /*0020*/  LDC R2, c[0x0][0x394] ;  /* 0x0000e500ff027b82 */ /* 0x000e620000000800 */
[----:B------:R-:W0:Y:S01]  /*0030*/  LDCU UR4, c[0x0][0x3a0] ;  /* 0x00007400ff0477ac */ /* 0x000e220008000800 */
[----:B-1----:R-:W-:-:S04]  /*0040*/  ISETP.GE.AND P0, PT, R2, 0x1, PT ;  /* 0x000000010200780c */ /* 0x002fc80003f06270 */
[----:B0-----:R-:W-:-:S13]  /*0050*/  ISETP.GE.OR P0, PT, R0, UR4, !P0 ;  /* 0x0000000400007c0c */ /* 0x001fda000c706670 */
[----:B------:R-:W-:Y:S05]  /*0060*/  @P0 EXIT ;  /* 0x000000000000094d */ /* 0x000fea0003800000 */
[----:B------:R-:W0:Y:S02]  /*0070*/  LDC.64 R6, c[0x0][0x398] ;  /* 0x0000e600ff067b82 */ /* 0x000e240000000a00 */
[----:B0-----:R-:W-:-:S04]  /*0080*/  VIMNMX R2, PT, PT, R6, R7, PT ;  /* 0x0000000706027248 */ /* 0x001fc80003fe0100 */
[----:B------:R-:W-:-:S13]  /*0090*/  ISETP.GE.AND P0, PT, R2, 0x1, PT ;  /* 0x000000010200780c */ /* 0x000fda0003f06270 */
[----:B------:R-:W-:Y:S05]  /*00a0*/  @!P0 EXIT ;  /* 0x000000000000894d */ /* 0x000fea0003800000 */
[----:B------:R-:W0:Y:S01]  /*00b0*/  LDCU.64 UR6, c[0x0][0x388] ;  /* 0x00007100ff0677ac */ /* 0x000e220008000a00 */
[C---:B------:R-:W-:Y:S01]  /*00c0*/  LOP3.LUT R4, R7.reuse, 0x7ffffff0, RZ, 0xc0, !PT ;  /* 0x7ffffff007047812 */ /* 0x040fe200078ec0ff */
[----:B------:R-:W-:Y:S01]  /*00d0*/  IMAD R2, R6, R7, RZ ;  /* 0x0000000706027224 */ /* 0x000fe200078e02ff */
[C---:B------:R-:W-:Y:S01]  /*00e0*/  LOP3.LUT R3, R7.reuse, 0xf, RZ, 0xc0, !PT ;  /* 0x0000000f07037812 */ /* 0x040fe200078ec0ff */
[----:B------:R-:W1:Y:S01]  /*00f0*/  LDCU UR4, c[0x0][0x390] ;  /* 0x00007200ff0477ac */ /* 0x000e620008000800 */
[----:B------:R-:W-:Y:S02]  /*0100*/  IADD3 R8, PT, PT, -R4, RZ, RZ ;  /* 0x000000ff04087210 */ /* 0x000fe40007ffe1ff */
[C---:B------:R-:W-:Y:S01]  /*0110*/  LOP3.LUT R5, R7.reuse, 0x7, RZ, 0xc0, !PT ;  /* 0x0000000707057812 */ /* 0x040fe200078ec0ff */
[----:B------:R-:W2:Y:S01]  /*0120*/  LDCU.64 UR8, c[0x0][0x358] ;  /* 0x00006b00ff0877ac */ /* 0x000ea20008000a00 */
[C---:B------:R-:W-:Y:S01]  /*0130*/  LOP3.LUT R6, R7.reuse, 0x3, RZ, 0xc0, !PT ;  /* 0x0000000307067812 */ /* 0x040fe200078ec0ff */
[----:B0-----:R-:W-:Y:S01]  /*0140*/  UIADD3 UR5, UP0, UPT, UR6, 0x20, URZ ;  /* 0x0000002006057890 */ /* 0x001fe2000ff1e0ff */
[----:B-1----:R-:W-:-:S03]  /*0150*/  IMAD R7, R7, UR4, RZ ;  /* 0x0000000407077c24 */ /* 0x002fc6000f8e02ff */
[----:B------:R-:W-:Y:S01]  /*0160*/  UIADD3.X UR6, UPT, UPT, URZ, UR7, URZ, UP0, !UPT ;  /* 0x00000007ff067290 */ /* 0x000fe200087fe4ff */
[----:B------:R-:W-:-:S11]  /*0170*/  UMOV UR4, URZ ;  /* 0x000000ff00047c82 */ /* 0x000fd60008000000 */
.L_x_109:
[----:B0-----:R-:W0:Y:S01]  /*0180*/  LDC R13, c[0x0][0x394] ;  /* 0x0000e500ff0d7b82 */ /* 0x001e220000000800 */
[----:B------:R-:W-:Y:S01]  /*0190*/  UMOV UR7, UR4 ;  /* 0x0000000400077c82 */ /* 0x000fe20008000000 */
[----:B------:R-:W-:Y:S02]  /*01a0*/  IMAD R9, R2, UR4, RZ ;  /* 0x0000000402097c24 */ /* 0x000fe4000f8e02ff */
[----:B------:R-:W-:Y:S02]  /*01b0*/  HFMA2 R10, -RZ, RZ, 0, 0 ;  /* 0x00000000ff0a7431 */ /* 0x000fe400000001ff */
[----:B0-----:R-:W-:Y:S01]  /*01c0*/  IMAD R11, R0, R13, UR4 ;  /* 0x00000004000b7e24 */ /* 0x001fe2000f8e020d */
[----:B------:R-:W-:-:S06]  /*01d0*/  UIADD3 UR4, UPT, UPT, UR4, 0x1, URZ ;  /* 0x0000000104047890 */ /* 0x000fcc000fffe0ff */
[----:B------:R-:W-:Y:S01]  /*01e0*/  ISETP.NE.AND P0, PT, R13, UR4, PT ;  /* 0x000000040d007c0c */ /* 0x000fe2000bf05270 */
[----:B-1-34-:R-:W-:-:S12]  /*01f0*/  IMAD R13, R2, R11, RZ ;  /* 0x0000000b020d7224 */ /* 0x01afd800078e02ff */
.L_x_108:
[----:B0-----:R-:W0:Y:S01]  /*0200*/  LDCU UR10, c[0x0][0x39c] ;  /* 0x00007380ff0a77ac */ /* 0x001e220008000800 */
[----:B----4-:R-:W-:Y:S01]  /*0210*/  MOV R21, RZ ;  /* 0x000000ff00157202 */ /* 0x010fe20000000f00 */
[----:B0-----:R-:W-:Y:S02]  /*0220*/  UISETP.GE.U32.AND UP0, UPT, UR10, 0x10, UPT ;  /* 0x000000100a00788c */ /* 0x001fe4000bf06070 */
[C---:B------:R-:W-:Y:S02]  /*0230*/  IMAD R12, R10.reuse, UR10, R9 ;  /* 0x0000000a0a0c7c24 */ /* 0x040fe4000f8e0209 */
[----:B------:R-:W-:-:S05]  /*0240*/  IMAD R20, R10, UR10, R13 ;  /* 0x0000000a0a147c24 */ /* 0x000fca000f8e020d */
[----:B-1-3--:R-:W-:Y:S05]  /*0250*/  BRA.U !UP0, `(.L_x_103) ;  /* 0x0000000508047547 */ /* 0x00afea000b800000 */
[----:B------:R-:W0:Y:S01]  /*0260*/  LDC R23, c[0x0][0x398] ;  /* 0x0000e600ff177b82 */ /* 0x000e220000000800 */
[----:B------:R-:W-:Y:S01]  /*0270*/  MOV R22, R8 ;  /* 0x0000000800167202 */ /* 0x000fe20000000f00 */
[--C-:B0-----:R-:W-:Y:S02]  /*0280*/  IMAD R21, R23, UR7, R10.reuse ;  /* 0x0000000717157c24 */ /* 0x101fe4000f8e020a */
[----:B------:R-:W-:Y:S02]  /*0290*/  IMAD R23, R11, R23, R10 ;  /* 0x000000170b177224 */ /* 0x000fe400078e020a */
[----:B------:R-:W-:Y:S02]  /*02a0*/  IMAD R21, R7, R21, R0 ;  /* 0x0000001507157224 */ /* 0x000fe400078e0200 */
[----:B------:R-:W-:-:S07]  /*02b0*/  IMAD R23, R23, UR10, RZ ;  /* 0x0000000a17177c24 */ /* 0x000fce000f8e02ff */
.L_x_104:
[----:B0-----:R-:W0:Y:S08]  /*02c0*/  LDC.64 R14, c[0x0][0x380] ;  /* 0x0000e000ff0e7b82 */ /* 0x001e300000000a00 */
[----:B------:R-:W1:Y:S01]  /*02d0*/  LDC R25, c[0x0][0x390] ;  /* 0x0000e400ff197b82 */ /* 0x000e620000000800 */
[----:B0-----:R-:W-:-:S05]  /*02e0*/  IMAD.WIDE R14, R21, 0x4, R14 ;  /* 0x00000004150e7825 */ /* 0x001fca00078e020e */
[----:B--2---:R-:W2:Y:S01]  /*02f0*/  LDG.E R19, desc[UR8][R14.64] ;  /* 0x000000080e137981 */ /* 0x004ea2000c1e1900 */
[----:B------:R-:W-:Y:S02]  /*0300*/  MOV R16, UR5 ;  /* 0x0000000500107c02 */ /* 0x000fe40008000f00 */
[----:B------:R-:W-:Y:S01]  /*0310*/  MOV R17, UR6 ;  /* 0x0000000600117c02 */ /* 0x000fe20008000f00 */
[----:B-1----:R-:W-:-:S04]  /*0320*/  IMAD.WIDE R28, R25, 0x4, R14 ;  /* 0x00000004191c7825 */ /* 0x002fc800078e020e */
[----:B------:R-:W-:-:S05]  /*0330*/  IMAD.WIDE R16, R23, 0x4, R16 ;  /* 0x0000000417107825 */ /* 0x000fca00078e0210 */
[----:B--2---:R-:W-:Y:S04]  /*0340*/  STG.E desc[UR8][R16.64+-0x20], R19 ;  /* 0xffffe01310007986 */ /* 0x004fe8000c101908 */
[----:B------:R-:W2:Y:S01]  /*0350*/  LDG.E R24, desc[UR8][R28.64] ;  /* 0x000000081c187981 */ /* 0x000ea2000c1e1900 */
[----:B------:R-:W-:-:S03]  /*0360*/  IMAD.WIDE R26, R25, 0x4, R28 ;  /* 0x00000004191a7825 */ /* 0x000fc600078e021c */
[----:B--2---:R0:W-:Y:S04]  /*0370*/  STG.E desc[UR8][R16.64+-0x1c], R24 ;  /* 0xffffe41810007986 */ /* 0x0041e8000c101908 */
[----:B------:R-:W2:Y:S01]  /*0380*/  LDG.E R18, desc[UR8][R26.64] ;  /* 0x000000081a127981 */ /* 0x000ea2000c1e1900 */
[----:B------:R-:W-:-:S03]  /*0390*/  IMAD.WIDE R14, R25, 0x4, R26 ;  /* 0x00000004190e7825 */ /* 0x000fc600078e021a */
[----:B--2---:R1:W-:Y:S04]  /*03a0*/  STG.E desc[UR8][R16.64+-0x18], R18 ;  /* 0xffffe81210007986 */ /* 0x0043e8000c101908 */
[----:B0-----:R0:W2:Y:S02]  /*03b0*/  LDG.E R24, desc[UR8][R14.64] ;  /* 0x000000080e187981 */ /* 0x0010a4000c1e1900 */
[C---:B0-----:R-:W-:Y:S02]  /*03c0*/  IMAD.WIDE R14, R25.reuse, 0x4, R14 ;  /* 0x00000004190e7825 */ /* 0x041fe400078e020e */
[----:B--2---:R0:W-:Y:S04]  /*03d0*/  STG.E desc[UR8][R16.64+-0x14], R24 ;  /* 0xffffec1810007986 */ /* 0x0041e8000c101908 */
[----:B------:R-:W2:Y:S01]  /*03e0*/  LDG.E R29, desc[UR8][R14.64] ;  /* 0x000000080e1d7981 */ /* 0x000ea2000c1e1900 */
[----:B-1----:R-:W-:-:S03]  /*03f0*/  IMAD.WIDE R18, R25, 0x4, R14 ;  /* 0x0000000419127825 */ /* 0x002fc600078e020e */
[----:B--2---:R1:W-:Y:S04]  /*0400*/  STG.E desc[UR8][R16.64+-0x10], R29 ;  /* 0xfffff01d10007986 */ /* 0x0043e8000c101908 */
[----:B0-----:R-:W2:Y:S01]  /*0410*/  LDG.E R24, desc[UR8][R18.64] ;  /* 0x0000000812187981 */ /* 0x001ea2000c1e1900 */
[----:B-1----:R-:W-:-:S03]  /*0420*/  IMAD.WIDE R28, R25, 0x4, R18 ;  /* 0x00000004191c7825 */ /* 0x002fc600078e0212 */
[----:B--2---:R0:W-:Y:S04]  /*0430*/  STG.E desc[UR8][R16.64+-0xc], R24 ;  /* 0xfffff41810007986 */ /* 0x0041e8000c101908 */
[----:B------:R-:W2:Y:S01]  /*0440*/  LDG.E R19, desc[UR8][R28.64] ;  /* 0x000000081c137981 */ /* 0x000ea2000c1e1900 */
[----:B------:R-:W-:-:S03]  /*0450*/  IMAD.WIDE R26, R25, 0x4, R28 ;  /* 0x00000004191a7825 */ /* 0x000fc600078e021c */
[----:B--2---:R-:W-:Y:S04]  /*0460*/  STG.E desc[UR8][R16.64+-0x8], R19 ;  /* 0xfffff81310007986 */ /* 0x004fe8000c101908 */
[----:B------:R1:W2:Y:S02]  /*0470*/  LDG.E R15, desc[UR8][R26.64] ;  /* 0x000000081a0f7981 */ /* 0x0002a4000c1e1900 */
[C---:B-1----:R-:W-:Y:S02]  /*0480*/  IMAD.WIDE R26, R25.reuse, 0x4, R26 ;  /* 0x00000004191a7825 */ /* 0x042fe400078e021a */
[----:B--2---:R1:W-:Y:S04]  /*0490*/  STG.E desc[UR8][R16.64+-0x4], R15 ;  /* 0xfffffc0f10007986 */ /* 0x0043e8000c101908 */
[----:B0-----:R-:W2:Y:S01]  /*04a0*/  LDG.E R24, desc[UR8][R26.64] ;  /* 0x000000081a187981 */ /* 0x001ea2000c1e1900 */
[----:B-1----:R-:W-:-:S03]  /*04b0*/  IMAD.WIDE R14, R25, 0x4, R26 ;  /* 0x00000004190e7825 */ /* 0x002fc600078e021a */
[----:B--2---:R0:W-:Y:S04]  /*04c0*/  STG.E desc[UR8][R16.64], R24 ;  /* 0x0000001810007986 */ /* 0x0041e8000c101908 */
[----:B0-----:R-:W2:Y:S01]  /*04d0*/  LDG.E R24, desc[UR8][R14.64] ;  /* 0x000000080e187981 */ /* 0x001ea2000c1e1900 */
[----:B------:R-:W-:-:S03]  /*04e0*/  IMAD.WIDE R18, R25, 0x4, R14 ;  /* 0x0000000419127825 */ /* 0x000fc600078e020e */
[----:B--2---:R0:W-:Y:S04]  /*04f0*/  STG.E desc[UR8][R16.64+0x4], R24 ;  /* 0x0000041810007986 */ /* 0x0041e8000c101908 */
[----:B------:R-:W2:Y:S01]  /*0500*/  LDG.E R14, desc[UR8][R18.64] ;  /* 0x00000008120e7981 */ /* 0x000ea2000c1e1900 */
[----:B------:R-:W-:-:S03]  /*0510*/  IMAD.WIDE R28, R25, 0x4, R18 ;  /* 0x00000004191c7825 */ /* 0x000fc600078e0212 */
[----:B--2---:R-:W-:Y:S04]  /*0520*/  STG.E desc[UR8][R16.64+0x8], R14 ;  /* 0x0000080e10007986 */ /* 0x004fe8000c101908 */
[----:B------:R1:W2:Y:S02]  /*0530*/  LDG.E R19, desc[UR8][R28.64] ;  /* 0x000000081c137981 */ /* 0x0002a4000c1e1900 */
[C---:B-1----:R-:W-:Y:S02]  /*0540*/  IMAD.WIDE R28, R25.reuse, 0x4, R28 ;  /* 0x00000004191c7825 */ /* 0x042fe400078e021c */
[----:B--2---:R-:W-:Y:S04]  /*0550*/  STG.E desc[UR8][R16.64+0xc], R19 ;  /* 0x00000c1310007986 */ /* 0x004fe8000c101908 */
[----:B------:R-:W2:Y:S01]  /*0560*/  LDG.E R15, desc[UR8][R28.64] ;  /* 0x000000081c0f7981 */ /* 0x000ea2000c1e1900 */
[----:B------:R-:W-:-:S03]  /*0570*/  IMAD.WIDE R26, R25, 0x4, R28 ;  /* 0x00000004191a7825 */ /* 0x000fc600078e021c */
[----:B--2---:R1:W-:Y:S04]  /*0580*/  STG.E desc[UR8][R16.64+0x10], R15 ;  /* 0x0000100f10007986 */ /* 0x0043e8000c101908 */
[----:B0-----:R-:W2:Y:S01]  /*0590*/  LDG.E R24, desc[UR8][R26.64] ;  /* 0x000000081a187981 */ /* 0x001ea2000c1e1900 */
[----:B-1----:R-:W-:-:S03]  /*05a0*/  IMAD.WIDE R14, R25, 0x4, R26 ;  /* 0x00000004190e7825 */ /* 0x002fc600078e021a */
[----:B--2---:R0:W-:Y:S04]  /*05b0*/  STG.E desc[UR8][R16.64+0x14], R24 ;  /* 0x0000141810007986 */ /* 0x0041e8000c101908 */
[----:B------:R-:W2:Y:S01]  /*05c0*/  LDG.E R27, desc[UR8][R14.64] ;  /* 0x000000080e1b7981 */ /* 0x000ea2000c1e1900 */
[----:B------:R-:W-:Y:S01]  /*05d0*/  IMAD.WIDE R18, R25, 0x4, R14 ;  /* 0x0000000419127825 */ /* 0x000fe200078e020e */
[----:B------:R-:W-:-:S04]  /*05e0*/  IADD3 R22, PT, PT, R22, 0x10, RZ ;  /* 0x0000001016167810 */ /* 0x000fc80007ffe0ff */
[----:B------:R-:W-:Y:S01]  /*05f0*/  ISETP.NE.AND P1, PT, R22, RZ, PT ;  /* 0x000000ff1600720c */ /* 0x000fe20003f25270 */
[----:B--2---:R0:W-:Y:S04]  /*0600*/  STG.E desc[UR8][R16.64+0x18], R27 ;  /* 0x0000181b10007986 */ /* 0x0041e8000c101908 */
[----:B------:R-:W2:Y:S01]  /*0610*/  LDG.E R18, desc[UR8][R18.64] ;  /* 0x0000000812127981 */ /* 0x000ea2000c1e1900 */
[----:B------:R-:W-:Y:S02]  /*0620*/  LEA R21, R25, R21, 0x4 ;  /* 0x0000001519157211 */ /* 0x000fe400078e20ff */
[----:B------:R-:W-:Y:S01]  /*0630*/  IADD3 R23, PT, PT, R23, 0x10, RZ ;  /* 0x0000001017177810 */ /* 0x000fe20007ffe0ff */
[----:B--2---:R0:W-:Y:S04]  /*0640*/  STG.E desc[UR8][R16.64+0x1c], R18 ;  /* 0x00001c1210007986 */ /* 0x0041e8000c101908 */
[----:B------:R-:W-:Y:S05]  /*0650*/  @P1 BRA `(.L_x_104) ;  /* 0xfffffffc00181947 */ /* 0x000fea000383ffff */
[----:B------:R-:W-:-:S07]  /*0660*/  MOV R21, R4 ;  /* 0x0000000400157202 */ /* 0x000fce0000000f00 */
.L_x_103:
[----:B------:R-:W-:-:S13]  /*0670*/  ISETP.NE.AND P1, PT, R3, RZ, PT ;  /* 0x000000ff0300720c */ /* 0x000fda0003f25270 */
[----:B------:R-:W-:Y:S05]  /*0680*/  @!P1 BRA `(.L_x_105) ;  /* 0x0000000400489947 */ /* 0x000fea0003800000 */
[----:B------:R-:W-:Y:S02]  /*0690*/  IADD3 R14, PT, PT, R3, -0x1, RZ ;  /* 0xffffffff030e7810 */ /* 0x000fe40007ffe0ff */
[----:B------:R-:W-:Y:S02]  /*06a0*/  ISETP.NE.AND P2, PT, R5, RZ, PT ;  /* 0x000000ff0500720c */ /* 0x000fe40003f45270 */
[----:B------:R-:W-:-:S13]  /*06b0*/  ISETP.GE.U32.AND P1, PT, R14, 0x7, PT ;  /* 0x000000070e00780c */ /* 0x000fda0003f26070 */
[----:B------:R-:W-:Y:S05]  /*06c0*/  @!P1 BRA `(.L_x_106) ;  /* 0x0000000000809947 */ /* 0x000fea0003800000 */
[----:B------:R-:W1:Y:S01]  /*06d0*/  LDC R25, c[0x0][0x390] ;  /* 0x0000e400ff197b82 */ /* 0x000e620000000800 */
[----:B------:R-:W-:-:S07]  /*06e0*/  IADD3 R14, PT, PT, R12, R21, RZ ;  /* 0x000000150c0e7210 */ /* 0x000fce0007ffe0ff */
[----:B0-----:R-:W0:Y:S01]  /*06f0*/  LDC.64 R16, c[0x0][0x380] ;  /* 0x0000e000ff107b82 */ /* 0x001e220000000a00 */
[----:B-1----:R-:W-:-:S04]  /*0700*/  IMAD R15, R14, R25, R0 ;  /* 0x000000190e0f7224 */ /* 0x002fc800078e0200 */
[----:B0-----:R-:W-:-:S03]  /*0710*/  IMAD.WIDE R16, R15, 0x4, R16 ;  /* 0x000000040f107825 */ /* 0x001fc600078e0210 */
[----:B------:R-:W0:Y:S02]  /*0720*/  LDC.64 R14, c[0x0][0x388] ;  /* 0x0000e200ff0e7b82 */ /* 0x000e240000000a00 */
[----:B--2---:R1:W2:Y:S01]  /*0730*/  LDG.E R19, desc[UR8][R16.64] ;  /* 0x0000000810137981 */ /* 0x0042a2000c1e1900 */
[----:B------:R-:W-:Y:S01]  /*0740*/  IADD3 R23, PT, PT, R20, R21, RZ ;  /* 0x0000001514177210 */ /* 0x000fe20007ffe0ff */
[----:B-1----:R-:W-:-:S04]  /*0750*/  IMAD.WIDE R16, R25, 0x4, R16 ;  /* 0x0000000419107825 */ /* 0x002fc800078e0210 */
[----:B0-----:R-:W-:-:S05]  /*0760*/  IMAD.WIDE R14, R23, 0x4, R14 ;  /* 0x00000004170e7825 */ /* 0x001fca00078e020e */
[----:B--2---:R-:W-:Y:S04]  /*0770*/  STG.E desc[UR8][R14.64], R19 ;  /* 0x000000130e007986 */ /* 0x004fe8000c101908 */
[----:B------:R-:W2:Y:S01]  /*0780*/  LDG.E R24, desc[UR8][R16.64] ;  /* 0x0000000810187981 */ /* 0x000ea2000c1e1900 */
[----:B------:R-:W-:-:S03]  /*0790*/  IMAD.WIDE R28, R25, 0x4, R16 ;  /* 0x00000004191c7825 */ /* 0x000fc600078e0210 */
[----:B--2---:R-:W-:Y:S04]  /*07a0*/  STG.E desc[UR8][R14.64+0x4], R24 ;  /* 0x000004180e007986 */ /* 0x004fe8000c101908 */
[----:B------:R-:W2:Y:S01]  /*07b0*/  LDG.E R23, desc[UR8][R28.64] ;  /* 0x000000081c177981 */ /* 0x000ea2000c1e1900 */
[----:B------:R-:W-:-:S03]  /*07c0*/  IMAD.WIDE R26, R25, 0x4, R28 ;  /* 0x00000004191a7825 */ /* 0x000fc600078e021c */
[----:B--2---:R0:W-:Y:S04]  /*07d0*/  STG.E desc[UR8][R14.64+0x8], R23 ;  /* 0x000008170e007986 */ /* 0x0041e8000c101908 */
[----:B------:R-:W2:Y:S01]  /*07e0*/  LDG.E R29, desc[UR8][R26.64] ;  /* 0x000000081a1d7981 */ /* 0x000ea2000c1e1900 */
[----:B0-----:R-:W-:-:S03]  /*07f0*/  IMAD.WIDE R22, R25, 0x4, R26 ;  /* 0x0000000419167825 */ /* 0x001fc600078e021a */
[----:B--2---:R1:W-:Y:S04]  /*0800*/  STG.E desc[UR8][R14.64+0xc], R29 ;  /* 0x00000c1d0e007986 */ /* 0x0043e8000c101908 */
[----:B------:R-:W2:Y:S01]  /*0810*/  LDG.E R27, desc[UR8][R22.64] ;  /* 0x00000008161b7981 */ /* 0x000ea2000c1e1900 */
[----:B------:R-:W-:-:S03]  /*0820*/  IMAD.WIDE R18, R25, 0x4, R22 ;  /* 0x0000000419127825 */ /* 0x000fc600078e0216 */
        /* <DEDUP_REMOVED lines=8> */
[----:B------:R-:W-:-:S03]  /*08b0*/  IADD3 R21, PT, PT, R21, 0x8, RZ ;  /* 0x0000000815157810 */ /* 0x000fc60007ffe0ff */
[----:B--2---:R1:W-:Y:S04]  /*08c0*/  STG.E desc[UR8][R14.64+0x1c], R25 ;  /* 0x00001c190e007986 */ /* 0x0043e8000c101908 */
.L_x_106:
[----:B------:R-:W-:Y:S05]  /*08d0*/  @!P2 BRA `(.L_x_105) ;  /* 0x0000000000b4a947 */ /* 0x000fea0003800000 */
[----:B-1----:R-:W-:Y:S02]  /*08e0*/  IADD3 R14, PT, PT, R5, -0x1, RZ ;  /* 0xffffffff050e7810 */ /* 0x002fe40007ffe0ff */
        /* <DEDUP_REMOVED lines=9> */
[----:B--2---:R-:W2:Y:S01]  /*0980*/  LDG.E R27, desc[UR8][R24.64] ;  /* 0x00000008181b7981 */ /* 0x004ea2000c1e1900 */
[----:B------:R-:W-:Y:S01]  /*0990*/  IADD3 R19, PT, PT, R20, R21, RZ ;  /* 0x0000001514137210 */ /* 0x000fe20007ffe0ff */
[----:B------:R-:W-:-:S04]  /*09a0*/  IMAD.WIDE R22, R15, 0x4, R24 ;  /* 0x000000040f167825 */ /* 0x000fc800078e0218 */
[----:B0-----:R-:W-:-:S05]  /*09b0*/  IMAD.WIDE R16, R19, 0x4, R16 ;  /* 0x0000000413107825 */ /* 0x001fca00078e0210 */
        /* <DEDUP_REMOVED lines=10> */
.L_x_107:
[----:B------:R-:W-:Y:S05]  /*0a60*/  @!P2 BRA `(.L_x_105) ;  /* 0x000000000050a947 */ /* 0x000fea0003800000 */
[----:B------:R-:W0:Y:S01]  /*0a70*/  LDC R19, c[0x0][0x390] ;  /* 0x0000e400ff137b82 */ /* 0x000e220000000800 */
[----:B------:R-:W-:-:S07]  /*0a80*/  IADD3 R12, PT, PT, R12, R21, RZ ;  /* 0x000000150c0c7210 */ /* 0x000fce0007ffe0ff */
[----:B-1----:R-:W1:Y:S01]  /*0a90*/  LDC.64 R14, c[0x0][0x380] ;  /* 0x0000e000ff0e7b82 */ /* 0x002e620000000a00 */
[----:B0-----:R-:W-:-:S04]  /*0aa0*/  IMAD R17, R12, R19, R0 ;  /* 0x000000130c117224 */ /* 0x001fc800078e0200 */
[----:B-1----:R-:W-:-:S03]  /*0ab0*/  IMAD.WIDE R16, R17, 0x4, R14 ;  /* 0x0000000411107825 */ /* 0x002fc600078e020e */
[----:B------:R-:W0:Y:S02]  /*0ac0*/  LDC.64 R14, c[0x0][0x388] ;  /* 0x0000e200ff0e7b82 */ /* 0x000e240000000a00 */
[----:B--2---:R-:W2:Y:S01]  /*0ad0*/  LDG.E R23, desc[UR8][R16.64] ;  /* 0x0000000810177981 */ /* 0x004ea2000c1e1900 */
[----:B------:R-:W-:Y:S02]  /*0ae0*/  ISETP.NE.AND P1, PT, R6, 0x1, PT ;  /* 0x000000010600780c */ /* 0x000fe40003f25270 */
[----:B------:R-:W-:-:S05]  /*0af0*/  IADD3 R21, PT, PT, R20, R21, RZ ;  /* 0x0000001514157210 */ /* 0x000fca0007ffe0ff */
[----:B0-----:R-:W-:-:S05]  /*0b00*/  IMAD.WIDE R14, R21, 0x4, R14 ;  /* 0x00000004150e7825 */ /* 0x001fca00078e020e */
[----:B--2---:R3:W-:Y:S01]  /*0b10*/  STG.E desc[UR8][R14.64], R23 ;  /* 0x000000170e007986 */ /* 0x0047e2000c101908 */
[----:B------:R-:W-:Y:S05]  /*0b20*/  @!P1 BRA `(.L_x_105) ;  /* 0x0000000000209947 */ /* 0x000fea0003800000 */
[----:B------:R-:W-:-:S05]  /*0b30*/  IMAD.WIDE R16, R19, 0x4, R16 ;  /* 0x0000000413107825 */ /* 0x000fca00078e0210 */
[----:B------:R-:W2:Y:S01]  /*0b40*/  LDG.E R21, desc[UR8][R16.64] ;  /* 0x0000000810157981 */ /* 0x000ea2000c1e1900 */
[----:B------:R-:W-:-:S03]  /*0b50*/  ISETP.NE.AND P1, PT, R6, 0x2, PT ;  /* 0x000000020600780c */ /* 0x000fc60003f25270 */
[----:B--2---:R4:W-:Y:S10]  /*0b60*/  STG.E desc[UR8][R14.64+0x4], R21 ;  /* 0x000004150e007986 */ /* 0x0049f4000c101908 */
[----:B------:R-:W-:Y:S05]  /*0b70*/  @!P1 BRA `(.L_x_105) ;  /* 0x00000000000c9947 */ /* 0x000fea0003800000 */
[----:B------:R-:W-:-:S06]  /*0b80*/  IMAD.WIDE R16, R19, 0x4, R16 ;  /* 0x0000000413107825 */ /* 0x000fcc00078e0210 */
[----:B------:R-:W2:Y:S04]  /*0b90*/  LDG.E R17, desc[UR8][R16.64] ;  /* 0x0000000810117981 */ /* 0x000ea8000c1e1900 */
[----:B--2---:R0:W-:Y:S02]  /*0ba0*/  STG.E desc[UR8][R14.64+0x8], R17 ;  /* 0x000008110e007986 */ /* 0x0041e4000c101908 */
.L_x_105:
[----:B------:R-:W5:Y:S01]  /*0bb0*/  LDCU UR10, c[0x0][0x398] ;  /* 0x00007300ff0a77ac */ /* 0x000f620008000800 */
[----:B------:R-:W-:-:S04]  /*0bc0*/  IADD3 R10, PT, PT, R10, 0x1, RZ ;  /* 0x000000010a0a7810 */ /* 0x000fc80007ffe0ff */
[----:B-----5:R-:W-:-:S13]  /*0bd0*/  ISETP.NE.AND P1, PT, R10, UR10, PT ;  /* 0x0000000a0a007c0c */ /* 0x020fda000bf25270 */
[----:B------:R-:W-:Y:S05]  /*0be0*/  @P1 BRA `(.L_x_108) ;  /* 0xfffffff400841947 */ /* 0x000fea000383ffff */
[----:B------:R-:W-:Y:S05]  /*0bf0*/  @P0 BRA `(.L_x_109) ;  /* 0xfffffff400600947 */ /* 0x000fea000383ffff */
[----:B--2---:R-:W-:Y:S05]  /*0c00*/  EXIT ;  /* 0x000000000000794d */ /* 0x004fea0003800000 */
.L_x_110:
        /* <DEDUP_REMOVED lines=15> */
.L_x_350:


//--------------------- .text._Z11full_kernelPfS_iiiii --------------------------
	.section	.text._Z11full_kernelPfS_iiiii,"ax",@progbits
	.align	128
        .global         _Z11full_kernelPfS_iiiii
        .type           _Z11full_kernelPfS_iiiii,@function
        .size           _Z11full_kernelPfS_iiiii,(.L_x_351 - _Z11full_kernelPfS_iiiii)
        .other          _Z11full_kernelPfS_iiiii,@"STO_CUDA_ENTRY STV_DEFAULT"
_Z11full_kernelPfS_iiiii:
.text._Z11full_kernelPfS_iiiii:
        /* <DEDUP_REMOVED lines=24> */
.L_x_117:
        /* <DEDUP_REMOVED lines=8> */
.L_x_116:
[----:B0-----:R-:W0:Y:S01]  /*0200*/  LDCU UR10, c[0x0][0x39c] ;  /* 0x00007380ff0a77ac */ /* 0x001e220008000800 */
[----:B------:R-:W-:Y:S01]  /*0210*/  MOV R25, RZ ;  /* 0x000000ff00197202 */ /* 0x000fe20000000f00 */
[----:B0-----:R-:W-:Y:S02]  /*0220*/  UISETP.GE.U32.AND UP0, UPT, UR10, 0x10, UPT ;  /* 0x000000100a00788c */ /* 0x001fe4000bf06070 */
[C---:B------:R-:W-:Y:S02]  /*0230*/  IMAD R12, R10.reuse, UR10, R13 ;  /* 0x0000000a0a0c7c24 */ /* 0x040fe4000f8e020d */
[----:B------:R-:W-:-:S05]  /*0240*/  IMAD R24, R10, UR10, R9 ;  /* 0x0000000a0a187c24 */ /* 0x000fca000f8e0209 */
[----:B-1-34-:R-:W-:Y:S05]  /*0250*/  BRA.U !UP0, `(.L_x_111) ;  /* 0x0000000508047547 */ /* 0x01afea000b800000 */
[----:B------:R-:W0:Y:S01]  /*0260*/  LDC R15, c[0x0][0x398] ;  /* 0x0000e600ff0f7b82 */ /* 0x000e220000000800 */
[----:B------:R-:W-:Y:S01]  /*0270*/  MOV R28, R8 ;  /* 0x00000008001c7202 */ /* 0x000fe20000000f00 */
[--C-:B0-----:R-:W-:Y:S02]  /*0280*/  IMAD R25, R15, UR7, R10.reuse ;  /* 0x000000070f197c24 */ /* 0x101fe4000f8e020a */
[----:B------:R-:W-:Y:S02]  /*0290*/  IMAD R26, R11, R15, R10 ;  /* 0x0000000f0b1a7224 */ /* 0x000fe400078e020a */
[----:B------:R-:W-:Y:S02]  /*02a0*/  IMAD R25, R7, R25, R0 ;  /* 0x0000001907197224 */ /* 0x000fe400078e0200 */
[----:B------:R-:W-:-:S07]  /*02b0*/  IMAD R26, R26, UR10, RZ ;  /* 0x0000000a1a1a7c24 */ /* 0x000fce000f8e02ff */
.L_x_112:
[----:B------:R-:W-:Y:S01]  /*02c0*/  MOV R14, UR5 ;  /* 0x00000005000e7c02 */ /* 0x000fe20008000f00 */
[----:B-1----:R-:W0:Y:S01]  /*02d0*/  LDC.64 R18, c[0x0][0x388] ;  /* 0x0000e200ff127b82 */ /* 0x002e220000000a00 */
[----:B------:R-:W-:-:S03]  /*02e0*/  MOV R15, UR6 ;  /* 0x00000006000f7c02 */ /* 0x000fc60008000f00 */
[----:B------:R-:W-:-:S04]  /*02f0*/  IMAD.WIDE R14, R26, 0x4, R14 ;  /* 0x000000041a0e7825 */ /* 0x000fc800078e020e */
[----:B------:R-:W1:Y:S01]  /*0300*/  LDC R27, c[0x0][0x390] ;  /* 0x0000e400ff1b7b82 */ /* 0x000e620000000800 */
[----:B--2---:R-:W2:Y:S01]  /*0310*/  LDG.E R29, desc[UR8][R14.64+-0x20] ;  /* 0xffffe0080e1d7981 */ /* 0x004ea2000c1e1900 */
[----:B0-----:R-:W-:-:S05]  /*0320*/  IMAD.WIDE R18, R25, 0x4, R18 ;  /* 0x0000000419127825 */ /* 0x001fca00078e0212 */
[----:B--2---:R0:W-:Y:S04]  /*0330*/  STG.E desc[UR8][R18.64], R29 ;  /* 0x0000001d12007986 */ /* 0x0041e8000c101908 */
[----:B------:R-:W2:Y:S01]  /*0340*/  LDG.E R17, desc[UR8][R14.64+-0x1c] ;  /* 0xffffe4080e117981 */ /* 0x000ea2000c1e1900 */
[----:B-1----:R-:W-:-:S05]  /*0350*/  IMAD.WIDE R20, R27, 0x4, R18 ;  /* 0x000000041b147825 */ /* 0x002fca00078e0212 */
[----:B--2---:R1:W-:Y:S04]  /*0360*/  STG.E desc[UR8][R20.64], R17 ;  /* 0x0000001114007986 */ /* 0x0043e8000c101908 */
[----:B0-----:R-:W2:Y:S01]  /*0370*/  LDG.E R29, desc[UR8][R14.64+-0x18] ;  /* 0xffffe8080e1d7981 */ /* 0x001ea2000c1e1900 */
[----:B------:R-:W-:-:S05]  /*0380*/  IMAD.WIDE R22, R27, 0x4, R20 ;  /* 0x000000041b167825 */ /* 0x000fca00078e0214 */
[----:B--2---:R0:W-:Y:S04]  /*0390*/  STG.E desc[UR8][R22.64], R29 ;  /* 0x0000001d16007986 */ /* 0x0041e8000c101908 */
[----:B------:R-:W2:Y:S01]  /*03a0*/  LDG.E R19, desc[UR8][R14.64+-0x14] ;  /* 0xffffec080e137981 */ /* 0x000ea2000c1e1900 */
[----:B-1----:R-:W-:-:S05]  /*03b0*/  IMAD.WIDE R16, R27, 0x4, R22 ;  /* 0x000000041b107825 */ /* 0x002fca00078e0216 */
[----:B--2---:R1:W-:Y:S04]  /*03c0*/  STG.E desc[UR8][R16.64], R19 ;  /* 0x0000001310007986 */ /* 0x0043e8000c101908 */
[----:B0-----:R-:W2:Y:S01]  /*03d0*/  LDG.E R29, desc[UR8][R14.64+-0x10] ;  /* 0xfffff0080e1d7981 */ /* 0x001ea2000c1e1900 */
[----:B-1----:R-:W-:-:S05]  /*03e0*/  IMAD.WIDE R18, R27, 0x4, R16 ;  /* 0x000000041b127825 */ /* 0x002fca00078e0210 */
[----:B--2---:R-:W-:Y:S04]  /*03f0*/  STG.E desc[UR8][R18.64], R29 ;  /* 0x0000001d12007986 */ /* 0x004fe8000c101908 */
[----:B------:R-:W2:Y:S01]  /*0400*/  LDG.E R23, desc[UR8][R14.64+-0xc] ;  /* 0xfffff4080e177981 */ /* 0x000ea2000c1e1900 */
[----:B------:R-:W-:-:S05]  /*0410*/  IMAD.WIDE R20, R27, 0x4, R18 ;  /* 0x000000041b147825 */ /* 0x000fca00078e0212 */
[----:B--2---:R0:W-:Y:S04]  /*0420*/  STG.E desc[UR8][R20.64], R23 ;  /* 0x0000001714007986 */ /* 0x0041e8000c101908 */
[----:B------:R-:W2:Y:S01]  /*0430*/  LDG.E R17, desc[UR8][R14.64+-0x8] ;  /* 0xfffff8080e117981 */ /* 0x000ea2000c1e1900 */
[----:B0-----:R-:W-:-:S05]  /*0440*/  IMAD.WIDE R22, R27, 0x4, R20 ;  /* 0x000000041b167825 */ /* 0x001fca00078e0214 */
[----:B--2---:R0:W-:Y:S04]  /*0450*/  STG.E desc[UR8][R22.64], R17 ;  /* 0x0000001116007986 */ /* 0x0041e8000c101908 */
[----:B------:R-:W2:Y:S01]  /*0460*/  LDG.E R29, desc[UR8][R14.64+-0x4] ;  /* 0xfffffc080e1d7981 */ /* 0x000ea2000c1e1900 */
[----:B0-----:R-:W-:-:S05]  /*0470*/  IMAD.WIDE R16, R27, 0x4, R22 ;  /* 0x000000041b107825 */ /* 0x001fca00078e0216 */
[----:B--2---:R0:W-:Y:S04]  /*0480*/  STG.E desc[UR8][R16.64], R29 ;  /* 0x0000001d10007986 */ /* 0x0041e8000c101908 */
[----:B------:R-:W2:Y:S01]  /*0490*/  LDG.E R21, desc[UR8][R14.64] ;  /* 0x000000080e157981 */ /* 0x000ea2000c1e1900 */
[----:B------:R-:W-:-:S05]  /*04a0*/  IMAD.WIDE R18, R27, 0x4, R16 ;  /* 0x000000041b127825 */ /* 0x000fca00078e0210 */
[----:B--2---:R1:W-:Y:S04]  /*04b0*/  STG.E desc[UR8][R18.64], R21 ;  /* 0x0000001512007986 */ /* 0x0043e8000c101908 */
[----:B0-----:R-:W2:Y:S01]  /*04c0*/  LDG.E R29, desc[UR8][R14.64+0x4] ;  /* 0x000004080e1d7981 */ /* 0x001ea2000c1e1900 */
[----:B-1----:R-:W-:-:S05]  /*04d0*/  IMAD.WIDE R20, R27, 0x4, R18 ;  /* 0x000000041b147825 */ /* 0x002fca00078e0212 */
[----:B--2---:R0:W-:Y:S04]  /*04e0*/  STG.E desc[UR8][R20.64], R29 ;  /* 0x0000001d14007986 */ /* 0x0041e8000c101908 */
[----:B------:R-:W2:Y:S01]  /*04f0*/  LDG.E R19, desc[UR8][R14.64+0x8] ;  /* 0x000008080e137981 */ /* 0x000ea2000c1e1900 */
[----:B------:R-:W-:-:S05]  /*0500*/  IMAD.WIDE R22, R27, 0x4, R20 ;  /* 0x000000041b167825 */ /* 0x000fca00078e0214 */
[----:B--2---:R1:W-:Y:S04]  /*0510*/  STG.E desc[UR8][R22.64], R19 ;  /* 0x0000001316007986 */ /* 0x0043e8000c101908 */
[----:B0-----:R-:W2:Y:S01]  /*0520*/  LDG.E R29, desc[UR8][R14.64+0xc] ;  /* 0x00000c080e1d7981 */ /* 0x001ea2000c1e1900 */
[----:B------:R-:W-:-:S05]  /*0530*/  IMAD.WIDE R16, R27, 0x4, R22 ;  /* 0x000000041b107825 */ /* 0x000fca00078e0216 */
[----:B--2---:R0:W-:Y:S04]  /*0540*/  STG.E desc[UR8][R16.64], R29 ;  /* 0x0000001d10007986 */ /* 0x0041e8000c101908 */
[----:B-1----:R-:W2:Y:S01]  /*0550*/  LDG.E R23, desc[UR8][R14.64+0x10] ;  /* 0x000010080e177981 */ /* 0x002ea2000c1e1900 */
[----:B------:R-:W-:-:S05]  /*0560*/  IMAD.WIDE R18, R27, 0x4, R16 ;  /* 0x000000041b127825 */ /* 0x000fca00078e0210 */
[----:B--2---:R1:W-:Y:S04]  /*0570*/  STG.E desc[UR8][R18.64], R23 ;  /* 0x0000001712007986 */ /* 0x0043e8000c101908 */
[----:B0-----:R-:W2:Y:S01]  /*0580*/  LDG.E R17, desc[UR8][R14.64+0x14] ;  /* 0x000014080e117981 */ /* 0x001ea2000c1e1900 */
[----:B------:R-:W-:-:S05]  /*0590*/  IMAD.WIDE R20, R27, 0x4, R18 ;  /* 0x000000041b147825 */ /* 0x000fca00078e0212 */
[----:B--2---:R0:W-:Y:S04]  /*05a0*/  STG.E desc[UR8][R20.64], R17 ;  /* 0x0000001114007986 */ /* 0x0041e8000c101908 */
[----:B------:R-:W2:Y:S01]  /*05b0*/  LDG.E R29, desc[UR8][R14.64+0x18] ;  /* 0x000018080e1d7981 */ /* 0x000ea2000c1e1900 */
[----:B-1----:R-:W-:Y:S01]  /*05c0*/  IMAD.WIDE R22, R27, 0x4, R20 ;  /* 0x000000041b167825 */ /* 0x002fe200078e0214 */
[----:B------:R-:W-:-:S04]  /*05d0*/  IADD3 R28, PT, PT, R28, 0x10, RZ ;  /* 0x000000101c1c7810 */ /* 0x000fc80007ffe0ff */
[----:B------:R-:W-:Y:S01]  /*05e0*/  ISETP.NE.AND P1, PT, R28, RZ, PT ;  /* 0x000000ff1c00720c */ /* 0x000fe20003f25270 */
[----:B--2---:R1:W-:Y:S04]  /*05f0*/  STG.E desc[UR8][R22.64], R29 ;  /* 0x0000001d16007986 */ /* 0x0043e8000c101908 */
[----:B------:R-:W2:Y:S01]  /*0600*/  LDG.E R19, desc[UR8][R14.64+0x1c] ;  /* 0x00001c080e137981 */ /* 0x000ea2000c1e1900 */
[C---:B0-----:R-:W-:Y:S01]  /*0610*/  IMAD.WIDE R16, R27.reuse, 0x4, R22 ;  /* 0x000000041b107825 */ /* 0x041fe200078e0216 */
[----:B------:R-:W-:Y:S02]  /*0620*/  LEA R25, R27, R25, 0x4 ;  /* 0x000000191b197211 */ /* 0x000fe400078e20ff */
[----:B------:R-:W-:Y:S02]  /*0630*/  IADD3 R26, PT, PT, R26, 0x10, RZ ;  /* 0x000000101a1a7810 */ /* 0x000fe40007ffe0ff */
[----:B--2---:R1:W-:Y:S02]  /*0640*/  STG.E desc[UR8][R16.64], R19 ;  /* 0x0000001310007986 */ /* 0x0043e4000c101908 */
[----:B------:R-:W-:Y:S05]  /*0650*/  @P1 BRA `(.L_x_112) ;  /* 0xfffffffc00181947 */ /* 0x000fea000383ffff */
[----:B------:R-:W-:-:S07]  /*0660*/  MOV R25, R4 ;  /* 0x0000000400197202 */ /* 0x000fce0000000f00 */
.L_x_111:
[----:B------:R-:W-:-:S13]  /*0670*/  ISETP.NE.AND P1, PT, R3, RZ, PT ;  /* 0x000000ff0300720c */ /* 0x000fda0003f25270 */
[----:B------:R-:W-:Y:S05]  /*0680*/  @!P1 BRA `(.L_x_113) ;  /* 0x0000000400489947 */ /* 0x000fea0003800000 */
[----:B------:R-:W-:Y:S02]  /*0690*/  IADD3 R14, PT, PT, R3, -0x1, RZ ;  /* 0xffffffff030e7810 */ /* 0x000fe40007ffe0ff */
[----:B------:R-:W-:Y:S02]  /*06a0*/  ISETP.NE.AND P2, PT, R5, RZ, PT ;  /* 0x000000ff0500720c */ /* 0x000fe40003f45270 */
[----:B------:R-:W-:-:S13]  /*06b0*/  ISETP.GE.U32.AND P1, PT, R14, 0x7, PT ;  /* 0x000000070e00780c */ /* 0x000fda0003f26070 */
[----:B------:R-:W-:Y:S05]  /*06c0*/  @!P1 BRA `(.L_x_114) ;  /* 0x0000000000809947 */ /* 0x000fea0003800000 */
[----:B-1----:R-:W0:Y:S01]  /*06d0*/  LDC.64 R16, c[0x0][0x380] ;  /* 0x0000e000ff107b82 */ /* 0x002e220000000a00 */
[----:B------:R-:W-:-:S07]  /*06e0*/  IADD3 R15, PT, PT, R12, R25, RZ ;  /* 0x000000190c0f7210 */ /* 0x000fce0007ffe0ff */
[----:B------:R-:W1:Y:S01]  /*06f0*/  LDC R27, c[0x0][0x390] ;  /* 0x0000e400ff1b7b82 */ /* 0x000e620000000800 */
[----:B0-----:R-:W-:-:S07]  /*0700*/  IMAD.WIDE R16, R15, 0x4, R16 ;  /* 0x000000040f107825 */ /* 0x001fce00078e0210 */
[----:B------:R-:W0:Y:S01]  /*0710*/  LDC.64 R14, c[0x0][0x388] ;  /* 0x0000e200ff0e7b82 */ /* 0x000e220000000a00 */
[----:B--2---:R-:W2:Y:S01]  /*0720*/  LDG.E R29, desc[UR8][R16.64] ;  /* 0x00000008101d7981 */ /* 0x004ea2000c1e1900 */
[----:B------:R-:W-:-:S05]  /*0730*/  IADD3 R18, PT, PT, R24, R25, RZ ;  /* 0x0000001918127210 */ /* 0x000fca0007ffe0ff */
[----:B-1----:R-:W-:-:S04]  /*0740*/  IMAD R21, R18, R27, R0 ;  /* 0x0000001b12157224 */ /* 0x002fc800078e0200 */
[----:B0-----:R-:W-:-:S05]  /*0750*/  IMAD.WIDE R20, R21, 0x4, R14 ;  /* 0x0000000415147825 */ /* 0x001fca00078e020e */
[----:B--2---:R0:W-:Y:S04]  /*0760*/  STG.E desc[UR8][R20.64], R29 ;  /* 0x0000001d14007986 */ /* 0x0041e8000c101908 */
[----:B------:R-:W2:Y:S01]  /*0770*/  LDG.E R26, desc[UR8][R16.64+0x4] ;  /* 0x00000408101a7981 */ /* 0x000ea2000c1e1900 */
[----:B------:R-:W-:-:S05]  /*0780*/  IMAD.WIDE R18, R27, 0x4, R20 ;  /* 0x000000041b127825 */ /* 0x000fca00078e0214 */
[----:B--2---:R1:W-:Y:S04]  /*0790*/  STG.E desc[UR8][R18.64], R26 ;  /* 0x0000001a12007986 */ /* 0x0043e8000c101908 */
[----:B------:R-:W2:Y:S01]  /*07a0*/  LDG.E R28, desc[UR8][R16.64+0x8] ;  /* 0x00000808101c7981 */ /* 0x000ea2000c1e1900 */
[----:B------:R-:W-:-:S05]  /*07b0*/  IMAD.WIDE R14, R27, 0x4, R18 ;  /* 0x000000041b0e7825 */ /* 0x000fca00078e0212 */
[----:B--2---:R-:W-:Y:S04]  /*07c0*/  STG.E desc[UR8][R14.64], R28 ;  /* 0x0000001c0e007986 */ /* 0x004fe8000c101908 */
        /* <DEDUP_REMOVED lines=12> */
[----:B------:R-:W2:Y:S01]  /*0890*/  LDG.E R28, desc[UR8][R16.64+0x1c] ;  /* 0x00001c08101c7981 */ /* 0x000ea2000c1e1900 */
[----:B------:R-:W-:Y:S01]  /*08a0*/  IMAD.WIDE R22, R27, 0x4, R14 ;  /* 0x000000041b167825 */ /* 0x000fe200078e020e */
[----:B------:R-:W-:-:S04]  /*08b0*/  IADD3 R25, PT, PT, R25, 0x8, RZ ;  /* 0x0000000819197810 */ /* 0x000fc80007ffe0ff */
[----:B--2---:R0:W-:Y:S03]  /*08c0*/  STG.E desc[UR8][R22.64], R28 ;  /* 0x0000001c16007986 */ /* 0x0041e6000c101908 */
.L_x_114:
[----:B------:R-:W-:Y:S05]  /*08d0*/  @!P2 BRA `(.L_x_113) ;  /* 0x0000000000b4a947 */ /* 0x000fea0003800000 */
[----:B0-----:R-:W-:Y:S02]  /*08e0*/  IADD3 R14, PT, PT, R5, -0x1, RZ ;  /* 0xffffffff050e7810 */ /* 0x001fe40007ffe0ff */
[----:B------:R-:W-:Y:S02]  /*08f0*/  ISETP.NE.AND P2, PT, R6, RZ, PT ;  /* 0x000000ff0600720c */ /* 0x000fe40003f45270 */
[----:B------:R-:W-:-:S13]  /*0900*/  ISETP.GE.U32.AND P1, PT, R14, 0x3, PT ;  /* 0x000000030e00780c */ /* 0x000fda0003f26070 */
[----:B------:R-:W-:Y:S05]  /*0910*/  @!P1 BRA `(.L_x_115) ;  /* 0x0000000000509947 */ /* 0x000fea0003800000 */
[----:B-1----:R-:W0:Y:S01]  /*0920*/  LDC.64 R16, c[0x0][0x380] ;  /* 0x0000e000ff107b82 */ /* 0x002e220000000a00 */
[----:B------:R-:W-:-:S07]  /*0930*/  IADD3 R15, PT, PT, R12, R25, RZ ;  /* 0x000000190c0f7210 */ /* 0x000fce0007ffe0ff */
[----:B------:R-:W1:Y:S08]  /*0940*/  LDC R23, c[0x0][0x390] ;  /* 0x0000e400ff177b82 */ /* 0x000e700000000800 */
[----:B------:R-:W3:Y:S01]  /*0950*/  LDC.64 R20, c[0x0][0x388] ;  /* 0x0000e200ff147b82 */ /* 0x000ee20000000a00 */
[----:B0-----:R-:W-:-:S05]  /*0960*/  IMAD.WIDE R16, R15, 0x4, R16 ;  /* 0x000000040f107825 */ /* 0x001fca00078e0210 */
[----:B--2---:R-:W2:Y:S01]  /*0970*/  LDG.E R27, desc[UR8][R16.64] ;  /* 0x00000008101b7981 */ /* 0x004ea2000c1e1900 */
[----:B------:R-:W-:-:S05]  /*0980*/  IADD3 R14, PT, PT, R24, R25, RZ ;  /* 0x00000019180e7210 */ /* 0x000fca0007ffe0ff */
[----:B-1----:R-:W-:-:S04]  /*0990*/  IMAD R15, R14, R23, R0 ;  /* 0x000000170e0f7224 */ /* 0x002fc800078e0200 */
[----:B---3--:R-:W-:-:S05]  /*09a0*/  IMAD.WIDE R20, R15, 0x4, R20 ;  /* 0x000000040f147825 */ /* 0x008fca00078e0214 */
[----:B--2---:R0:W-:Y:S04]  /*09b0*/  STG.E desc[UR8][R20.64], R27 ;  /* 0x0000001b14007986 */ /* 0x0041e8000c101908 */
[----:B------:R-:W2:Y:S01]  /*09c0*/  LDG.E R29, desc[UR8][R16.64+0x4] ;  /* 0x00000408101d7981 */ /* 0x000ea2000c1e1900 */
[----:B------:R-:W-:-:S05]  /*09d0*/  IMAD.WIDE R18, R23, 0x4, R20 ;  /* 0x0000000417127825 */ /* 0x000fca00078e0214 */
[----:B--2---:R0:W-:Y:S04]  /*09e0*/  STG.E desc[UR8][R18.64], R29 ;  /* 0x0000001d12007986 */ /* 0x0041e8000c101908 */
[----:B------:R-:W2:Y:S01]  /*09f0*/  LDG.E R26, desc[UR8][R16.64+0x8] ;  /* 0x00000808101a7981 */ /* 0x000ea2000c1e1900 */
[----:B------:R-:W-:-:S05]  /*0a00*/  IMAD.WIDE R14, R23, 0x4, R18 ;  /* 0x00000004170e7825 */ /* 0x000fca00078e0212 */
[----:B--2---:R0:W-:Y:S04]  /*0a10*/  STG.E desc[UR8][R14.64], R26 ;  /* 0x0000001a0e007986 */ /* 0x0041e8000c101908 */
[----:B------:R-:W2:Y:S01]  /*0a20*/  LDG.E R28, desc[UR8][R16.64+0xc] ;  /* 0x00000c08101c7981 */ /* 0x000ea2000c1e1900 */
[----:B------:R-:W-:Y:S01]  /*0a30*/  IMAD.WIDE R22, R23, 0x4, R14 ;  /* 0x0000000417167825 */ /* 0x000fe200078e020e */
[----:B------:R-:W-:-:S04]  /*0a40*/  IADD3 R25, PT, PT, R25, 0x4, RZ ;  /* 0x0000000419197810 */ /* 0x000fc80007ffe0ff */
[----:B--2---:R0:W-:Y:S03]  /*0a50*/  STG.E desc[UR8][R22.64], R28 ;  /* 0x0000001c16007986 */ /* 0x0041e6000c101908 */
.L_x_115:
[----:B------:R-:W-:Y:S05]  /*0a60*/  @!P2 BRA `(.L_x_113) ;  /* 0x000000000050a947 */ /* 0x000fea0003800000 */
[----:B0-----:R-:W0:Y:S01]  /*0a70*/  LDC.64 R14, c[0x0][0x380] ;  /* 0x0000e000ff0e7b82 */ /* 0x001e220000000a00 */
[----:B-1----:R-:W-:-:S07]  /*0a80*/  IADD3 R17, PT, PT, R12, R25, RZ ;  /* 0x000000190c117210 */ /* 0x002fce0007ffe0ff */
[----:B------:R-:W1:Y:S01]  /*0a90*/  LDC R23, c[0x0][0x390] ;  /* 0x0000e400ff177b82 */ /* 0x000e620000000800 */
[----:B0-----:R-:W-:-:S07]  /*0aa0*/  IMAD.WIDE R16, R17, 0x4, R14 ;  /* 0x0000000411107825 */ /* 0x001fce00078e020e */
[----:B------:R-:W0:Y:S01]  /*0ab0*/  LDC.64 R14, c[0x0][0x388] ;  /* 0x0000e200ff0e7b82 */ /* 0x000e220000000a00 */
[----:B--2---:R-:W2:Y:S01]  /*0ac0*/  LDG.E R19, desc[UR8][R16.64] ;  /* 0x0000000810137981 */ /* 0x004ea2000c1e1900 */
[----:B------:R-:W-:Y:S02]  /*0ad0*/  IADD3 R21, PT, PT, R24, R25, RZ ;  /* 0x0000001918157210 */ /* 0x000fe40007ffe0ff */
[----:B------:R-:W-:-:S03]  /*0ae0*/  ISETP.NE.AND P1, PT, R6, 0x1, PT ;  /* 0x000000010600780c */ /* 0x000fc60003f25270 */
[----:B-1----:R-:W-:-:S04]  /*0af0*/  IMAD R21, R21, R23, R0 ;  /* 0x0000001715157224 */ /* 0x002fc800078e0200 */
[----:B0-----:R-:W-:-:S05]  /*0b00*/  IMAD.WIDE R14, R21, 0x4, R14 ;  /* 0x00000004150e7825 */ /* 0x001fca00078e020e */
[----:B--2---:R3:W-:Y:S01]  /*0b10*/  STG.E desc[UR8][R14.64], R19 ;  /* 0x000000130e007986 */ /* 0x0047e2000c101908 */
[----:B------:R-:W-:Y:S05]  /*0b20*/  @!P1 BRA `(.L_x_113) ;  /* 0x0000000000209947 */ /* 0x000fea0003800000 */
[----:B---3--:R-:W2:Y:S01]  /*0b30*/  LDG.E R19, desc[UR8][R16.64+0x4] ;  /* 0x0000040810137981 */ /* 0x008ea2000c1e1900 */
[----:B------:R-:W-:Y:S01]  /*0b40*/  ISETP.NE.AND P1, PT, R6, 0x2, PT ;  /* 0x000000020600780c */ /* 0x000fe20003f25270 */
[----:B------:R-:W-:-:S05]  /*0b50*/  IMAD.WIDE R14, R23, 0x4, R14 ;  /* 0x00000004170e7825 */ /* 0x000fca00078e020e */
[----:B--2---:R4:W-:Y:S07]  /*0b60*/  STG.E desc[UR8][R14.64], R19 ;  /* 0x000000130e007986 */ /* 0x0049ee000c101908 */
[----:B------:R-:W-:Y:S05]  /*0b70*/  @!P1 BRA `(.L_x_113) ;  /* 0x00000000000c9947 */ /* 0x000fea0003800000 */
[----:B------:R-:W2:Y:S01]  /*0b80*/  LDG.E R17, desc[UR8][R16.64+0x8] ;  /* 0x0000080810117981 */ /* 0x000ea2000c1e1900 */
[----:B----4-:R-:W-:-:S05]  /*0b90*/  IMAD.WIDE R14, R23, 0x4, R14 ;  /* 0x00000004170e7825 */ /* 0x010fca00078e020e */
[----:B--2---:R0:W-:Y:S02]  /*0ba0*/  STG.E desc[UR8][R14.64], R17 ;  /* 0x000000110e007986 */ /* 0x0041e4000c101908 */
.L_x_113:
[----:B------:R-:W5:Y:S01]  /*0bb0*/  LDCU UR10, c[0x0][0x398] ;  /* 0x00007300ff0a77ac */ /* 0x000f620008000800 */
[----:B------:R-:W-:-:S04]  /*0bc0*/  IADD3 R10, PT, PT, R10, 0x1, RZ ;  /* 0x000000010a0a7810 */ /* 0x000fc80007ffe0ff */
[----:B-----5:R-:W-:-:S13]  /*0bd0*/  ISETP.NE.AND P1, PT, R10, UR10, PT ;  /* 0x0000000a0a007c0c */ /* 0x020fda000bf25270 */
[----:B------:R-:W-:Y:S05]  /*0be0*/  @P1 BRA `(.L_x_116) ;  /* 0xfffffff400841947 */ /* 0x000fea000383ffff */
[----:B------:R-:W-:Y:S05]  /*0bf0*/  @P0 BRA `(.L_x_117) ;  /* 0xfffffff400600947 */ /* 0x000fea000383ffff */
[----:B--2---:R-:W-:Y:S05]  /*0c00*/  EXIT ;  /* 0x000000000000794d */ /* 0x004fea0003800000 */
.L_x_118:
        /* <DEDUP_REMOVED lines=15> */
.L_x_351:


//--------------------- .text._Z18gradfilter2_kernelPfS_S_S_iiiiiiiiiiiiii --------------------------
	.section	.text._Z18gradfilter2_kernelPfS_S_S_iiiiiiiiiiiiii,"ax",@progbits
	.align	128
        .global         _Z18gradfilter2_kernelPfS_S_S_iiiiiiiiiiiiii
        .type           _Z18gradfilter2_kernelPfS_S_S_iiiiiiiiiiiiii,@function
        .size           _Z18gradfilter2_kernelPfS_S_S_iiiiiiiiiiiiii,(.L_x_352 - _Z18gradfilter2_kernelPfS_S_S_iiiiiiiiiiiiii)
        .other          _Z18gradfilter2_kernelPfS_S_S_iiiiiiiiiiiiii,@"STO_CUDA_ENTRY STV_DEFAULT"
_Z18gradfilter2_kernelPfS_S_S_iiiiiiiiiiiiii:
.text._Z18gradfilter2_kernelPfS_S_S_iiiiiiiiiiiiii:
[----:B------:R-:W-:Y:S01]  /*0000*/  LDC R1, c[0x0][0x37c] ;  /* 0x0000df00ff017b82 */ /* 0x000fe20000000800 */
[----:B------:R-:W0:Y:S07]  /*0010*/  LDCU.128 UR20, c[0x0][0x3b0] ;  /* 0x00007600ff1477ac */ /* 0x000e2e0008000c00 */
[----:B------:R-:W1:Y:S01]  /*0020*/  S2UR UR16, SR_CTAID.X ;  /* 0x00000000001079c3 */ /* 0x000e620000002500 */
[----:B------:R-:W2:Y:S01]  /*0030*/  LDCU UR7, c[0x0][0x3c0] ;  /* 0x00007800ff0777ac */ /* 0x000ea20008000800 */
[----:B------:R-:W3:Y:S01]  /*0040*/  LDCU.64 UR14, c[0x0][0x358] ;  /* 0x00006b00ff0e77ac */ /* 0x000ee20008000a00 */
[----:B0-----:R-:W-:Y:S01]  /*0050*/  UMOV UR12, UR22 ;  /* 0x00000016000c7c82 */ /* 0x001fe20008000000 */
[----:B------:R-:W-:Y:S01]  /*0060*/  UMOV UR5, UR23 ;  /* 0x0000001700057c82 */ /* 0x000fe20008000000 */
[----:B------:R-:W-:-:S02]  /*0070*/  UISETP.LT.AND UP0, UPT, UR21, UR12, UPT ;  /* 0x0000000c1500728c */ /* 0x000fc4000bf01270 */
[----:B------:R-:W-:Y:S02]  /*0080*/  UIADD3 UR4, UPT, UPT, UR21, -0x1, URZ ;  /* 0xffffffff15047890 */ /* 0x000fe4000fffe0ff */
[----:B------:R-:W-:Y:S02]  /*0090*/  USEL UR8, UR21, UR12, UP0 ;  /* 0x0000000c15087287 */ /* 0x000fe40008000000 */
[----:B--2---:R-:W-:Y:S02]  /*00a0*/  UIADD3 UR7, UPT, UPT, UR7, -0x1, URZ ;  /* 0xffffffff07077890 */ /* 0x004fe4000fffe0ff */
[----:B------:R-:W-:Y:S02]  /*00b0*/  UISETP.GE.AND UP0, UPT, UR8, 0x1, UPT ;  /* 0x000000010800788c */ /* 0x000fe4000bf06270 */
[----:B------:R-:W-:Y:S02]  /*00c0*/  UIADD3 UR5, UPT, UPT, UR5, -0x1, URZ ;  /* 0xffffffff05057890 */ /* 0x000fe4000fffe0ff */
[----:B------:R-:W-:-:S02]  /*00d0*/  UISETP.LT.OR UP0, UPT, UR20, 0x1, !UP0 ;  /* 0x000000011400788c */ /* 0x000fc4000c701670 */
[----:B------:R-:W-:Y:S02]  /*00e0*/  UIADD3 UR6, UPT, UPT, UR12, -0x1, URZ ;  /* 0xffffffff0c067890 */ /* 0x000fe4000fffe0ff */
[----:B------:R-:W-:Y:S02]  /*00f0*/  UIMAD UR8, UR4, UR5, UR21 ;  /* 0x00000005040872a4 */ /* 0x000fe4000f8e0215 */
[----:B------:R-:W-:-:S03]  /*0100*/  UIMAD UR9, UR6, UR7, UR12 ;  /* 0x00000007060972a4 */ /* 0x000fc6000f8e020c */
[----:B-1-3--:R-:W-:Y:S09]  /*0110*/  BRA.U UP0, `(.L_x_119) ;  /* 0x00000009008c7547 */ /* 0x00aff2000b800000 */
[----:B------:R-:W-:Y:S01]  /*0120*/  ULOP3.LUT UR5, UR12, 0xf, URZ, 0xc0, !UPT ;  /* 0x0000000f0c057892 */ /* 0x000fe2000f8ec0ff */
[----:B------:R-:W-:Y:S01]  /*0130*/  HFMA2 R0, -RZ, RZ, 0, 0 ;  /* 0x00000000ff007431 */ /* 0x000fe200000001ff */
[----:B------:R-:W-:Y:S02]  /*0140*/  ULOP3.LUT UR7, UR12, 0x7, URZ, 0xc0, !UPT ;  /* 0x000000070c077892 */ /* 0x000fe4000f8ec0ff */
[----:B------:R-:W-:Y:S02]  /*0150*/  UIADD3 UR6, UPT, UPT, UR5, -0x1, URZ ;  /* 0xffffffff05067890 */ /* 0x000fe4000fffe0ff */
[----:B------:R-:W-:Y:S02]  /*0160*/  UIADD3 UR10, UPT, UPT, UR7, -0x1, URZ ;  /* 0xffffffff070a7890 */ /* 0x000fe4000fffe0ff */
[----:B------:R-:W-:Y:S02]  /*0170*/  ULOP3.LUT UR11, UR12, 0x7ffffff0, URZ, 0xc0, !UPT ;  /* 0x7ffffff00c0b7892 */ /* 0x000fe4000f8ec0ff */
[----:B------:R-:W-:-:S02]  /*0180*/  ULOP3.LUT UR4, UR12, 0x3, URZ, 0xc0, !UPT ;  /* 0x000000030c047892 */ /* 0x000fc4000f8ec0ff */
[----:B------:R-:W-:Y:S02]  /*0190*/  UISETP.GE.U32.AND UP1, UPT, UR6, 0x7, UPT ;  /* 0x000000070600788c */ /* 0x000fe4000bf26070 */
[----:B------:R-:W-:-:S11]  /*01a0*/  UISETP.GE.U32.AND UP0, UPT, UR10, 0x3, UPT ;  /* 0x000000030a00788c */ /* 0x000fd6000bf06070 */
.L_x_126:
[----:B012---:R-:W0:Y:S01]  /*01b0*/  LDC R3, c[0x0][0x3b0] ;  /* 0x0000ec00ff037b82 */ /* 0x007e220000000800 */
[----:B------:R-:W-:Y:S01]  /*01c0*/  MOV R5, RZ ;  /* 0x000000ff00057202 */ /* 0x000fe20000000f00 */
[----:B0-----:R-:W-:Y:S01]  /*01d0*/  IMAD R4, R3, UR16, R0 ;  /* 0x0000001003047c24 */ /* 0x001fe2000f8e0200 */
[----:B------:R-:W-:-:S03]  /*01e0*/  IADD3 R0, PT, PT, R0, 0x1, RZ ;  /* 0x0000000100007810 */ /* 0x000fc60007ffe0ff */
[----:B------:R-:W-:Y:S01]  /*01f0*/  IMAD R6, R4, UR8, RZ ;  /* 0x0000000804067c24 */ /* 0x000fe2000f8e02ff */
[----:B---34-:R-:W-:-:S13]  /*0200*/  ISETP.NE.AND P1, PT, R0, R3, PT ;  /* 0x000000030000720c */ /* 0x018fda0003f25270 */
.L_x_125:
[----:B012---:R-:W0:Y:S01]  /*0210*/  LDC R2, c[0x0][0x3b4] ;  /* 0x0000ed00ff027b82 */ /* 0x007e220000000800 */
[----:B------:R-:W1:Y:S01]  /*0220*/  LDCU.64 UR12, c[0x0][0x3b8] ;  /* 0x00007700ff0c77ac */ /* 0x000e620008000a00 */
[----:B------:R-:W-:Y:S01]  /*0230*/  MOV R9, RZ ;  /* 0x000000ff00097202 */ /* 0x000fe20000000f00 */
[----:B-1----:R-:W-:Y:S01]  /*0240*/  UISETP.GE.U32.AND UP2, UPT, UR12, 0x10, UPT ;  /* 0x000000100c00788c */ /* 0x002fe2000bf46070 */
[C---:B------:R-:W-:Y:S02]  /*0250*/  IMAD R8, R5.reuse, UR13, R6 ;  /* 0x0000000d05087c24 */ /* 0x040fe4000f8e0206 */
[----:B0-----:R-:W-:Y:S01]  /*0260*/  IMAD R7, R4, R2, R5 ;  /* 0x0000000204077224 */ /* 0x001fe200078e0205 */
[----:B------:R-:W-:Y:S01]  /*0270*/  IADD3 R5, PT, PT, R5, 0x1, RZ ;  /* 0x0000000105057810 */ /* 0x000fe20007ffe0ff */
[----:B------:R-:W-:-:S03]  /*0280*/  IMAD R8, R8, UR9, RZ ;  /* 0x0000000908087c24 */ /* 0x000fc6000f8e02ff */
[----:B------:R-:W-:Y:S01]  /*0290*/  ISETP.NE.AND P2, PT, R5, R2, PT ;  /* 0x000000020500720c */ /* 0x000fe20003f45270 */
[----:B---34-:R-:W-:-:S12]  /*02a0*/  BRA.U !UP2, `(.L_x_120) ;  /* 0x000000010aec7547 */ /* 0x018fd8000b800000 */
[----:B------:R-:W-:-:S07]  /*02b0*/  HFMA2 R9, -RZ, RZ, 0, 0 ;  /* 0x00000000ff097431 */ /* 0x000fce00000001ff */
.L_x_121:
[----:B------:R-:W0:Y:S01]  /*02c0*/  LDC.64 R2, c[0x0][0x390] ;  /* 0x0000e400ff027b82 */ /* 0x000e220000000a00 */
[----:B---3--:R-:W-:-:S07]  /*02d0*/  IMAD R11, R7, UR12, R9 ;  /* 0x0000000c070b7c24 */ /* 0x008fce000f8e0209 */
[----:B------:R-:W1:Y:S08]  /*02e0*/  LDC R10, c[0x0][0x3c0] ;  /* 0x0000f000ff0a7b82 */ /* 0x000e700000000800 */
[----:B------:R-:W2:Y:S01]  /*02f0*/  LDC.64 R12, c[0x0][0x388] ;  /* 0x0000e200ff0c7b82 */ /* 0x000ea20000000a00 */
[----:B0-----:R-:W-:-:S05]  /*0300*/  IMAD.WIDE R2, R11, 0x4, R2 ;  /* 0x000000040b027825 */ /* 0x001fca00078e0202 */
[----:B------:R-:W3:Y:S01]  /*0310*/  LDG.E R11, desc[UR14][R2.64] ;  /* 0x0000000e020b7981 */ /* 0x000ee2000c1e1900 */
[----:B-1----:R-:W-:-:S04]  /*0320*/  IMAD R15, R9, R10, R8 ;  /* 0x0000000a090f7224 */ /* 0x002fc800078e0208 */
[----:B--2---:R-:W-:-:S05]  /*0330*/  IMAD.WIDE R12, R15, 0x4, R12 ;  /* 0x000000040f0c7825 */ /* 0x004fca00078e020c */
[----:B---3--:R0:W-:Y:S04]  /*0340*/  STG.E desc[UR14][R12.64], R11 ;  /* 0x0000000b0c007986 */ /* 0x0081e8000c10190e */
[----:B------:R-:W2:Y:S01]  /*0350*/  LDG.E R21, desc[UR14][R2.64+0x4] ;  /* 0x0000040e02157981 */ /* 0x000ea2000c1e1900 */
[----:B------:R-:W-:-:S05]  /*0360*/  IMAD.WIDE R14, R10, 0x4, R12 ;  /* 0x000000040a0e7825 */ /* 0x000fca00078e020c */
[----:B--2---:R1:W-:Y:S04]  /*0370*/  STG.E desc[UR14][R14.64], R21 ;  /* 0x000000150e007986 */ /* 0x0043e8000c10190e */
[----:B------:R-:W2:Y:S01]  /*0380*/  LDG.E R23, desc[UR14][R2.64+0x8] ;  /* 0x0000080e02177981 */ /* 0x000ea2000c1e1900 */
[----:B------:R-:W-:-:S05]  /*0390*/  IMAD.WIDE R16, R10, 0x4, R14 ;  /* 0x000000040a107825 */ /* 0x000fca00078e020e */
[----:B--2---:R2:W-:Y:S04]  /*03a0*/  STG.E desc[UR14][R16.64], R23 ;  /* 0x0000001710007986 */ /* 0x0045e8000c10190e */
[----:B------:R-:W3:Y:S01]  /*03b0*/  LDG.E R25, desc[UR14][R2.64+0xc] ;  /* 0x00000c0e02197981 */ /* 0x000ee2000c1e1900 */
[----:B------:R-:W-:-:S05]  /*03c0*/  IMAD.WIDE R18, R10, 0x4, R16 ;  /* 0x000000040a127825 */ /* 0x000fca00078e0210 */
[----:B---3--:R3:W-:Y:S04]  /*03d0*/  STG.E desc[UR14][R18.64], R25 ;  /* 0x0000001912007986 */ /* 0x0087e8000c10190e */
[----:B------:R-:W4:Y:S01]  /*03e0*/  LDG.E R27, desc[UR14][R2.64+0x10] ;  /* 0x0000100e021b7981 */ /* 0x000f22000c1e1900 */
[----:B0-----:R-:W-:-:S05]  /*03f0*/  IMAD.WIDE R12, R10, 0x4, R18 ;  /* 0x000000040a0c7825 */ /* 0x001fca00078e0212 */
[----:B----4-:R0:W-:Y:S04]  /*0400*/  STG.E desc[UR14][R12.64], R27 ;  /* 0x0000001b0c007986 */ /* 0x0101e8000c10190e */
[----:B------:R-:W4:Y:S01]  /*0410*/  LDG.E R11, desc[UR14][R2.64+0x14] ;  /* 0x0000140e020b7981 */ /* 0x000f22000c1e1900 */
[----:B-1----:R-:W-:-:S05]  /*0420*/  IMAD.WIDE R14, R10, 0x4, R12 ;  /* 0x000000040a0e7825 */ /* 0x002fca00078e020c */
[----:B----4-:R1:W-:Y:S04]  /*0430*/  STG.E desc[UR14][R14.64], R11 ;  /* 0x0000000b0e007986 */ /* 0x0103e8000c10190e */
[----:B------:R-:W4:Y:S01]  /*0440*/  LDG.E R21, desc[UR14][R2.64+0x18] ;  /* 0x0000180e02157981 */ /* 0x000f22000c1e1900 */
[----:B--2---:R-:W-:-:S05]  /*0450*/  IMAD.WIDE R16, R10, 0x4, R14 ;  /* 0x000000040a107825 */ /* 0x004fca00078e020e */
[----:B----4-:R2:W-:Y:S04]  /*0460*/  STG.E desc[UR14][R16.64], R21 ;  /* 0x0000001510007986 */ /* 0x0105e8000c10190e */
[----:B------:R-:W4:Y:S01]  /*0470*/  LDG.E R23, desc[UR14][R2.64+0x1c] ;  /* 0x00001c0e02177981 */ /* 0x000f22000c1e1900 */
[----:B---3--:R-:W-:-:S05]  /*0480*/  IMAD.WIDE R18, R10, 0x4, R16 ;  /* 0x000000040a127825 */ /* 0x008fca00078e0210 */
[----:B----4-:R3:W-:Y:S04]  /*0490*/  STG.E desc[UR14][R18.64], R23 ;  /* 0x0000001712007986 */ /* 0x0107e8000c10190e */
        /* <DEDUP_REMOVED lines=19> */
[----:B--2---:R-:W-:Y:S01]  /*05d0*/  IMAD.WIDE R16, R10, 0x4, R14 ;  /* 0x000000040a107825 */ /* 0x004fe200078e020e */
[----:B------:R-:W-:-:S04]  /*05e0*/  IADD3 R9, PT, PT, R9, 0x10, RZ ;  /* 0x0000001009097810 */ /* 0x000fc80007ffe0ff */
[----:B------:R-:W-:Y:S01]  /*05f0*/  ISETP.NE.AND P0, PT, R9, UR11, PT ;  /* 0x0000000b09007c0c */ /* 0x000fe2000bf05270 */
[----:B----4-:R3:W-:Y:S04]  /*0600*/  STG.E desc[UR14][R16.64], R27 ;  /* 0x0000001b10007986 */ /* 0x0107e8000c10190e */
[----:B------:R-:W2:Y:S01]  /*0610*/  LDG.E R29, desc[UR14][R2.64+0x3c] ;  /* 0x00003c0e021d7981 */ /* 0x000ea2000c1e1900 */
[----:B------:R-:W-:-:S05]  /*0620*/  IMAD.WIDE R10, R10, 0x4, R16 ;  /* 0x000000040a0a7825 */ /* 0x000fca00078e0210 */
[----:B--2---:R3:W-:Y:S02]  /*0630*/  STG.E desc[UR14][R10.64], R29 ;  /* 0x0000001d0a007986 */ /* 0x0047e4000c10190e */
[----:B------:R-:W-:Y:S05]  /*0640*/  @P0 BRA `(.L_x_121) ;  /* 0xfffffffc001c0947 */ /* 0x000fea000383ffff */
[----:B------:R-:W-:-:S07]  /*0650*/  MOV R9, UR11 ;  /* 0x0000000b00097c02 */ /* 0x000fce0008000f00 */
.L_x_120:
[----:B------:R-:W-:-:S09]  /*0660*/  UISETP.NE.AND UP2, UPT, UR5, URZ, UPT ;  /* 0x000000ff0500728c */ /* 0x000fd2000bf45270 */
[----:B------:R-:W-:Y:S05]  /*0670*/  BRA.U !UP2, `(.L_x_122) ;  /* 0x000000050a2c7547 */ /* 0x000fea000b800000 */
[----:B------:R-:W-:Y:S01]  /*0680*/  UISETP.NE.AND UP2, UPT, UR7, URZ, UPT ;  /* 0x000000ff0700728c */ /* 0x000fe2000bf45270 */
[----:B------:R-:W-:Y:S10]  /*0690*/  BRA.U !UP1, `(.L_x_123) ;  /* 0x00000001097c7547 */ /* 0x000ff4000b800000 */
        /* <DEDUP_REMOVED lines=18> */
[----:B------:R-:W3:Y:S01]  /*07c0*/  LDG.E R27, desc[UR14][R2.64+0x10] ;  /* 0x0000100e021b7981 */ /* 0x000ee2000c1e1900 */
[----:B0-----:R-:W-:-:S05]  /*07d0*/  IMAD.WIDE R12, R10, 0x4, R18 ;  /* 0x000000040a0c7825 */ /* 0x001fca00078e0212 */
[----:B---3--:R4:W-:Y:S04]  /*07e0*/  STG.E desc[UR14][R12.64], R27 ;  /* 0x0000001b0c007986 */ /* 0x0089e8000c10190e */
[----:B------:R-:W3:Y:S01]  /*07f0*/  LDG.E R29, desc[UR14][R2.64+0x14] ;  /* 0x0000140e021d7981 */ /* 0x000ee2000c1e1900 */
[----:B-1----:R-:W-:-:S05]  /*0800*/  IMAD.WIDE R14, R10, 0x4, R12 ;  /* 0x000000040a0e7825 */ /* 0x002fca00078e020c */
[----:B---3--:R4:W-:Y:S04]  /*0810*/  STG.E desc[UR14][R14.64], R29 ;  /* 0x0000001d0e007986 */ /* 0x0089e8000c10190e */
[----:B------:R-:W3:Y:S01]  /*0820*/  LDG.E R21, desc[UR14][R2.64+0x18] ;  /* 0x0000180e02157981 */ /* 0x000ee2000c1e1900 */
[----:B--2---:R-:W-:-:S05]  /*0830*/  IMAD.WIDE R16, R10, 0x4, R14 ;  /* 0x000000040a107825 */ /* 0x004fca00078e020e */
[----:B---3--:R4:W-:Y:S04]  /*0840*/  STG.E desc[UR14][R16.64], R21 ;  /* 0x0000001510007986 */ /* 0x0089e8000c10190e */
[----:B------:R-:W2:Y:S01]  /*0850*/  LDG.E R23, desc[UR14][R2.64+0x1c] ;  /* 0x00001c0e02177981 */ /* 0x000ea2000c1e1900 */
[----:B------:R-:W-:Y:S01]  /*0860*/  IMAD.WIDE R10, R10, 0x4, R16 ;  /* 0x000000040a0a7825 */ /* 0x000fe200078e0210 */
[----:B------:R-:W-:-:S04]  /*0870*/  IADD3 R9, PT, PT, R9, 0x8, RZ ;  /* 0x0000000809097810 */ /* 0x000fc80007ffe0ff */
[----:B--2---:R4:W-:Y:S03]  /*0880*/  STG.E desc[UR14][R10.64], R23 ;  /* 0x000000170a007986 */ /* 0x0049e6000c10190e */
.L_x_123:
[----:B------:R-:W-:Y:S05]  /*0890*/  BRA.U !UP2, `(.L_x_122) ;  /* 0x000000010aa47547 */ /* 0x000fea000b800000 */
[----:B------:R-:W-:Y:S01]  /*08a0*/  UISETP.NE.AND UP2, UPT, UR4, URZ, UPT ;  /* 0x000000ff0400728c */ /* 0x000fe2000bf45270 */
[----:B------:R-:W-:Y:S10]  /*08b0*/  BRA.U !UP0, `(.L_x_124) ;  /* 0x00000001084c7547 */ /* 0x000ff4000b800000 */
[----:B------:R-:W0:Y:S01]  /*08c0*/  LDC.64 R2, c[0x0][0x390] ;  /* 0x0000e400ff027b82 */ /* 0x000e220000000a00 */
[----:B---34-:R-:W-:-:S07]  /*08d0*/  IMAD R11, R7, UR12, R9 ;  /* 0x0000000c070b7c24 */ /* 0x018fce000f8e0209 */
[----:B------:R-:W1:Y:S01]  /*08e0*/  LDC R17, c[0x0][0x3c0] ;  /* 0x0000f000ff117b82 */ /* 0x000e620000000800 */
[----:B0-----:R-:W-:-:S07]  /*08f0*/  IMAD.WIDE R2, R11, 0x4, R2 ;  /* 0x000000040b027825 */ /* 0x001fce00078e0202 */
[----:B------:R-:W0:Y:S01]  /*0900*/  LDC.64 R10, c[0x0][0x388] ;  /* 0x0000e200ff0a7b82 */ /* 0x000e220000000a00 */
[----:B------:R-:W2:Y:S01]  /*0910*/  LDG.E R19, desc[UR14][R2.64] ;  /* 0x0000000e02137981 */ /* 0x000ea2000c1e1900 */
        /* <DEDUP_REMOVED lines=13> */
.L_x_124:
[----:B------:R-:W-:Y:S05]  /*09f0*/  BRA.U !UP2, `(.L_x_122) ;  /* 0x000000010a4c7547 */ /* 0x000fea000b800000 */
[----:B0--34-:R-:W0:Y:S01]  /*0a00*/  LDC.64 R10, c[0x0][0x390] ;  /* 0x0000e400ff0a7b82 */ /* 0x019e220000000a00 */
[----:B------:R-:W-:-:S07]  /*0a10*/  IMAD R7, R7, UR12, R9 ;  /* 0x0000000c07077c24 */ /* 0x000fce000f8e0209 */
[----:B------:R-:W1:Y:S08]  /*0a20*/  LDC R13, c[0x0][0x3c0] ;  /* 0x0000f000ff0d7b82 */ /* 0x000e700000000800 */
[----:B------:R-:W2:Y:S01]  /*0a30*/  LDC.64 R2, c[0x0][0x388] ;  /* 0x0000e200ff027b82 */ /* 0x000ea20000000a00 */
[----:B0-----:R-:W-:-:S05]  /*0a40*/  IMAD.WIDE R10, R7, 0x4, R10 ;  /* 0x00000004070a7825 */ /* 0x001fca00078e020a */
[----:B------:R-:W3:Y:S01]  /*0a50*/  LDG.E R7, desc[UR14][R10.64] ;  /* 0x0000000e0a077981 */ /* 0x000ee2000c1e1900 */
[----:B------:R-:W-:Y:S01]  /*0a60*/  UISETP.NE.AND UP2, UPT, UR4, 0x1, UPT ;  /* 0x000000010400788c */ /* 0x000fe2000bf45270 */
[----:B-1----:R-:W-:-:S04]  /*0a70*/  IMAD R9, R9, R13, R8 ;  /* 0x0000000d09097224 */ /* 0x002fc800078e0208 */
[----:B--2---:R-:W-:-:S05]  /*0a80*/  IMAD.WIDE R2, R9, 0x4, R2 ;  /* 0x0000000409027825 */ /* 0x004fca00078e0202 */
[----:B---3--:R1:W-:Y:S01]  /*0a90*/  STG.E desc[UR14][R2.64], R7 ;  /* 0x0000000702007986 */ /* 0x0083e2000c10190e */
[----:B------:R-:W-:Y:S05]  /*0aa0*/  BRA.U !UP2, `(.L_x_122) ;  /* 0x000000010a207547 */ /* 0x000fea000b800000 */
[----:B-1----:R-:W2:Y:S01]  /*0ab0*/  LDG.E R7, desc[UR14][R10.64+0x4] ;  /* 0x0000040e0a077981 */ /* 0x002ea2000c1e1900 */
[----:B------:R-:W-:Y:S01]  /*0ac0*/  IMAD.WIDE R2, R13, 0x4, R2 ;  /* 0x000000040d027825 */ /* 0x000fe200078e0202 */
[----:B------:R-:W-:-:S04]  /*0ad0*/  UISETP.NE.AND UP2, UPT, UR4, 0x2, UPT ;  /* 0x000000020400788c */ /* 0x000fc8000bf45270 */
[----:B--2---:R2:W-:Y:S05]  /*0ae0*/  STG.E desc[UR14][R2.64], R7 ;  /* 0x0000000702007986 */ /* 0x0045ea000c10190e */
[----:B------:R-:W-:Y:S05]  /*0af0*/  BRA.U !UP2, `(.L_x_122) ;  /* 0x000000010a0c7547 */ /* 0x000fea000b800000 */
[----:B------:R-:W3:Y:S01]  /*0b00*/  LDG.E R11, desc[UR14][R10.64+0x8] ;  /* 0x0000080e0a0b7981 */ /* 0x000ee2000c1e1900 */
[----:B--2---:R-:W-:-:S05]  /*0b10*/  IMAD.WIDE R2, R13, 0x4, R2 ;  /* 0x000000040d027825 */ /* 0x004fca00078e0202 */
[----:B---3--:R0:W-:Y:S02]  /*0b20*/  STG.E desc[UR14][R2.64], R11 ;  /* 0x0000000b02007986 */ /* 0x0081e4000c10190e */
.L_x_122:
[----:B------:R-:W-:Y:S05]  /*0b30*/  @P2 BRA `(.L_x_125) ;  /* 0xfffffff400b42947 */ /* 0x000fea000383ffff */
[----:B------:R-:W-:Y:S05]  /*0b40*/  @P1 BRA `(.L_x_126) ;  /* 0xfffffff400981947 */ /* 0x000fea000383ffff */
.L_x_119:
[----:B012---:R-:W0:Y:S02]  /*0b50*/  LDC R3, c[0x0][0x3a4] ;  /* 0x0000e900ff037b82 */ /* 0x007e240000000800 */
[----:B0-----:R-:W-:-:S13]  /*0b60*/  ISETP.GE.AND P0, PT, R3, 0x1, PT ;  /* 0x000000010300780c */ /* 0x001fda0003f06270 */
[----:B------:R-:W-:Y:S05]  /*0b70*/  @!P0 EXIT ;  /* 0x000000000000894d */ /* 0x000fea0003800000 */
[----:B------:R-:W0:Y:S01]  /*0b80*/  LDC.64 R4, c[0x0][0x3a8] ;  /* 0x0000ea00ff047b82 */ /* 0x000e220000000a00 */
[----:B------:R-:W1:Y:S01]  /*0b90*/  S2R R2, SR_TID.X ;  /* 0x0000000000027919 */ /* 0x000e620000002100 */
[----:B------:R-:W2:Y:S06]  /*0ba0*/  LDCU UR4, c[0x0][0x3a0] ;  /* 0x00007400ff0477ac */ /* 0x000eac0008000800 */
[----:B------:R-:W3:Y:S01]  /*0bb0*/  LDC R7, c[0x0][0x3b0] ;  /* 0x0000ec00ff077b82 */ /* 0x000ee20000000800 */
[----:B--2---:R-:W-:Y:S01]  /*0bc0*/  UIMAD UR4, UR16, UR4, URZ ;  /* 0x00000004100472a4 */ /* 0x004fe2000f8e02ff */
[----:B0-----:R-:W-:-:S04]  /*0bd0*/  VIMNMX R0, PT, PT, R4, R5, PT ;  /* 0x0000000504007248 */ /* 0x001fc80003fe0100 */
[----:B------:R-:W-:Y:S01]  /*0be0*/  ISETP.GE.AND P0, PT, R0, 0x1, PT ;  /* 0x000000010000780c */ /* 0x000fe20003f06270 */
[----:B-1----:R-:W-:-:S12]  /*0bf0*/  IMAD R0, R2, R3, RZ ;  /* 0x0000000302007224 */ /* 0x002fd800078e02ff */
[----:B---3--:R-:W-:Y:S05]  /*0c00*/  @!P0 EXIT ;  /* 0x000000000000894d */ /* 0x008fea0003800000 */
[----:B------:R-:W-:Y:S01]  /*0c10*/  UISETP.GE.AND UP0, UPT, UR8, 0x1, UPT ;  /* 0x000000010800788c */ /* 0x000fe2000bf06270 */
[----:B------:R-:W-:Y:S02]  /*0c20*/  IMAD R2, R7, UR16, R2 ;  /* 0x0000001007027c24 */ /* 0x000fe4000f8e0202 */
[----:B------:R-:W-:-:S06]  /*0c30*/  IMAD R0, R3, UR4, R0 ;  /* 0x0000000403007c24 */ /* 0x000fcc000f8e0200 */
[----:B------:R-:W-:Y:S05]  /*0c40*/  BRA.U !UP0, `(.L_x_127) ;  /* 0x0000001108247547 */ /* 0x000fea000b800000 */
[----:B------:R-:W-:-:S09]  /*0c50*/  UISETP.GE.AND UP0, UPT, UR9, 0x1, UPT ;  /* 0x000000010900788c */ /* 0x000fd2000bf06270 */
[----:B------:R-:W-:Y:S05]  /*0c60*/  BRA.U !UP0, `(.L_x_128) ;  /* 0x0000000d08247547 */ /* 0x000fea000b800000 */
[----:B------:R-:W0:Y:S01]  /*0c70*/  LDCU UR6, c[0x0][0x3c0] ;  /* 0x00007800ff0677ac */ /* 0x000e220008000800 */
[----:B------:R-:W-:Y:S01]  /*0c80*/  IMAD R2, R2, UR8, RZ ;  /* 0x0000000802027c24 */ /* 0x000fe2000f8e02ff */
[----:B------:R-:W-:Y:S02]  /*0c90*/  UIADD3 UR5, UPT, UPT, UR12, 0x7, URZ ;  /* 0x000000070c057890 */ /* 0x000fe4000fffe0ff */
[----:B------:R-:W-:Y:S02]  /*0ca0*/  UIADD3 UR7, UPT, UPT, UR12, 0x3, URZ ;  /* 0x000000030c077890 */ /* 0x000fe4000fffe0ff */
[----:B------:R-:W-:-:S04]  /*0cb0*/  ULOP3.LUT UR21, UR9, 0x7ffffff8, URZ, 0xc0, !UPT ;  /* 0x7ffffff809157892 */ /* 0x000fc8000f8ec0ff */
[----:B------:R-:W-:Y:S02]  /*0cc0*/  UIADD3 UR16, UPT, UPT, -UR21, URZ, URZ ;  /* 0x000000ff15107290 */ /* 0x000fe4000fffe1ff */
[----:B0-----:R-:W-:Y:S02]  /*0cd0*/  UIADD3 UR4, UPT, UPT, UR6, 0x7, URZ ;  /* 0x0000000706047890 */ /* 0x001fe4000fffe0ff */
[----:B------:R-:W-:Y:S02]  /*0ce0*/  UIADD3 UR6, UPT, UPT, UR6, 0x3, URZ ;  /* 0x0000000306067890 */ /* 0x000fe4000fffe0ff */
[----:B------:R-:W-:Y:S02]  /*0cf0*/  UIMAD UR10, UR4, UR5, UR12 ;  /* 0x00000005040a72a4 */ /* 0x000fe4000f8e020c */
[----:B------:R-:W-:Y:S02]  /*0d00*/  UIMAD UR11, UR6, UR7, UR12 ;  /* 0x00000007060b72a4 */ /* 0x000fe4000f8e020c */
[----:B------:R-:W-:-:S02]  /*0d10*/  ULOP3.LUT UR4, UR10, 0x7, URZ, 0xc0, !UPT ;  /* 0x000000070a047892 */ /* 0x000fc4000f8ec0ff */
[----:B------:R-:W-:Y:S02]  /*0d20*/  ULOP3.LUT UR5, UR11, 0x3, URZ, 0xc0, !UPT ;  /* 0x000000030b057892 */ /* 0x000fe4000f8ec0ff */
[----:B------:R-:W-:Y:S02]  /*0d30*/  UIADD3 UR4, UPT, UPT, UR4, -0x1, URZ ;  /* 0xffffffff04047890 */ /* 0x000fe4000fffe0ff */
[----:B------:R-:W-:Y:S02]  /*0d40*/  UISETP.NE.AND UP2, UPT, UR5, 0x1, UPT ;  /* 0x000000010500788c */ /* 0x000fe4000bf45270 */
[----:B------:R-:W-:-:S03]  /*0d50*/  UISETP.GE.U32.AND UP1, UPT, UR4, 0x3, UPT ;  /* 0x000000030400788c */ /* 0x000fc6000bf26070 */
[----:B------:R-:W-:-:S08]  /*0d60*/  UMOV UR4, URZ ;  /* 0x000000ff00047c82 */ /* 0x000fd00008000000 */
.L_x_137:
[----:B0-----:R-:W0:Y:S01]  /*0d70*/  S2UR UR17, SR_CTAID.X ;  /* 0x00000000001179c3 */ /* 0x001e220000002500 */
[----:B------:R-:W0:Y:S02]  /*0d80*/  LDCU UR5, c[0x0][0x3c8] ;  /* 0x00007900ff0577ac */ /* 0x000e240008000800 */
[----:B0-----:R-:W-:-:S03]  /*0d90*/  UIMAD UR17, UR17, UR5, UR4 ;  /* 0x00000005111172a4 */ /* 0x001fc6000f8e0204 */
[----:B------:R-:W-:-:S09]  /*0da0*/  UMOV UR5, URZ ;  /* 0x000000ff00057c82 */ /* 0x000fd20008000000 */
.L_x_136:
[----:B0-----:R-:W0:Y:S01]  /*0db0*/  LDC R4, c[0x0][0x3a8] ;  /* 0x0000ea00ff047b82 */ /* 0x001e220000000800 */
[----:B------:R-:W1:Y:S01]  /*0dc0*/  LDCU UR6, c[0x0][0x3c4] ;  /* 0x00007880ff0677ac */ /* 0x000e620008000800 */
[----:B------:R-:W-:Y:S01]  /*0dd0*/  IADD3 R3, PT, PT, R0, UR4, RZ ;  /* 0x0000000400037c10 */ /* 0x000fe2000fffe0ff */
[----:B-1----:R-:W-:-:S03]  /*0de0*/  UIADD3 UR18, UPT, UPT, UR5, -UR6, URZ ;  /* 0x8000000605127290 */ /* 0x002fc6000fffe0ff */
[----:B------:R-:W-:Y:S01]  /*0df0*/  UMOV UR6, URZ ;  /* 0x000000ff00067c82 */ /* 0x000fe20008000000 */
[----:B0-----:R-:W-:Y:S01]  /*0e00*/  IMAD R3, R3, R4, UR5 ;  /* 0x0000000503037e24 */ /* 0x001fe2000f8e0204 */
[----:B------:R-:W-:-:S06]  /*0e10*/  UIADD3 UR5, UPT, UPT, UR5, 0x1, URZ ;  /* 0x0000000105057890 */ /* 0x000fcc000fffe0ff */
[----:B------:R-:W-:-:S13]  /*0e20*/  ISETP.NE.AND P5, PT, R4, UR5, PT ;  /* 0x0000000504007c0c */ /* 0x000fda000bfa5270 */
.L_x_135:
[----:B0-----:R-:W0:Y:S01]  /*0e30*/  LDCU UR19, c[0x0][0x3c4] ;  /* 0x00007880ff1377ac */ /* 0x001e220008000800 */
[----:B------:R-:W-:Y:S01]  /*0e40*/  HFMA2 R4, -RZ, RZ, 0, 0 ;  /* 0x00000000ff047431 */ /* 0x000fe200000001ff */
[----:B------:R-:W-:Y:S01]  /*0e50*/  UMOV UR7, URZ ;  /* 0x000000ff00077c82 */ /* 0x000fe20008000000 */
[----:B0-----:R-:W-:Y:S02]  /*0e60*/  UIADD3 UR25, UPT, UPT, UR6, -UR19, URZ ;  /* 0x8000001306197290 */ /* 0x001fe4000fffe0ff */
[----:B------:R-:W-:-:S12]  /*0e70*/  UIADD3 UR19, UPT, UPT, UR6, 0x3, -UR19 ;  /* 0x0000000306137890 */ /* 0x000fd8000fffe813 */
.L_x_134:
[----:B------:R-:W0:Y:S01]  /*0e80*/  LDCU UR13, c[0x0][0x3cc] ;  /* 0x00007980ff0d77ac */ /* 0x000e220008000800 */
[----:B------:R-:W-:Y:S02]  /*0e90*/  UIADD3 UR22, UPT, UPT, UR18, UR7, URZ ;  /* 0x0000000712167290 */ /* 0x000fe4000fffe0ff */
[----:B------:R-:W-:Y:S01]  /*0ea0*/  UMOV UR12, UR7 ;  /* 0x00000007000c7c82 */ /* 0x000fe20008000000 */
[----:B------:R-:W-:-:S04]  /*0eb0*/  UIADD3 UR7, UPT, UPT, UR7, 0x1, URZ ;  /* 0x0000000107077890 */ /* 0x000fc8000fffe0ff */
[----:B------:R-:W-:Y:S02]  /*0ec0*/  UISETP.NE.AND UP3, UPT, UR7, UR8, UPT ;  /* 0x000000080700728c */ /* 0x000fe4000bf65270 */
[----:B0-----:R-:W-:Y:S02]  /*0ed0*/  UISETP.GE.AND UP0, UPT, UR22, UR13, UPT ;  /* 0x0000000d1600728c */ /* 0x001fe4000bf06270 */
[----:B------:R-:W-:Y:S02]  /*0ee0*/  UIMAD UR20, UR17, UR13, UR22 ;  /* 0x0000000d111472a4 */ /* 0x000fe4000f8e0216 */
[----:B------:R-:W-:-:S09]  /*0ef0*/  UISETP.GT.AND UP0, UPT, UR22, -0x1, !UP0 ;  /* 0xffffffff1600788c */ /* 0x000fd2000c704270 */
[----:B------:R-:W-:Y:S05]  /*0f00*/  BRA.U !UP0, `(.L_x_129) ;  /* 0x0000000908407547 */ /* 0x000fea000b800000 */
[----:B------:R-:W-:Y:S01]  /*0f10*/  UISETP.GE.U32.AND UP0, UPT, UR9, 0x8, UPT ;  /* 0x000000080900788c */ /* 0x000fe2000bf06070 */
[----:B------:R-:W-:Y:S01]  /*0f20*/  IADD3 R5, PT, PT, R2, UR12, RZ ;  /* 0x0000000c02057c10 */ /* 0x000fe2000fffe0ff */
[----:B------:R-:W-:-:S04]  /*0f30*/  HFMA2 R6, -RZ, RZ, 0, 0 ;  /* 0x00000000ff067431 */ /* 0x000fc800000001ff */
[----:B------:R-:W-:-:S03]  /*0f40*/  IMAD R5, R5, UR9, RZ ;  /* 0x0000000905057c24 */ /* 0x000fc6000f8e02ff */
[----:B------:R-:W-:Y:S05]  /*0f50*/  BRA.U !UP0, `(.L_x_130) ;  /* 0x0000000508047547 */ /* 0x000fea000b800000 */
[----:B------:R-:W0:Y:S01]  /*0f60*/  LDCU UR12, c[0x0][0x3d0] ;  /* 0x00007a00ff0c77ac */ /* 0x000e220008000800 */
[----:B----4-:R-:W-:Y:S01]  /*0f70*/  MOV R10, R5 ;  /* 0x00000005000a7202 */ /* 0x010fe20000000f00 */
[----:B------:R-:W-:Y:S01]  /*0f80*/  UMOV UR13, UR16 ;  /* 0x00000010000d7c82 */ /* 0x000fe20008000000 */
[----:B0-----:R-:W-:-:S06]  /*0f90*/  UIMAD UR12, UR20, UR12, UR25 ;  /* 0x0000000c140c72a4 */ /* 0x001fcc000f8e0219 */
[----:B------:R-:W-:Y:S01]  /*0fa0*/  MOV R11, UR12 ;  /* 0x0000000c000b7c02 */ /* 0x000fe20008000f00 */
[----:B------:R-:W-:-:S06]  /*0fb0*/  UMOV UR12, UR19 ;  /* 0x00000013000c7c82 */ /* 0x000fcc0008000000 */
.L_x_131:
[----:B------:R-:W0:Y:S01]  /*0fc0*/  LDC R16, c[0x0][0x3d0] ;  /* 0x0000f400ff107b82 */ /* 0x000e220000000800 */
[----:B------:R-:W-:Y:S02]  /*0fd0*/  UIADD3 UR22, UPT, UPT, UR12, -0x3, URZ ;  /* 0xfffffffd0c167890 */ /* 0x000fe4000fffe0ff */
[----:B------:R-:W-:-:S05]  /*0fe0*/  UIADD3 UR23, UPT, UPT, UR12, -0x2, URZ ;  /* 0xfffffffe0c177890 */ /* 0x000fca000fffe0ff */
[----:B------:R-:W1:Y:S08]  /*0ff0*/  LDC.64 R6, c[0x0][0x380] ;  /* 0x0000e000ff067b82 */ /* 0x000e700000000a00 */
[----:B------:R-:W2:Y:S01]  /*1000*/  LDC.64 R8, c[0x0][0x388] ;  /* 0x0000e200ff087b82 */ /* 0x000ea20000000a00 */
[C---:B0-----:R-:W-:Y:S02]  /*1010*/  ISETP.LE.AND P1, PT, R16.reuse, UR22, PT ;  /* 0x0000001610007c0c */ /* 0x041fe4000bf23270 */
[----:B------:R-:W-:-:S02]  /*1020*/  ISETP.LE.AND P3, PT, R16, UR23, PT ;  /* 0x0000001710007c0c */ /* 0x000fc4000bf63270 */
[----:B------:R-:W-:Y:S02]  /*1030*/  ISETP.GT.OR P1, PT, RZ, UR22, P1 ;  /* 0x00000016ff007c0c */ /* 0x000fe40008f24670 */
[----:B------:R-:W-:Y:S01]  /*1040*/  ISETP.GT.OR P3, PT, RZ, UR23, P3 ;  /* 0x00000017ff007c0c */ /* 0x000fe20009f64670 */
[----:B-1----:R-:W-:-:S04]  /*1050*/  IMAD.WIDE R6, R11, 0x4, R6 ;  /* 0x000000040b067825 */ /* 0x002fc800078e0206 */
[----:B--2---:R-:W-:-:S06]  /*1060*/  IMAD.WIDE R8, R10, 0x4, R8 ;  /* 0x000000040a087825 */ /* 0x004fcc00078e0208 */
[----:B------:R-:W2:Y:S04]  /*1070*/  @!P1 LDG.E R13, desc[UR14][R6.64] ;  /* 0x0000000e060d9981 */ /* 0x000ea8000c1e1900 */
[----:B------:R-:W2:Y:S04]  /*1080*/  @!P1 LDG.E R12, desc[UR14][R8.64] ;  /* 0x0000000e080c9981 */ /* 0x000ea8000c1e1900 */
[----:B------:R-:W3:Y:S04]  /*1090*/  @!P3 LDG.E R15, desc[UR14][R6.64+0x4] ;  /* 0x0000040e060fb981 */ /* 0x000ee8000c1e1900 */
[----:B------:R-:W3:Y:S01]  /*10a0*/  @!P3 LDG.E R14, desc[UR14][R8.64+0x4] ;  /* 0x0000040e080eb981 */ /* 0x000ee2000c1e1900 */
[----:B------:R-:W-:-:S02]  /*10b0*/  UIADD3 UR22, UPT, UPT, UR12, -0x1, URZ ;  /* 0xffffffff0c167890 */ /* 0x000fc4000fffe0ff */
[C---:B------:R-:W-:Y:S01]  /*10c0*/  ISETP.LE.AND P2, PT, R16.reuse, UR12, PT ;  /* 0x0000000c10007c0c */ /* 0x040fe2000bf43270 */
[----:B------:R-:W-:Y:S02]  /*10d0*/  UIADD3 UR23, UPT, UPT, UR12, 0x1, URZ ;  /* 0x000000010c177890 */ /* 0x000fe4000fffe0ff */
[----:B------:R-:W-:Y:S02]  /*10e0*/  UIADD3 UR24, UPT, UPT, UR12, 0x3, URZ ;  /* 0x000000030c187890 */ /* 0x000fe4000fffe0ff */
[----:B------:R-:W-:Y:S02]  /*10f0*/  ISETP.GT.OR P2, PT, RZ, UR12, P2 ;  /* 0x0000000cff007c0c */ /* 0x000fe40009744670 */
[C---:B------:R-:W-:Y:S02]  /*1100*/  ISETP.LE.AND P0, PT, R16.reuse, UR22, PT ;  /* 0x0000001610007c0c */ /* 0x040fe4000bf03270 */
[----:B------:R-:W-:Y:S02]  /*1110*/  ISETP.LE.AND P6, PT, R16, UR23, PT ;  /* 0x0000001710007c0c */ /* 0x000fe4000bfc3270 */
[----:B------:R-:W-:Y:S01]  /*1120*/  ISETP.GT.OR P0, PT, RZ, UR22, P0 ;  /* 0x00000016ff007c0c */ /* 0x000fe20008704670 */
[----:B------:R-:W-:-:S06]  /*1130*/  UIADD3 UR22, UPT, UPT, UR12, 0x2, URZ ;  /* 0x000000020c167890 */ /* 0x000fcc000fffe0ff */
[----:B------:R-:W-:-:S04]  /*1140*/  ISETP.LE.AND P4, PT, R16, UR22, PT ;  /* 0x0000001610007c0c */ /* 0x000fc8000bf83270 */
[----:B------:R-:W-:-:S13]  /*1150*/  ISETP.GT.OR P4, PT, RZ, UR22, P4 ;  /* 0x00000016ff007c0c */ /* 0x000fda000a784670 */
[----:B------:R-:W4:Y:S04]  /*1160*/  @!P4 LDG.E R19, desc[UR14][R6.64+0x14] ;  /* 0x0000140e0613c981 */ /* 0x000f28000c1e1900 */
[----:B------:R-:W4:Y:S01]  /*1170*/  @!P4 LDG.E R18, desc[UR14][R8.64+0x14] ;  /* 0x0000140e0812c981 */ /* 0x000f22000c1e1900 */
[----:B--2---:R-:W-:Y:S01]  /*1180*/  @!P1 FFMA R4, R13, R12, R4 ;  /* 0x0000000c0d049223 */ /* 0x004fe20000000004 */
[----:B------:R-:W-:Y:S01]  /*1190*/  ISETP.GT.OR P1, PT, RZ, UR23, P6 ;  /* 0x00000017ff007c0c */ /* 0x000fe2000b724670 */
[----:B------:R-:W-:Y:S01]  /*11a0*/  UIADD3 UR23, UPT, UPT, UR12, 0x4, URZ ;  /* 0x000000040c177890 */ /* 0x000fe2000fffe0ff */
[----:B------:R-:W2:Y:S04]  /*11b0*/  @!P0 LDG.E R13, desc[UR14][R6.64+0x8] ;  /* 0x0000080e060d8981 */ /* 0x000ea8000c1e1900 */
[----:B------:R-:W2:Y:S01]  /*11c0*/  @!P0 LDG.E R12, desc[UR14][R8.64+0x8] ;  /* 0x0000080e080c8981 */ /* 0x000ea2000c1e1900 */
[----:B---3--:R-:W-:Y:S01]  /*11d0*/  @!P3 FFMA R4, R15, R14, R4 ;  /* 0x0000000e0f04b223 */ /* 0x008fe20000000004 */
[----:B------:R-:W-:-:S02]  /*11e0*/  ISETP.LE.AND P3, PT, R16, UR24, PT ;  /* 0x0000001810007c0c */ /* 0x000fc4000bf63270 */
[----:B------:R-:W-:Y:S01]  /*11f0*/  ISETP.LE.AND P6, PT, R16, UR23, PT ;  /* 0x0000001710007c0c */ /* 0x000fe2000bfc3270 */
[----:B------:R-:W3:Y:S01]  /*1200*/  @!P2 LDG.E R15, desc[UR14][R6.64+0xc] ;  /* 0x00000c0e060fa981 */ /* 0x000ee2000c1e1900 */
[----:B------:R-:W-:-:S03]  /*1210*/  ISETP.GT.OR P3, PT, RZ, UR24, P3 ;  /* 0x00000018ff007c0c */ /* 0x000fc60009f64670 */
[----:B------:R-:W3:Y:S01]  /*1220*/  @!P2 LDG.E R14, desc[UR14][R8.64+0xc] ;  /* 0x00000c0e080ea981 */ /* 0x000ee2000c1e1900 */
[----:B------:R-:W-:-:S03]  /*1230*/  ISETP.GT.OR P6, PT, RZ, UR23, P6 ;  /* 0x00000017ff007c0c */ /* 0x000fc6000b7c4670 */
[----:B------:R-:W5:Y:S04]  /*1240*/  @!P1 LDG.E R17, desc[UR14][R6.64+0x10] ;  /* 0x0000100e06119981 */ /* 0x000f68000c1e1900 */
[----:B------:R-:W5:Y:S04]  /*1250*/  @!P1 LDG.E R16, desc[UR14][R8.64+0x10] ;  /* 0x0000100e08109981 */ /* 0x000f68000c1e1900 */
[----:B------:R-:W4:Y:S04]  /*1260*/  @!P3 LDG.E R21, desc[UR14][R6.64+0x18] ;  /* 0x0000180e0615b981 */ /* 0x000f28000c1e1900 */
[----:B------:R-:W4:Y:S04]  /*1270*/  @!P3 LDG.E R20, desc[UR14][R8.64+0x18] ;  /* 0x0000180e0814b981 */ /* 0x000f28000c1e1900 */
[----:B------:R-:W4:Y:S04]  /*1280*/  @!P6 LDG.E R23, desc[UR14][R6.64+0x1c] ;  /* 0x00001c0e0617e981 */ /* 0x000f28000c1e1900 */
[----:B------:R-:W4:Y:S01]  /*1290*/  @!P6 LDG.E R22, desc[UR14][R8.64+0x1c] ;  /* 0x00001c0e0816e981 */ /* 0x000f22000c1e1900 */
[----:B------:R-:W-:-:S04]  /*12a0*/  UIADD3 UR13, UPT, UPT, UR13, 0x8, URZ ;  /* 0x000000080d0d7890 */ /* 0x000fc8000fffe0ff */
[----:B------:R-:W-:Y:S01]  /*12b0*/  UISETP.NE.AND UP0, UPT, UR13, URZ, UPT ;  /* 0x000000ff0d00728c */ /* 0x000fe2000bf05270 */
[----:B------:R-:W-:Y:S02]  /*12c0*/  IADD3 R11, PT, PT, R11, 0x8, RZ ;  /* 0x000000080b0b7810 */ /* 0x000fe40007ffe0ff */
[----:B------:R-:W-:Y:S01]  /*12d0*/  IADD3 R10, PT, PT, R10, 0x8, RZ ;  /* 0x000000080a0a7810 */ /* 0x000fe20007ffe0ff */
[----:B------:R-:W-:Y:S01]  /*12e0*/  UIADD3 UR12, UPT, UPT, UR12, 0x8, URZ ;  /* 0x000000080c0c7890 */ /* 0x000fe2000fffe0ff */
[----:B--2---:R-:W-:-:S04]  /*12f0*/  @!P0 FFMA R4, R13, R12, R4 ;  /* 0x0000000c0d048223 */ /* 0x004fc80000000004 */
[----:B---3--:R-:W-:-:S04]  /*1300*/  @!P2 FFMA R4, R15, R14, R4 ;  /* 0x0000000e0f04a223 */ /* 0x008fc80000000004 */
[----:B-----5:R-:W-:-:S04]  /*1310*/  @!P1 FFMA R4, R17, R16, R4 ;  /* 0x0000001011049223 */ /* 0x020fc80000000004 */
[----:B----4-:R-:W-:-:S04]  /*1320*/  @!P4 FFMA R4, R19, R18, R4 ;  /* 0x000000121304c223 */ /* 0x010fc80000000004 */
[----:B------:R-:W-:-:S04]  /*1330*/  @!P3 FFMA R4, R21, R20, R4 ;  /* 0x000000141504b223 */ /* 0x000fc80000000004 */
[----:B------:R-:W-:Y:S01]  /*1340*/  @!P6 FFMA R4, R23, R22, R4 ;  /* 0x000000161704e223 */ /* 0x000fe20000000004 */
[----:B------:R-:W-:Y:S06]  /*1350*/  BRA.U UP0, `(.L_x_131) ;  /* 0xfffffffd00187547 */ /* 0x000fec000b83ffff */
[----:B------:R-:W-:-:S07]  /*1360*/  MOV R6, UR21 ;  /* 0x0000001500067c02 */ /* 0x000fce0008000f00 */
.L_x_130:
[----:B------:R-:W-:-:S09]  /*1370*/  ULOP3.LUT UP0, URZ, UR9, 0x7, URZ, 0xc0, !UPT ;  /* 0x0000000709ff7892 */ /* 0x000fd2000f80c0ff */
[----:B------:R-:W-:Y:S05]  /*1380*/  BRA.U !UP0, `(.L_x_129) ;  /* 0x0000000508207547 */ /* 0x000fea000b800000 */
[----:B------:R-:W-:Y:S01]  /*1390*/  ULOP3.LUT UP0, URZ, UR10, 0x3, URZ, 0xc0, !UPT ;  /* 0x000000030aff7892 */ /* 0x000fe2000f80c0ff */
[----:B------:R-:W-:Y:S10]  /*13a0*/  BRA.U !UP1, `(.L_x_132) ;  /* 0x0000000109807547 */ /* 0x000ff4000b800000 */
[----:B----4-:R-:W0:Y:S01]  /*13b0*/  LDC R16, c[0x0][0x3d0] ;  /* 0x0000f400ff107b82 */ /* 0x010e220000000800 */
[----:B------:R-:W-:Y:S02]  /*13c0*/  IADD3 R15, PT, PT, R6, UR25, RZ ;  /* 0x00000019060f7c10 */ /* 0x000fe4000fffe0ff */
[----:B------:R-:W-:Y:S02]  /*13d0*/  IADD3 R13, PT, PT, R5, R6, RZ ;  /* 0x00000006050d7210 */ /* 0x000fe40007ffe0ff */
[C---:B------:R-:W-:Y:S01]  /*13e0*/  IADD3 R12, PT, PT, R15.reuse, 0x2, RZ ;  /* 0x000000020f0c7810 */ /* 0x040fe20007ffe0ff */
[C---:B------:R-:W-:Y:S01]  /*13f0*/  VIADD R7, R15.reuse, 0x1 ;  /* 0x000000010f077836 */ /* 0x040fe20000000000 */
[C---:B------:R-:W-:Y:S01]  /*1400*/  IADD3 R14, PT, PT, R15.reuse, 0x3, RZ ;  /* 0x000000030f0e7810 */ /* 0x040fe20007ffe0ff */
[----:B------:R-:W1:Y:S08]  /*1410*/  LDC.64 R8, c[0x0][0x380] ;  /* 0x0000e000ff087b82 */ /* 0x000e700000000a00 */
[----:B------:R-:W2:Y:S01]  /*1420*/  LDC.64 R10, c[0x0][0x388] ;  /* 0x0000e200ff0a7b82 */ /* 0x000ea20000000a00 */
[----:B0-----:R-:W-:-:S02]  /*1430*/  ISETP.GE.AND P1, PT, R15, R16, PT ;  /* 0x000000100f00720c */ /* 0x001fc40003f26270 */
[-C--:B------:R-:W-:Y:S02]  /*1440*/  ISETP.GE.AND P0, PT, R7, R16.reuse, PT ;  /* 0x000000100700720c */ /* 0x080fe40003f06270 */
[----:B------:R-:W-:Y:S02]  /*1450*/  ISETP.LT.OR P1, PT, R15, RZ, P1 ;  /* 0x000000ff0f00720c */ /* 0x000fe40000f21670 */
[----:B------:R-:W-:Y:S01]  /*1460*/  ISETP.LT.OR P0, PT, R7, RZ, P0 ;  /* 0x000000ff0700720c */ /* 0x000fe20000701670 */
[----:B------:R-:W-:Y:S01]  /*1470*/  IMAD R7, R16, UR20, R15 ;  /* 0x0000001410077c24 */ /* 0x000fe2000f8e020f */
[-C--:B------:R-:W-:Y:S02]  /*1480*/  ISETP.GE.AND P2, PT, R12, R16.reuse, PT ;  /* 0x000000100c00720c */ /* 0x080fe40003f46270 */
[----:B------:R-:W-:Y:S01]  /*1490*/  ISETP.GE.AND P3, PT, R14, R16, PT ;  /* 0x000000100e00720c */ /* 0x000fe20003f66270 */
[----:B-1----:R-:W-:Y:S01]  /*14a0*/  IMAD.WIDE R8, R7, 0x4, R8 ;  /* 0x0000000407087825 */ /* 0x002fe200078e0208 */
[----:B------:R-:W-:-:S02]  /*14b0*/  ISETP.LT.OR P2, PT, R12, RZ, P2 ;  /* 0x000000ff0c00720c */ /* 0x000fc40001741670 */
[----:B------:R-:W-:Y:S01]  /*14c0*/  ISETP.LT.OR P3, PT, R14, RZ, P3 ;  /* 0x000000ff0e00720c */ /* 0x000fe20001f61670 */
[----:B--2---:R-:W-:Y:S02]  /*14d0*/  IMAD.WIDE R10, R13, 0x4, R10 ;  /* 0x000000040d0a7825 */ /* 0x004fe400078e020a */
[----:B------:R-:W2:Y:S04]  /*14e0*/  @!P1 LDG.E R7, desc[UR14][R8.64] ;  /* 0x0000000e08079981 */ /* 0x000ea8000c1e1900 */
[----:B------:R-:W2:Y:S04]  /*14f0*/  @!P1 LDG.E R12, desc[UR14][R10.64] ;  /* 0x0000000e0a0c9981 */ /* 0x000ea8000c1e1900 */
[----:B------:R-:W3:Y:S04]  /*1500*/  @!P0 LDG.E R13, desc[UR14][R8.64+0x4] ;  /* 0x0000040e080d8981 */ /* 0x000ee8000c1e1900 */
[----:B------:R-:W3:Y:S04]  /*1510*/  @!P0 LDG.E R14, desc[UR14][R10.64+0x4] ;  /* 0x0000040e0a0e8981 */ /* 0x000ee8000c1e1900 */
[----:B------:R-:W4:Y:S04]  /*1520*/  @!P2 LDG.E R15, desc[UR14][R8.64+0x8] ;  /* 0x0000080e080fa981 */ /* 0x000f28000c1e1900 */
[----:B------:R-:W4:Y:S04]  /*1530*/  @!P2 LDG.E R16, desc[UR14][R10.64+0x8] ;  /* 0x0000080e0a10a981 */ /* 0x000f28000c1e1900 */
[----:B------:R-:W5:Y:S04]  /*1540*/  @!P3 LDG.E R17, desc[UR14][R8.64+0xc] ;  /* 0x00000c0e0811b981 */ /* 0x000f68000c1e1900 */
[----:B------:R-:W5:Y:S01]  /*1550*/  @!P3 LDG.E R18, desc[UR14][R10.64+0xc] ;  /* 0x00000c0e0a12b981 */ /* 0x000f62000c1e1900 */
[----:B------:R-:W-:Y:S01]  /*1560*/  IADD3 R6, PT, PT, R6, 0x4, RZ ;  /* 0x0000000406067810 */ /* 0x000fe20007ffe0ff */
[----:B--2---:R-:W-:-:S04]  /*1570*/  @!P1 FFMA R4, R7, R12, R4 ;  /* 0x0000000c07049223 */ /* 0x004fc80000000004 */
[----:B---3--:R-:W-:-:S04]  /*1580*/  @!P0 FFMA R4, R13, R14, R4 ;  /* 0x0000000e0d048223 */ /* 0x008fc80000000004 */
[----:B----4-:R-:W-:-:S04]  /*1590*/  @!P2 FFMA R4, R15, R16, R4 ;  /* 0x000000100f04a223 */ /* 0x010fc80000000004 */
[----:B-----5:R-:W-:-:S07]  /*15a0*/  @!P3 FFMA R4, R17, R18, R4 ;  /* 0x000000121104b223 */ /* 0x020fce0000000004 */
.L_x_132:
[----:B------:R-:W-:Y:S05]  /*15b0*/  BRA.U !UP0, `(.L_x_129) ;  /* 0x0000000108947547 */ /* 0x000fea000b800000 */
[----:B------:R-:W-:Y:S01]  /*15c0*/  ULOP3.LUT UP0, URZ, UR11, 0x1, URZ, 0xc0, !UPT ;  /* 0x000000010bff7892 */ /* 0x000fe2000f80c0ff */
[----:B------:R-:W-:Y:S10]  /*15d0*/  BRA.U !UP2, `(.L_x_133) ;  /* 0x000000010a507547 */ /* 0x000ff4000b800000 */
[----:B----4-:R-:W0:Y:S01]  /*15e0*/  LDC R14, c[0x0][0x3d0] ;  /* 0x0000f400ff0e7b82 */ /* 0x010e220000000800 */
[----:B------:R-:W-:Y:S02]  /*15f0*/  IADD3 R7, PT, PT, R6, UR25, RZ ;  /* 0x0000001906077c10 */ /* 0x000fe4000fffe0ff */
[----:B------:R-:W-:Y:S02]  /*1600*/  IADD3 R13, PT, PT, R5, R6, RZ ;  /* 0x00000006050d7210 */ /* 0x000fe40007ffe0ff */
[----:B------:R-:W-:-:S03]  /*1610*/  IADD3 R12, PT, PT, R7, 0x1, RZ ;  /* 0x00000001070c7810 */ /* 0x000fc60007ffe0ff */
[----:B------:R-:W1:Y:S08]  /*1620*/  LDC.64 R8, c[0x0][0x380] ;  /* 0x0000e000ff087b82 */ /* 0x000e700000000a00 */
[----:B------:R-:W2:Y:S01]  /*1630*/  LDC.64 R10, c[0x0][0x388] ;  /* 0x0000e200ff0a7b82 */ /* 0x000ea20000000a00 */
[-C--:B0-----:R-:W-:Y:S02]  /*1640*/  ISETP.GE.AND P0, PT, R7, R14.reuse, PT ;  /* 0x0000000e0700720c */ /* 0x081fe40003f06270 */
[----:B------:R-:W-:-:S02]  /*1650*/  ISETP.GE.AND P1, PT, R12, R14, PT ;  /* 0x0000000e0c00720c */ /* 0x000fc40003f26270 */
[----:B------:R-:W-:Y:S01]  /*1660*/  ISETP.LT.OR P0, PT, R7, RZ, P0 ;  /* 0x000000ff0700720c */ /* 0x000fe20000701670 */
[----:B------:R-:W-:Y:S01]  /*1670*/  IMAD R7, R14, UR20, R7 ;  /* 0x000000140e077c24 */ /* 0x000fe2000f8e0207 */
[----:B------:R-:W-:-:S03]  /*1680*/  ISETP.LT.OR P1, PT, R12, RZ, P1 ;  /* 0x000000ff0c00720c */ /* 0x000fc60000f21670 */
[----:B-1----:R-:W-:-:S04]  /*1690*/  IMAD.WIDE R8, R7, 0x4, R8 ;  /* 0x0000000407087825 */ /* 0x002fc800078e0208 */
[----:B--2---:R-:W-:-:S04]  /*16a0*/  IMAD.WIDE R10, R13, 0x4, R10 ;  /* 0x000000040d0a7825 */ /* 0x004fc800078e020a */
[----:B------:R-:W2:Y:S04]  /*16b0*/  @!P0 LDG.E R7, desc[UR14][R8.64] ;  /* 0x0000000e08078981 */ /* 0x000ea8000c1e1900 */
[----:B------:R-:W2:Y:S04]  /*16c0*/  @!P0 LDG.E R12, desc[UR14][R10.64] ;  /* 0x0000000e0a0c8981 */ /* 0x000ea8000c1e1900 */
[----:B------:R-:W3:Y:S04]  /*16d0*/  @!P1 LDG.E R13, desc[UR14][R8.64+0x4] ;  /* 0x0000040e080d9981 */ /* 0x000ee8000c1e1900 */
[----:B------:R-:W3:Y:S01]  /*16e0*/  @!P1 LDG.E R14, desc[UR14][R10.64+0x4] ;  /* 0x0000040e0a0e9981 */ /* 0x000ee2000c1e1900 */
[----:B------:R-:W-:Y:S01]  /*16f0*/  IADD3 R6, PT, PT, R6, 0x2, RZ ;  /* 0x0000000206067810 */ /* 0x000fe20007ffe0ff */
[----:B--2---:R-:W-:-:S04]  /*1700*/  @!P0 FFMA R4, R7, R12, R4 ;  /* 0x0000000c07048223 */ /* 0x004fc80000000004 */
[----:B---3--:R-:W-:-:S07]  /*1710*/  @!P1 FFMA R4, R13, R14, R4 ;  /* 0x0000000e0d049223 */ /* 0x008fce0000000004 */
.L_x_133:
[----:B------:R-:W-:Y:S05]  /*1720*/  BRA.U !UP0, `(.L_x_129) ;  /* 0x0000000108387547 */ /* 0x000fea000b800000 */
[----:B----4-:R-:W0:Y:S01]  /*1730*/  LDC R12, c[0x0][0x3d0] ;  /* 0x0000f400ff0c7b82 */ /* 0x010e220000000800 */
[----:B------:R-:W-:-:S04]  /*1740*/  IADD3 R7, PT, PT, R6, UR25, RZ ;  /* 0x0000001906077c10 */ /* 0x000fc8000fffe0ff */
[----:B0-----:R-:W-:-:S04]  /*1750*/  ISETP.GE.AND P0, PT, R7, R12, PT ;  /* 0x0000000c0700720c */ /* 0x001fc80003f06270 */
[----:B------:R-:W-:-:S13]  /*1760*/  ISETP.LT.OR P0, PT, R7, RZ, P0 ;  /* 0x000000ff0700720c */ /* 0x000fda0000701670 */
[----:B------:R-:W-:Y:S05]  /*1770*/  @P0 BRA `(.L_x_129) ;  /* 0x0000000000240947 */ /* 0x000fea0003800000 */
[----:B------:R-:W0:Y:S01]  /*1780*/  LDC.64 R8, c[0x0][0x380] ;  /* 0x0000e000ff087b82 */ /* 0x000e220000000a00 */
[----:B------:R-:W-:Y:S01]  /*1790*/  IMAD R7, R12, UR20, R7 ;  /* 0x000000140c077c24 */ /* 0x000fe2000f8e0207 */
[----:B------:R-:W-:-:S06]  /*17a0*/  IADD3 R5, PT, PT, R5, R6, RZ ;  /* 0x0000000605057210 */ /* 0x000fcc0007ffe0ff */
[----:B------:R-:W1:Y:S01]  /*17b0*/  LDC.64 R10, c[0x0][0x388] ;  /* 0x0000e200ff0a7b82 */ /* 0x000e620000000a00 */
[----:B0-----:R-:W-:-:S06]  /*17c0*/  IMAD.WIDE R6, R7, 0x4, R8 ;  /* 0x0000000407067825 */ /* 0x001fcc00078e0208 */
[----:B------:R-:W2:Y:S01]  /*17d0*/  LDG.E R7, desc[UR14][R6.64] ;  /* 0x0000000e06077981 */ /* 0x000ea2000c1e1900 */
[----:B-1----:R-:W-:-:S06]  /*17e0*/  IMAD.WIDE R8, R5, 0x4, R10 ;  /* 0x0000000405087825 */ /* 0x002fcc00078e020a */
[----:B------:R-:W2:Y:S02]  /*17f0*/  LDG.E R8, desc[UR14][R8.64] ;  /* 0x0000000e08087981 */ /* 0x000ea4000c1e1900 */
[----:B--2---:R-:W-:-:S07]  /*1800*/  FFMA R4, R7, R8, R4 ;  /* 0x0000000807047223 */ /* 0x004fce0000000004 */
.L_x_129:
[----:B------:R-:W-:Y:S05]  /*1810*/  BRA.U UP3, `(.L_x_134) ;  /* 0xfffffff503987547 */ /* 0x000fea000b83ffff */
[----:B------:R-:W0:Y:S08]  /*1820*/  LDC R8, c[0x0][0x3ac] ;  /* 0x0000eb00ff087b82 */ /* 0x000e300000000800 */
[----:B------:R-:W1:Y:S01]  /*1830*/  LDC.64 R6, c[0x0][0x398] ;  /* 0x0000e600ff067b82 */ /* 0x000e620000000a00 */
[----:B0-----:R-:W-:Y:S01]  /*1840*/  IMAD R5, R3, R8, UR6 ;  /* 0x0000000603057e24 */ /* 0x001fe2000f8e0208 */
[----:B------:R-:W-:-:S06]  /*1850*/  UIADD3 UR6, UPT, UPT, UR6, 0x1, URZ ;  /* 0x0000000106067890 */ /* 0x000fcc000fffe0ff */
[----:B------:R-:W-:Y:S01]  /*1860*/  ISETP.NE.AND P0, PT, R8, UR6, PT ;  /* 0x0000000608007c0c */ /* 0x000fe2000bf05270 */
[----:B-1----:R-:W-:-:S05]  /*1870*/  IMAD.WIDE R6, R5, 0x4, R6 ;  /* 0x0000000405067825 */ /* 0x002fca00078e0206 */
[----:B------:R0:W-:Y:S07]  /*1880*/  STG.E desc[UR14][R6.64], R4 ;  /* 0x0000000406007986 */ /* 0x0001ee000c10190e */
[----:B------:R-:W-:Y:S05]  /*1890*/  @P0 BRA `(.L_x_135) ;  /* 0xfffffff400640947 */ /* 0x000fea000383ffff */
[----:B------:R-:W-:Y:S05]  /*18a0*/  @P5 BRA `(.L_x_136) ;  /* 0xfffffff400405947 */ /* 0x000fea000383ffff */
[----:B------:R-:W1:Y:S01]  /*18b0*/  LDC R3, c[0x0][0x3a4] ;  /* 0x0000e900ff037b82 */ /* 0x000e620000000800 */
[----:B------:R-:W-:-:S06]  /*18c0*/  UIADD3 UR4, UPT, UPT, UR4, 0x1, URZ ;  /* 0x0000000104047890 */ /* 0x000fcc000fffe0ff */
[----:B-1----:R-:W-:-:S13]  /*18d0*/  ISETP.NE.AND P0, PT, R3, UR4, PT ;  /* 0x0000000403007c0c */ /* 0x002fda000bf05270 */
[----:B------:R-:W-:Y:S05]  /*18e0*/  @!P0 EXIT ;  /* 0x000000000000894d */ /* 0x000fea0003800000 */
[----:B------:R-:W-:Y:S05]  /*18f0*/  BRA `(.L_x_137) ;  /* 0xfffffff4001c7947 */ /* 0x000fea000383ffff */
.L_x_128:
[C---:B----4-:R-:W-:Y:S01]  /*1900*/  LOP3.LUT R12, R5.reuse, 0x7, RZ, 0xc0, !PT ;  /* 0x00000007050c7812 */ /* 0x050fe200078ec0ff */
[----:B------:R-:W-:Y:S01]  /*1910*/  UMOV UR4, URZ ;  /* 0x000000ff00047c82 */ /* 0x000fe20008000000 */
[C---:B------:R-:W-:Y:S02]  /*1920*/  LOP3.LUT R13, R5.reuse, 0x3, RZ, 0xc0, !PT ;  /* 0x00000003050d7812 */ /* 0x040fe400078ec0ff */
[----:B------:R-:W-:Y:S01]  /*1930*/  LOP3.LUT R4, R5, 0x7ffffff8, RZ, 0xc0, !PT ;  /* 0x7ffffff805047812 */ /* 0x000fe200078ec0ff */
[----:B------:R-:W-:-:S05]  /*1940*/  VIADD R2, R12, 0xffffffff ;  /* 0xffffffff0c027836 */ /* 0x000fca0000000000 */
[----:B------:R-:W-:-:S13]  /*1950*/  ISETP.GE.U32.AND P0, PT, R2, 0x3, PT ;  /* 0x000000030200780c */ /* 0x000fda0003f06070 */
.L_x_143:
[----:B------:R-:W-:Y:S01]  /*1960*/  IADD3 R11, PT, PT, R0, UR4, RZ ;  /* 0x00000004000b7c10 */ /* 0x000fe2000fffe0ff */
[----:B01----:R-:W-:-:S06]  /*1970*/  UMOV UR5, URZ ;  /* 0x000000ff00057c82 */ /* 0x003fcc0008000000 */
.L_x_142:
[----:B0-2---:R-:W0:Y:S02]  /*1980*/  LDC.64 R2, c[0x0][0x3a8] ;  /* 0x0000ea00ff027b82 */ /* 0x005e240000000a00 */
[----:B0-----:R-:W-:Y:S01]  /*1990*/  ISETP.GE.U32.AND P2, PT, R3, 0x8, PT ;  /* 0x000000080300780c */ /* 0x001fe20003f46070 */
[----:B------:R-:W-:Y:S01]  /*19a0*/  IMAD R10, R11, R2, UR5 ;  /* 0x000000050b0a7e24 */ /* 0x000fe2000f8e0202 */
[----:B------:R-:W-:-:S06]  /*19b0*/  UIADD3 UR5, UPT, UPT, UR5, 0x1, URZ ;  /* 0x0000000105057890 */ /* 0x000fcc000fffe0ff */
[----:B------:R-:W-:Y:S01]  /*19c0*/  ISETP.NE.AND P1, PT, R2, UR5, PT ;  /* 0x0000000502007c0c */ /* 0x000fe2000bf25270 */
[----:B------:R-:W-:-:S04]  /*19d0*/  HFMA2 R2, -RZ, RZ, 0, 0 ;  /* 0x00000000ff027431 */ /* 0x000fc800000001ff */
[----:B-1----:R-:W-:Y:S08]  /*19e0*/  @!P2 BRA `(.L_x_138) ;  /* 0x000000000040a947 */ /* 0x002ff00003800000 */
[----:B------:R-:W0:Y:S01]  /*19f0*/  LDC.64 R8, c[0x0][0x398] ;  /* 0x0000e600ff087b82 */ /* 0x000e220000000a00 */
[----:B------:R-:W-:-:S05]  /*1a00*/  UMOV UR6, URZ ;  /* 0x000000ff00067c82 */ /* 0x000fca0008000000 */
.L_x_139:
[----:B-1----:R-:W-:Y:S01]  /*1a10*/  IMAD R7, R10, R3, UR6 ;  /* 0x000000060a077e24 */ /* 0x002fe2000f8e0203 */
[----:B------:R-:W-:-:S03]  /*1a20*/  UIADD3 UR6, UPT, UPT, UR6, 0x8, URZ ;  /* 0x0000000806067890 */ /* 0x000fc6000fffe0ff */
[----:B0-----:R-:W-:-:S03]  /*1a30*/  IMAD.WIDE R6, R7, 0x4, R8 ;  /* 0x0000000407067825 */ /* 0x001fc600078e0208 */
[----:B------:R-:W-:Y:S02]  /*1a40*/  ISETP.NE.AND P2, PT, R4, UR6, PT ;  /* 0x0000000604007c0c */ /* 0x000fe4000bf45270 */
[----:B------:R1:W-:Y:S04]  /*1a50*/  STG.E desc[UR14][R6.64], RZ ;  /* 0x000000ff06007986 */ /* 0x0003e8000c10190e */
[----:B------:R1:W-:Y:S04]  /*1a60*/  STG.E desc[UR14][R6.64+0x4], RZ ;  /* 0x000004ff06007986 */ /* 0x0003e8000c10190e */
[----:B------:R1:W-:Y:S04]  /*1a70*/  STG.E desc[UR14][R6.64+0x8], RZ ;  /* 0x000008ff06007986 */ /* 0x0003e8000c10190e */
[----:B------:R1:W-:Y:S04]  /*1a80*/  STG.E desc[UR14][R6.64+0xc], RZ ;  /* 0x00000cff06007986 */ /* 0x0003e8000c10190e */
[----:B------:R1:W-:Y:S04]  /*1a90*/  STG.E desc[UR14][R6.64+0x10], RZ ;  /* 0x000010ff06007986 */ /* 0x0003e8000c10190e */
[----:B------:R1:W-:Y:S04]  /*1aa0*/  STG.E desc[UR14][R6.64+0x14], RZ ;  /* 0x000014ff06007986 */ /* 0x0003e8000c10190e */
[----:B------:R1:W-:Y:S04]  /*1ab0*/  STG.E desc[UR14][R6.64+0x18], RZ ;  /* 0x000018ff06007986 */ /* 0x0003e8000c10190e */
[----:B------:R1:W-:Y:S01]  /*1ac0*/  STG.E desc[UR14][R6.64+0x1c], RZ ;  /* 0x00001cff06007986 */ /* 0x0003e2000c10190e */
[----:B------:R-:W-:Y:S05]  /*1ad0*/  @P2 BRA `(.L_x_139) ;  /* 0xfffffffc00cc2947 */ /* 0x000fea000383ffff */
[----:B------:R-:W-:-:S07]  /*1ae0*/  MOV R2, R4 ;  /* 0x0000000400027202 */ /* 0x000fce0000000f00 */
.L_x_138:
[----:B------:R-:W-:-:S13]  /*1af0*/  ISETP.NE.AND P2, PT, R12, RZ, PT ;  /* 0x000000ff0c00720c */ /* 0x000fda0003f45270 */
[----:B------:R-:W-:Y:S05]  /*1b00*/  @!P2 BRA `(.L_x_140) ;  /* 0x00000000005ca947 */ /* 0x000fea0003800000 */
[----:B------:R-:W-:Y:S01]  /*1b10*/  ISETP.NE.AND P2, PT, R13, RZ, PT ;  /* 0x000000ff0d00720c */ /* 0x000fe20003f45270 */
[----:B------:R-:W-:-:S12]  /*1b20*/  @!P0 BRA `(.L_x_141) ;  /* 0x0000000000208947 */ /* 0x000fd80003800000 */
[----:B-1----:R-:W0:Y:S01]  /*1b30*/  LDC.64 R6, c[0x0][0x398] ;  /* 0x0000e600ff067b82 */ /* 0x002e220000000a00 */
[----:B------:R-:W-:Y:S01]  /*1b40*/  IMAD R5, R10, R3, R2 ;  /* 0x000000030a057224 */ /* 0x000fe200078e0202 */
[----:B------:R-:W-:-:S03]  /*1b50*/  IADD3 R2, PT, PT, R2, 0x4, RZ ;  /* 0x0000000402027810 */ /* 0x000fc60007ffe0ff */
[----:B0-----:R-:W-:-:S05]  /*1b60*/  IMAD.WIDE R6, R5, 0x4, R6 ;  /* 0x0000000405067825 */ /* 0x001fca00078e0206 */
[----:B------:R0:W-:Y:S04]  /*1b70*/  STG.E desc[UR14][R6.64], RZ ;  /* 0x000000ff06007986 */ /* 0x0001e8000c10190e */
[----:B------:R0:W-:Y:S04]  /*1b80*/  STG.E desc[UR14][R6.64+0x4], RZ ;  /* 0x000004ff06007986 */ /* 0x0001e8000c10190e */
[----:B------:R0:W-:Y:S04]  /*1b90*/  STG.E desc[UR14][R6.64+0x8], RZ ;  /* 0x000008ff06007986 */ /* 0x0001e8000c10190e */
[----:B------:R0:W-:Y:S02]  /*1ba0*/  STG.E desc[UR14][R6.64+0xc], RZ ;  /* 0x00000cff06007986 */ /* 0x0001e4000c10190e */
.L_x_141:
[----:B------:R-:W-:Y:S05]  /*1bb0*/  @!P2 BRA `(.L_x_140) ;  /* 0x000000000030a947 */ /* 0x000fea0003800000 */
[----:B------:R-:W-:Y:S02]  /*1bc0*/  ISETP.NE.AND P2, PT, R13, 0x1, PT ;  /* 0x000000010d00780c */ /* 0x000fe40003f45270 */
[----:B------:R-:W-:-:S11]  /*1bd0*/  LOP3.LUT P3, RZ, R3, 0x1, RZ, 0xc0, !PT ;  /* 0x0000000103ff7812 */ /* 0x000fd6000786c0ff */
[----:B01----:R-:W0:Y:S01]  /*1be0*/  @P2 LDC.64 R6, c[0x0][0x398] ;  /* 0x0000e600ff062b82 */ /* 0x003e220000000a00 */
[----:B------:R-:W-:Y:S01]  /*1bf0*/  @P2 IMAD R5, R10, R3, R2 ;  /* 0x000000030a052224 */ /* 0x000fe200078e0202 */
[----:B------:R-:W-:-:S05]  /*1c00*/  @P2 IADD3 R2, PT, PT, R2, 0x2, RZ ;  /* 0x0000000202022810 */ /* 0x000fca0007ffe0ff */
[----:B------:R-:W-:Y:S01]  /*1c10*/  @P3 IMAD R3, R10, R3, R2 ;  /* 0x000000030a033224 */ /* 0x000fe200078e0202 */
[----:B------:R-:W1:Y:S01]  /*1c20*/  @P3 LDC.64 R8, c[0x0][0x398] ;  /* 0x0000e600ff083b82 */ /* 0x000e620000000a00 */
[----:B0-----:R-:W-:-:S05]  /*1c30*/  @P2 IMAD.WIDE R6, R5, 0x4, R6 ;  /* 0x0000000405062825 */ /* 0x001fca00078e0206 */
[----:B------:R2:W-:Y:S01]  /*1c40*/  @P2 STG.E desc[UR14][R6.64], RZ ;  /* 0x000000ff06002986 */ /* 0x0005e2000c10190e */
[----:B-1----:R-:W-:-:S03]  /*1c50*/  @P3 IMAD.WIDE R2, R3, 0x4, R8 ;  /* 0x0000000403023825 */ /* 0x002fc600078e0208 */
[----:B------:R2:W-:Y:S04]  /*1c60*/  @P2 STG.E desc[UR14][R6.64+0x4], RZ ;  /* 0x000004ff06002986 */ /* 0x0005e8000c10190e */
[----:B------:R2:W-:Y:S02]  /*1c70*/  @P3 STG.E desc[UR14][R2.64], RZ ;  /* 0x000000ff02003986 */ /* 0x0005e4000c10190e */
.L_x_140:
[----:B------:R-:W-:Y:S05]  /*1c80*/  @P1 BRA `(.L_x_142) ;  /* 0xfffffffc003c1947 */ /* 0x000fea000383ffff */
[----:B--2---:R-:W2:Y:S01]  /*1c90*/  LDC R2, c[0x0][0x3a4] ;  /* 0x0000e900ff027b82 */ /* 0x004ea20000000800 */
[----:B------:R-:W-:-:S06]  /*1ca0*/  UIADD3 UR4, UPT, UPT, UR4, 0x1, URZ ;  /* 0x0000000104047890 */ /* 0x000fcc000fffe0ff */
[----:B--2---:R-:W-:-:S13]  /*1cb0*/  ISETP.NE.AND P1, PT, R2, UR4, PT ;  /* 0x0000000402007c0c */ /* 0x004fda000bf25270 */
[----:B------:R-:W-:Y:S05]  /*1cc0*/  @!P1 EXIT ;  /* 0x000000000000994d */ /* 0x000fea0003800000 */
[----:B------:R-:W-:Y:S05]  /*1cd0*/  BRA `(.L_x_143) ;  /* 0xfffffffc00207947 */ /* 0x000fea000383ffff */
.L_x_127:
[C---:B----4-:R-:W-:Y:S01]  /*1ce0*/  LOP3.LUT R11, R5.reuse, 0x7, RZ, 0xc0, !PT ;  /* 0x00000007050b7812 */ /* 0x050fe200078ec0ff */
[----:B------:R-:W-:Y:S01]  /*1cf0*/  UMOV UR4, URZ ;  /* 0x000000ff00047c82 */ /* 0x000fe20008000000 */
[----:B------:R-:W-:Y:S02]  /*1d00*/  LOP3.LUT R12, R5, 0x3, RZ, 0xc0, !PT ;  /* 0x00000003050c7812 */ /* 0x000fe400078ec0ff */
[----:B------:R-:W-:Y:S02]  /*1d10*/  IADD3 R2, PT, PT, R11, -0x1, RZ ;  /* 0xffffffff0b027810 */ /* 0x000fe40007ffe0ff */
[----:B------:R-:W-:Y:S02]  /*1d20*/  LOP3.LUT R10, R5, 0x7ffffff8, RZ, 0xc0, !PT ;  /* 0x7ffffff8050a7812 */ /* 0x000fe400078ec0ff */
[----:B------:R-:W-:-:S13]  /*1d30*/  ISETP.GE.U32.AND P0, PT, R2, 0x3, PT ;  /* 0x000000030200780c */ /* 0x000fda0003f06070 */
.L_x_149:
[----:B0-----:R-:W0:Y:S01]  /*1d40*/  LDCU UR5, c[0x0][0x3a4] ;  /* 0x00007480ff0577ac */ /* 0x001e220008000800 */
[----:B------:R-:W-:Y:S01]  /*1d50*/  IADD3 R9, PT, PT, R0, UR4, RZ ;  /* 0x0000000400097c10 */ /* 0x000fe2000fffe0ff */
[----:B------:R-:W-:-:S04]  /*1d60*/  UIADD3 UR4, UPT, UPT, UR4, 0x1, URZ ;  /* 0x0000000104047890 */ /* 0x000fc8000fffe0ff */
[----:B0-----:R-:W-:-:S03]  /*1d70*/  UISETP.NE.AND UP0, UPT, UR4, UR5, UPT ;  /* 0x000000050400728c */ /* 0x001fc6000bf05270 */
[----:B-12---:R-:W-:-:S08]  /*1d80*/  UMOV UR5, URZ ;  /* 0x000000ff00057c82 */ /* 0x006fd00008000000 */
.L_x_148:
        /* <DEDUP_REMOVED lines=9> */
.L_x_145:
        /* <DEDUP_REMOVED lines=14> */
.L_x_144:
        /* <DEDUP_REMOVED lines=12> */
.L_x_147:
        /* <DEDUP_REMOVED lines=13> */
.L_x_146:
[----:B------:R-:W-:Y:S05]  /*2090*/  @P1 BRA `(.L_x_148) ;  /* 0xfffffffc003c1947 */ /* 0x000fea000383ffff */
[----:B------:R-:W-:Y:S05]  /*20a0*/  BRA.U UP0, `(.L_x_149) ;  /* 0xfffffffd00247547 */ /* 0x000fea000b83ffff */
[----:B------:R-:W-:Y:S05]  /*20b0*/  EXIT ;  /* 0x000000000000794d */ /* 0x000fea0003800000 */
.L_x_150:
        /* <DEDUP_REMOVED lines=12> */
.L_x_352:


//--------------------- .text._Z18gradfilter1_kernelPfS_S_iiiiiiiiiiiiii --------------------------
	.section	.text._Z18gradfilter1_kernelPfS_S_iiiiiiiiiiiiii,"ax",@progbits
	.align	128
        .global         _Z18gradfilter1_kernelPfS_S_iiiiiiiiiiiiii
        .type           _Z18gradfilter1_kernelPfS_S_iiiiiiiiiiiiii,@function
        .size           _Z18gradfilter1_kernelPfS_S_iiiiiiiiiiiiii,(.L_x_353 - _Z18gradfilter1_kernelPfS_S_iiiiiiiiiiiiii)
        .other          _Z18gradfilter1_kernelPfS_S_iiiiiiiiiiiiii,@"STO_CUDA_ENTRY STV_DEFAULT"
_Z18gradfilter1_kernelPfS_S_iiiiiiiiiiiiii:
.text._Z18gradfilter1_kernelPfS_S_iiiiiiiiiiiiii:
[----:B------:R-:W-:Y:S08]  /*0000*/  LDC R1, c[0x0][0x37c] ;  /* 0x0000df00ff017b82 */ /* 0x000ff00000000800 */
[----:B------:R-:W0:Y:S02]  /*0010*/  LDC R3, c[0x0][0x39c] ;  /* 0x0000e700ff037b82 */ /* 0x000e240000000800 */
[----:B0-----:R-:W-:-:S13]  /*0020*/  ISETP.GE.AND P0, PT, R3, 0x1, PT ;  /* 0x000000010300780c */ /* 0x001fda0003f06270 */
[----:B------:R-:W-:Y:S05]  /*0030*/  @!P0 EXIT ;  /* 0x000000000000894d */ /* 0x000fea0003800000 */
[----:B------:R-:W0:Y:S01]  /*0040*/  LDC.64 R6, c[0x0][0x3a0] ;  /* 0x0000e800ff067b82 */ /* 0x000e220000000a00 */
[----:B------:R-:W1:Y:S01]  /*0050*/  S2R R2, SR_TID.X ;  /* 0x0000000000027919 */ /* 0x000e620000002100 */
[----:B------:R-:W2:Y:S06]  /*0060*/  LDCU UR4, c[0x0][0x398] ;  /* 0x00007300ff0477ac */ /* 0x000eac0008000800 */
[----:B------:R-:W3:Y:S08]  /*0070*/  LDC R5, c[0x0][0x3a8] ;  /* 0x0000ea00ff057b82 */ /* 0x000ef00000000800 */
[----:B------:R-:W4:Y:S01]  /*0080*/  S2UR UR5, SR_CTAID.X ;  /* 0x00000000000579c3 */ /* 0x000f220000002500 */
[----:B0-----:R-:W-:-:S04]  /*0090*/  VIMNMX R0, PT, PT, R6, R7, PT ;  /* 0x0000000706007248 */ /* 0x001fc80003fe0100 */
[----:B------:R-:W-:-:S13]  /*00a0*/  ISETP.GE.AND P0, PT, R0, 0x1, PT ;  /* 0x000000010000780c */ /* 0x000fda0003f06270 */
[----:B-1234-:R-:W-:Y:S05]  /*00b0*/  @!P0 EXIT ;  /* 0x000000000000894d */ /* 0x01efea0003800000 */
[----:B------:R-:W0:Y:S01]  /*00c0*/  LDCU UR6, c[0x0][0x3ac] ;  /* 0x00007580ff0677ac */ /* 0x000e220008000800 */
[----:B------:R-:W-:Y:S02]  /*00d0*/  IMAD R0, R2, R3, RZ ;  /* 0x0000000302007224 */ /* 0x000fe400078e02ff */
[----:B------:R-:W-:Y:S01]  /*00e0*/  IMAD R2, R5, UR5, R2 ;  /* 0x0000000505027c24 */ /* 0x000fe2000f8e0202 */
[----:B------:R-:W-:Y:S01]  /*00f0*/  UIMAD UR4, UR5, UR4, URZ ;  /* 0x00000004050472a4 */ /* 0x000fe2000f8e02ff */
[----:B------:R-:W1:Y:S05]  /*0100*/  LDCU.64 UR18, c[0x0][0x358] ;  /* 0x00006b00ff1277ac */ /* 0x000e6a0008000a00 */
[----:B------:R-:W-:Y:S01]  /*0110*/  IMAD R0, R3, UR4, R0 ;  /* 0x0000000403007c24 */ /* 0x000fe2000f8e0200 */
[----:B0-----:R-:W-:-:S09]  /*0120*/  UISETP.GE.AND UP0, UPT, UR6, 0x1, UPT ;  /* 0x000000010600788c */ /* 0x001fd2000bf06270 */
[----:B-1----:R-:W-:Y:S05]  /*0130*/  BRA.U !UP0, `(.L_x_151) ;  /* 0x0000000d08f07547 */ /* 0x002fea000b800000 */
[----:B------:R-:W0:Y:S02]  /*0140*/  LDCU UR8, c[0x0][0x3b0] ;  /* 0x00007600ff0877ac */ /* 0x000e240008000800 */
[----:B0-----:R-:W-:-:S09]  /*0150*/  UISETP.GE.AND UP0, UPT, UR8, 0x1, UPT ;  /* 0x000000010800788c */ /* 0x001fd2000bf06270 */
[----:B------:R-:W-:Y:S05]  /*0160*/  BRA.U !UP0, `(.L_x_152) ;  /* 0x0000000908ec7547 */ /* 0x000fea000b800000 */
[----:B------:R-:W-:Y:S02]  /*0170*/  ULOP3.LUT UR14, UR8, 0x7, URZ, 0xc0, !UPT ;  /* 0x00000007080e7892 */ /* 0x000fe4000f8ec0ff */
[----:B------:R-:W-:Y:S02]  /*0180*/  ULOP3.LUT UR15, UR8, 0x3, URZ, 0xc0, !UPT ;  /* 0x00000003080f7892 */ /* 0x000fe4000f8ec0ff */
[----:B------:R-:W-:Y:S01]  /*0190*/  ULOP3.LUT UR8, UR8, 0x7ffffff8, URZ, 0xc0, !UPT ;  /* 0x7ffffff808087892 */ /* 0x000fe2000f8ec0ff */
[----:B------:R-:W-:-:S11]  /*01a0*/  UMOV UR4, URZ ;  /* 0x000000ff00047c82 */ /* 0x000fd60008000000 */
.L_x_161:
[----:B0-----:R-:W0:Y:S01]  /*01b0*/  S2UR UR10, SR_CTAID.X ;  /* 0x00000000000a79c3 */ /* 0x001e220000002500 */
[----:B------:R-:W0:Y:S02]  /*01c0*/  LDCU UR5, c[0x0][0x3c0] ;  /* 0x00007800ff0577ac */ /* 0x000e240008000800 */
[----:B0-----:R-:W-:-:S03]  /*01d0*/  UIMAD UR10, UR10, UR5, UR4 ;  /* 0x000000050a0a72a4 */ /* 0x001fc6000f8e0204 */
[----:B------:R-:W-:-:S09]  /*01e0*/  UMOV UR5, URZ ;  /* 0x000000ff00057c82 */ /* 0x000fd20008000000 */
.L_x_160:
[----:B0-----:R-:W0:Y:S01]  /*01f0*/  LDC R4, c[0x0][0x3a0] ;  /* 0x0000e800ff047b82 */ /* 0x001e220000000800 */
[----:B------:R-:W1:Y:S01]  /*0200*/  LDCU UR6, c[0x0][0x3bc] ;  /* 0x00007780ff0677ac */ /* 0x000e620008000800 */
[----:B------:R-:W-:Y:S01]  /*0210*/  VIADD R3, R0, UR4 ;  /* 0x0000000400037c36 */ /* 0x000fe20008000000 */
[----:B-1----:R-:W-:-:S03]  /*0220*/  UIADD3 UR11, UPT, UPT, UR5, -UR6, URZ ;  /* 0x80000006050b7290 */ /* 0x002fc6000fffe0ff */
[----:B------:R-:W-:Y:S01]  /*0230*/  UMOV UR6, URZ ;  /* 0x000000ff00067c82 */ /* 0x000fe20008000000 */
[----:B0-----:R-:W-:Y:S01]  /*0240*/  IMAD R3, R3, R4, UR5 ;  /* 0x0000000503037e24 */ /* 0x001fe2000f8e0204 */
[----:B------:R-:W-:-:S06]  /*0250*/  UIADD3 UR5, UPT, UPT, UR5, 0x1, URZ ;  /* 0x0000000105057890 */ /* 0x000fcc000fffe0ff */
[----:B------:R-:W-:-:S13]  /*0260*/  ISETP.NE.AND P5, PT, R4, UR5, PT ;  /* 0x0000000504007c0c */ /* 0x000fda000bfa5270 */
.L_x_159:
[----:B0-----:R-:W0:Y:S01]  /*0270*/  LDCU UR12, c[0x0][0x3bc] ;  /* 0x00007780ff0c77ac */ /* 0x001e220008000800 */
[----:B------:R-:W-:Y:S01]  /*0280*/  IMAD.MOV.U32 R4, RZ, RZ, RZ ;  /* 0x000000ffff047224 */ /* 0x000fe200078e00ff */
[----:B------:R-:W-:Y:S01]  /*0290*/  UMOV UR7, URZ ;  /* 0x000000ff00077c82 */ /* 0x000fe20008000000 */
[----:B0-----:R-:W-:-:S12]  /*02a0*/  UIADD3 UR12, UPT, UPT, UR6, -UR12, URZ ;  /* 0x8000000c060c7290 */ /* 0x001fd8000fffe0ff */
.L_x_158:
[----:B------:R-:W0:Y:S01]  /*02b0*/  LDCU UR9, c[0x0][0x3c4] ;  /* 0x00007880ff0977ac */ /* 0x000e220008000800 */
[----:B------:R-:W1:Y:S01]  /*02c0*/  LDC R7, c[0x0][0x3ac] ;  /* 0x0000eb00ff077b82 */ /* 0x000e620000000800 */
[----:B------:R-:W-:-:S04]  /*02d0*/  UIADD3 UR13, UPT, UPT, UR11, UR7, URZ ;  /* 0x000000070b0d7290 */ /* 0x000fc8000fffe0ff */
[----:B0-----:R-:W-:Y:S02]  /*02e0*/  UISETP.GE.AND UP0, UPT, UR13, UR9, UPT ;  /* 0x000000090d00728c */ /* 0x001fe4000bf06270 */
[----:B------:R-:W-:Y:S02]  /*02f0*/  UIMAD UR9, UR10, UR9, UR13 ;  /* 0x000000090a0972a4 */ /* 0x000fe4000f8e020d */
[----:B------:R-:W-:Y:S01]  /*0300*/  UISETP.GT.AND UP0, UPT, UR13, -0x1, !UP0 ;  /* 0xffffffff0d00788c */ /* 0x000fe2000c704270 */
[----:B-1----:R-:W-:Y:S01]  /*0310*/  IMAD R5, R2, R7, UR7 ;  /* 0x0000000702057e24 */ /* 0x002fe2000f8e0207 */
[----:B------:R-:W-:-:S06]  /*0320*/  UIADD3 UR7, UPT, UPT, UR7, 0x1, URZ ;  /* 0x0000000107077890 */ /* 0x000fcc000fffe0ff */
[----:B------:R-:W-:Y:S01]  /*0330*/  ISETP.NE.AND P6, PT, R7, UR7, PT ;  /* 0x0000000707007c0c */ /* 0x000fe2000bfc5270 */
[----:B------:R-:W-:-:S12]  /*0340*/  BRA.U !UP0, `(.L_x_153) ;  /* 0x0000000908387547 */ /* 0x000fd8000b800000 */
[----:B------:R-:W0:Y:S01]  /*0350*/  LDCU UR13, c[0x0][0x3b0] ;  /* 0x00007600ff0d77ac */ /* 0x000e220008000800 */
[----:B------:R-:W-:Y:S01]  /*0360*/  HFMA2 R6, -RZ, RZ, 0, 0 ;  /* 0x00000000ff067431 */ /* 0x000fe200000001ff */
[----:B0-----:R-:W-:-:S09]  /*0370*/  UISETP.GE.U32.AND UP0, UPT, UR13, 0x8, UPT ;  /* 0x000000080d00788c */ /* 0x001fd2000bf06070 */
[----:B------:R-:W-:Y:S05]  /*0380*/  BRA.U !UP0, `(.L_x_154) ;  /* 0x0000000108f47547 */ /* 0x000fea000b800000 */
[----:B------:R-:W-:Y:S01]  /*0390*/  IMAD.MOV.U32 R10, RZ, RZ, RZ ;  /* 0x000000ffff0a7224 */ /* 0x000fe200078e00ff */
[----:B------:R-:W0:Y:S06]  /*03a0*/  LDCU UR13, c[0x0][0x3b0] ;  /* 0x00007600ff0d77ac */ /* 0x000e2c0008000800 */
.L_x_155:
[----:B------:R-:W1:Y:S01]  /*03b0*/  LDC R11, c[0x0][0x3c8] ;  /* 0x0000f200ff0b7b82 */ /* 0x000e620000000800 */
[----:B------:R-:W-:Y:S02]  /*03c0*/  VIADD R12, R10, UR12 ;  /* 0x0000000c0a0c7c36 */ /* 0x000fe40008000000 */
[----:B0-----:R-:W-:-:S03]  /*03d0*/  IMAD R15, R5, UR13, R10 ;  /* 0x0000000d050f7c24 */ /* 0x001fc6000f8e020a */
[----:B------:R-:W-:Y:S02]  /*03e0*/  IADD3 R14, PT, PT, R12, 0x1, RZ ;  /* 0x000000010c0e7810 */ /* 0x000fe40007ffe0ff */
[----:B------:R-:W0:Y:S08]  /*03f0*/  LDC.64 R6, c[0x0][0x380] ;  /* 0x0000e000ff067b82 */ /* 0x000e300000000a00 */
[----:B------:R-:W2:Y:S01]  /*0400*/  LDC.64 R8, c[0x0][0x388] ;  /* 0x0000e200ff087b82 */ /* 0x000ea20000000a00 */
[-C--:B-1----:R-:W-:Y:S01]  /*0410*/  ISETP.GE.AND P4, PT, R14, R11.reuse, PT ;  /* 0x0000000b0e00720c */ /* 0x082fe20003f86270 */
[----:B------:R-:W-:Y:S01]  /*0420*/  IMAD R13, R11, UR9, R12 ;  /* 0x000000090b0d7c24 */ /* 0x000fe2000f8e020c */
[----:B------:R-:W-:-:S02]  /*0430*/  ISETP.GE.AND P1, PT, R12, R11, PT ;  /* 0x0000000b0c00720c */ /* 0x000fc40003f26270 */
[----:B------:R-:W-:Y:S01]  /*0440*/  ISETP.LT.OR P4, PT, R14, RZ, P4 ;  /* 0x000000ff0e00720c */ /* 0x000fe20002781670 */
[C---:B------:R-:W-:Y:S01]  /*0450*/  VIADD R14, R12.reuse, 0x2 ;  /* 0x000000020c0e7836 */ /* 0x040fe20000000000 */
[----:B------:R-:W-:Y:S01]  /*0460*/  ISETP.LT.OR P1, PT, R12, RZ, P1 ;  /* 0x000000ff0c00720c */ /* 0x000fe20000f21670 */
[----:B0-----:R-:W-:-:S03]  /*0470*/  IMAD.WIDE R6, R13, 0x4, R6 ;  /* 0x000000040d067825 */ /* 0x001fc600078e0206 */
[----:B------:R-:W-:-:S04]  /*0480*/  ISETP.GE.AND P3, PT, R14, R11, PT ;  /* 0x0000000b0e00720c */ /* 0x000fc80003f66270 */
[----:B------:R-:W-:Y:S01]  /*0490*/  ISETP.LT.OR P3, PT, R14, RZ, P3 ;  /* 0x000000ff0e00720c */ /* 0x000fe20001f61670 */
[----:B--2---:R-:W-:Y:S02]  /*04a0*/  IMAD.WIDE R8, R15, 0x4, R8 ;  /* 0x000000040f087825 */ /* 0x004fe400078e0208 */
[----:B------:R-:W2:Y:S04]  /*04b0*/  @!P4 LDG.E R15, desc[UR18][R6.64+0x4] ;  /* 0x00000412060fc981 */ /* 0x000ea8000c1e1900 */
[----:B------:R-:W3:Y:S04]  /*04c0*/  @!P1 LDG.E R13, desc[UR18][R6.64] ;  /* 0x00000012060d9981 */ /* 0x000ee8000c1e1900 */
[----:B------:R-:W3:Y:S04]  /*04d0*/  @!P1 LDG.E R14, desc[UR18][R8.64] ;  /* 0x00000012080e9981 */ /* 0x000ee8000c1e1900 */
[----:B------:R-:W2:Y:S04]  /*04e0*/  @!P4 LDG.E R16, desc[UR18][R8.64+0x4] ;  /* 0x000004120810c981 */ /* 0x000ea8000c1e1900 */
[----:B------:R-:W4:Y:S04]  /*04f0*/  @!P3 LDG.E R17, desc[UR18][R6.64+0x8] ;  /* 0x000008120611b981 */ /* 0x000f28000c1e1900 */
[----:B------:R-:W4:Y:S01]  /*0500*/  @!P3 LDG.E R18, desc[UR18][R8.64+0x8] ;  /* 0x000008120812b981 */ /* 0x000f22000c1e1900 */
[C---:B------:R-:W-:Y:S01]  /*0510*/  VIADD R20, R12.reuse, 0x3 ;  /* 0x000000030c147836 */ /* 0x040fe20000000000 */
[C---:B------:R-:W-:Y:S01]  /*0520*/  IADD3 R22, PT, PT, R12.reuse, 0x4, RZ ;  /* 0x000000040c167810 */ /* 0x040fe20007ffe0ff */
[----:B------:R-:W-:-:S03]  /*0530*/  VIADD R24, R12, 0x5 ;  /* 0x000000050c187836 */ /* 0x000fc60000000000 */
[-C--:B------:R-:W-:Y:S02]  /*0540*/  ISETP.GE.AND P0, PT, R20, R11.reuse, PT ;  /* 0x0000000b1400720c */ /* 0x080fe40003f06270 */
[-C--:B------:R-:W-:Y:S02]  /*0550*/  ISETP.GE.AND P2, PT, R22, R11.reuse, PT ;  /* 0x0000000b1600720c */ /* 0x080fe40003f46270 */
[----:B------:R-:W-:Y:S02]  /*0560*/  ISETP.LT.OR P0, PT, R20, RZ, P0 ;  /* 0x000000ff1400720c */ /* 0x000fe40000701670 */
[----:B------:R-:W-:Y:S01]  /*0570*/  ISETP.LT.OR P2, PT, R22, RZ, P2 ;  /* 0x000000ff1600720c */ /* 0x000fe20001741670 */
[----:B---3--:R-:W-:Y:S01]  /*0580*/  @!P1 FFMA R4, R13, R14, R4 ;  /* 0x0000000e0d049223 */ /* 0x008fe20000000004 */
[----:B------:R-:W-:-:S11]  /*0590*/  ISETP.GE.AND P1, PT, R24, R11, PT ;  /* 0x0000000b1800720c */ /* 0x000fd60003f26270 */
[----:B------:R-:W3:Y:S01]  /*05a0*/  @!P2 LDG.E R13, desc[UR18][R6.64+0x10] ;  /* 0x00001012060da981 */ /* 0x000ee2000c1e1900 */
[C---:B------:R-:W-:Y:S01]  /*05b0*/  IADD3 R14, PT, PT, R12.reuse, 0x6, RZ ;  /* 0x000000060c0e7810 */ /* 0x040fe20007ffe0ff */
[----:B--2---:R-:W-:Y:S01]  /*05c0*/  @!P4 FFMA R4, R15, R16, R4 ;  /* 0x000000100f04c223 */ /* 0x004fe20000000004 */
[----:B------:R-:W-:Y:S01]  /*05d0*/  VIADD R16, R12, 0x7 ;  /* 0x000000070c107836 */ /* 0x000fe20000000000 */
[----:B------:R-:W-:Y:S01]  /*05e0*/  ISETP.LT.OR P1, PT, R24, RZ, P1 ;  /* 0x000000ff1800720c */ /* 0x000fe20000f21670 */
[----:B------:R-:W2:Y:S01]  /*05f0*/  @!P0 LDG.E R12, desc[UR18][R8.64+0xc] ;  /* 0x00000c12080c8981 */ /* 0x000ea2000c1e1900 */
[-C--:B------:R-:W-:Y:S01]  /*0600*/  ISETP.GE.AND P4, PT, R14, R11.reuse, PT ;  /* 0x0000000b0e00720c */ /* 0x080fe20003f86270 */
[----:B----4-:R-:W-:Y:S01]  /*0610*/  @!P3 FFMA R4, R17, R18, R4 ;  /* 0x000000121104b223 */ /* 0x010fe20000000004 */
[----:B------:R-:W-:Y:S02]  /*0620*/  ISETP.GE.AND P3, PT, R16, R11, PT ;  /* 0x0000000b1000720c */ /* 0x000fe40003f66270 */
[----:B------:R-:W-:Y:S01]  /*0630*/  ISETP.LT.OR P4, PT, R14, RZ, P4 ;  /* 0x000000ff0e00720c */ /* 0x000fe20002781670 */
[----:B------:R-:W2:Y:S01]  /*0640*/  @!P0 LDG.E R11, desc[UR18][R6.64+0xc] ;  /* 0x00000c12060b8981 */ /* 0x000ea2000c1e1900 */
[----:B------:R-:W-:-:S03]  /*0650*/  ISETP.LT.OR P3, PT, R16, RZ, P3 ;  /* 0x000000ff1000720c */ /* 0x000fc60001f61670 */
[----:B------:R-:W3:Y:S04]  /*0660*/  @!P2 LDG.E R14, desc[UR18][R8.64+0x10] ;  /* 0x00001012080ea981 */ /* 0x000ee8000c1e1900 */
[----:B------:R-:W4:Y:S04]  /*0670*/  @!P1 LDG.E R15, desc[UR18][R6.64+0x14] ;  /* 0x00001412060f9981 */ /* 0x000f28000c1e1900 */
[----:B------:R-:W4:Y:S04]  /*0680*/  @!P1 LDG.E R16, desc[UR18][R8.64+0x14] ;  /* 0x0000141208109981 */ /* 0x000f28000c1e1900 */
[----:B------:R-:W5:Y:S04]  /*0690*/  @!P4 LDG.E R17, desc[UR18][R6.64+0x18] ;  /* 0x000018120611c981 */ /* 0x000f68000c1e1900 */
[----:B------:R-:W5:Y:S04]  /*06a0*/  @!P4 LDG.E R18, desc[UR18][R8.64+0x18] ;  /* 0x000018120812c981 */ /* 0x000f68000c1e1900 */
[----:B------:R-:W5:Y:S04]  /*06b0*/  @!P3 LDG.E R19, desc[UR18][R6.64+0x1c] ;  /* 0x00001c120613b981 */ /* 0x000f68000c1e1900 */
[----:B------:R-:W5:Y:S01]  /*06c0*/  @!P3 LDG.E R20, desc[UR18][R8.64+0x1c] ;  /* 0x00001c120814b981 */ /* 0x000f62000c1e1900 */
[----:B------:R-:W-:Y:S01]  /*06d0*/  IADD3 R10, PT, PT, R10, 0x8, RZ ;  /* 0x000000080a0a7810 */ /* 0x000fe20007ffe0ff */
[----:B--2---:R-:W-:-:S03]  /*06e0*/  @!P0 FFMA R4, R11, R12, R4 ;  /* 0x0000000c0b048223 */ /* 0x004fc60000000004 */
[----:B------:R-:W-:Y:S01]  /*06f0*/  ISETP.NE.AND P0, PT, R10, UR8, PT ;  /* 0x000000080a007c0c */ /* 0x000fe2000bf05270 */
[----:B---3--:R-:W-:-:S04]  /*0700*/  @!P2 FFMA R4, R13, R14, R4 ;  /* 0x0000000e0d04a223 */ /* 0x008fc80000000004 */
[----:B----4-:R-:W-:-:S04]  /*0710*/  @!P1 FFMA R4, R15, R16, R4 ;  /* 0x000000100f049223 */ /* 0x010fc80000000004 */
[----:B-----5:R-:W-:-:S04]  /*0720*/  @!P4 FFMA R4, R17, R18, R4 ;  /* 0x000000121104c223 */ /* 0x020fc80000000004 */
[----:B------:R-:W-:Y:S01]  /*0730*/  @!P3 FFMA R4, R19, R20, R4 ;  /* 0x000000141304b223 */ /* 0x000fe20000000004 */
[----:B------:R-:W-:Y:S06]  /*0740*/  @P0 BRA `(.L_x_155) ;  /* 0xfffffffc00180947 */ /* 0x000fec000383ffff */
[----:B------:R-:W-:-:S07]  /*0750*/  IMAD.U32 R6, RZ, RZ, UR8 ;  /* 0x00000008ff067e24 */ /* 0x000fce000f8e00ff */
.L_x_154:
[----:B------:R-:W-:-:S09]  /*0760*/  UISETP.NE.AND UP0, UPT, UR14, URZ, UPT ;  /* 0x000000ff0e00728c */ /* 0x000fd2000bf05270 */
[----:B------:R-:W-:Y:S05]  /*0770*/  BRA.U !UP0, `(.L_x_153) ;  /* 0x00000005082c7547 */ /* 0x000fea000b800000 */
[----:B------:R-:W-:Y:S02]  /*0780*/  UIADD3 UR16, UPT, UPT, UR14, -0x1, URZ ;  /* 0xffffffff0e107890 */ /* 0x000fe4000fffe0ff */
[----:B------:R-:W-:Y:S02]  /*0790*/  UISETP.NE.AND UP1, UPT, UR15, URZ, UPT ;  /* 0x000000ff0f00728c */ /* 0x000fe4000bf25270 */
[----:B------:R-:W-:-:S09]  /*07a0*/  UISETP.GE.U32.AND UP0, UPT, UR16, 0x3, UPT ;  /* 0x000000031000788c */ /* 0x000fd2000bf06070 */
[----:B------:R-:W-:Y:S05]  /*07b0*/  BRA.U !UP0, `(.L_x_156) ;  /* 0x0000000108807547 */ /* 0x000fea000b800000 */
[----:B------:R-:W0:Y:S01]  /*07c0*/  LDC R16, c[0x0][0x3c8] ;  /* 0x0000f200ff107b82 */ /* 0x000e220000000800 */
[----:B------:R-:W-:-:S04]  /*07d0*/  IADD3 R13, PT, PT, R6, UR12, RZ ;  /* 0x0000000c060d7c10 */ /* 0x000fc8000fffe0ff */
[C---:B------:R-:W-:Y:S01]  /*07e0*/  IADD3 R12, PT, PT, R13.reuse, 0x2, RZ ;  /* 0x000000020d0c7810 */ /* 0x040fe20007ffe0ff */
[C---:B------:R-:W-:Y:S02]  /*07f0*/  VIADD R7, R13.reuse, 0x1 ;  /* 0x000000010d077836 */ /* 0x040fe40000000000 */
[----:B------:R-:W1:Y:S01]  /*0800*/  LDC.64 R8, c[0x0][0x380] ;  /* 0x0000e000ff087b82 */ /* 0x000e620000000a00 */
[----:B------:R-:W-:-:S07]  /*0810*/  VIADD R14, R13, 0x3 ;  /* 0x000000030d0e7836 */ /* 0x000fce0000000000 */
[----:B------:R-:W2:Y:S01]  /*0820*/  LDC.64 R10, c[0x0][0x388] ;  /* 0x0000e200ff0a7b82 */ /* 0x000ea20000000a00 */
[-C--:B0-----:R-:W-:Y:S02]  /*0830*/  ISETP.GE.AND P0, PT, R13, R16.reuse, PT ;  /* 0x000000100d00720c */ /* 0x081fe40003f06270 */
[-C--:B------:R-:W-:Y:S02]  /*0840*/  ISETP.GE.AND P1, PT, R7, R16.reuse, PT ;  /* 0x000000100700720c */ /* 0x080fe40003f26270 */
[----:B------:R-:W-:Y:S02]  /*0850*/  ISETP.LT.OR P0, PT, R13, RZ, P0 ;  /* 0x000000ff0d00720c */ /* 0x000fe40000701670 */
[----:B------:R-:W-:Y:S01]  /*0860*/  ISETP.LT.OR P1, PT, R7, RZ, P1 ;  /* 0x000000ff0700720c */ /* 0x000fe20000f21670 */
[----:B------:R-:W-:Y:S01]  /*0870*/  IMAD R7, R16, UR9, R13 ;  /* 0x0000000910077c24 */ /* 0x000fe2000f8e020d */
[-C--:B------:R-:W-:Y:S01]  /*0880*/  ISETP.GE.AND P2, PT, R12, R16.reuse, PT ;  /* 0x000000100c00720c */ /* 0x080fe20003f46270 */
[----:B------:R-:W-:Y:S01]  /*0890*/  IMAD R13, R5, UR13, R6 ;  /* 0x0000000d050d7c24 */ /* 0x000fe2000f8e0206 */
        /* <DEDUP_REMOVED lines=18> */
.L_x_156:
[----:B------:R-:W-:Y:S05]  /*09c0*/  BRA.U !UP1, `(.L_x_153) ;  /* 0x0000000109987547 */ /* 0x000fea000b800000 */
[----:B------:R-:W-:Y:S02]  /*09d0*/  UISETP.NE.AND UP0, UPT, UR15, 0x1, UPT ;  /* 0x000000010f00788c */ /* 0x000fe4000bf05270 */
[----:B------:R-:W-:-:S07]  /*09e0*/  ULOP3.LUT UP1, URZ, UR13, 0x1, URZ, 0xc0, !UPT ;  /* 0x000000010dff7892 */ /* 0x000fce000f82c0ff */
[----:B------:R-:W-:Y:S05]  /*09f0*/  BRA.U !UP0, `(.L_x_157) ;  /* 0x0000000108507547 */ /* 0x000fea000b800000 */
[----:B------:R-:W0:Y:S01]  /*0a00*/  LDC R14, c[0x0][0x3c8] ;  /* 0x0000f200ff0e7b82 */ /* 0x000e220000000800 */
[----:B------:R-:W-:Y:S02]  /*0a10*/  VIADD R7, R6, UR12 ;  /* 0x0000000c06077c36 */ /* 0x000fe40008000000 */
[----:B------:R-:W-:-:S03]  /*0a20*/  IMAD R13, R5, UR13, R6 ;  /* 0x0000000d050d7c24 */ /* 0x000fc6000f8e0206 */
[C---:B------:R-:W-:Y:S02]  /*0a30*/  IADD3 R12, PT, PT, R7.reuse, 0x1, RZ ;  /* 0x00000001070c7810 */ /* 0x040fe40007ffe0ff */
[----:B------:R-:W1:Y:S08]  /*0a40*/  LDC.64 R8, c[0x0][0x380] ;  /* 0x0000e000ff087b82 */ /* 0x000e700000000a00 */
[----:B------:R-:W2:Y:S01]  /*0a50*/  LDC.64 R10, c[0x0][0x388] ;  /* 0x0000e200ff0a7b82 */ /* 0x000ea20000000a00 */
[----:B0-----:R-:W-:-:S02]  /*0a60*/  ISETP.GE.AND P0, PT, R7, R14, PT ;  /* 0x0000000e0700720c */ /* 0x001fc40003f06270 */
[----:B------:R-:W-:Y:S02]  /*0a70*/  ISETP.GE.AND P1, PT, R12, R14, PT ;  /* 0x0000000e0c00720c */ /* 0x000fe40003f26270 */
        /* <DEDUP_REMOVED lines=9> */
[----:B------:R-:W-:-:S02]  /*0b10*/  VIADD R6, R6, 0x2 ;  /* 0x0000000206067836 */ /* 0x000fc40000000000 */
[----:B--2---:R-:W-:-:S04]  /*0b20*/  @!P0 FFMA R4, R7, R12, R4 ;  /* 0x0000000c07048223 */ /* 0x004fc80000000004 */
[----:B---3--:R-:W-:-:S07]  /*0b30*/  @!P1 FFMA R4, R13, R14, R4 ;  /* 0x0000000e0d049223 */ /* 0x008fce0000000004 */
.L_x_157:
[----:B------:R-:W-:Y:S05]  /*0b40*/  BRA.U !UP1, `(.L_x_153) ;  /* 0x0000000109387547 */ /* 0x000fea000b800000 */
[----:B------:R-:W0:Y:S01]  /*0b50*/  LDC R12, c[0x0][0x3c8] ;  /* 0x0000f200ff0c7b82 */ /* 0x000e220000000800 */
[----:B------:R-:W-:-:S04]  /*0b60*/  IADD3 R7, PT, PT, R6, UR12, RZ ;  /* 0x0000000c06077c10 */ /* 0x000fc8000fffe0ff */
[----:B0-----:R-:W-:-:S04]  /*0b70*/  ISETP.GE.AND P0, PT, R7, R12, PT ;  /* 0x0000000c0700720c */ /* 0x001fc80003f06270 */
[----:B------:R-:W-:-:S13]  /*0b80*/  ISETP.LT.OR P0, PT, R7, RZ, P0 ;  /* 0x000000ff0700720c */ /* 0x000fda0000701670 */
[----:B------:R-:W-:Y:S05]  /*0b90*/  @P0 BRA `(.L_x_153) ;  /* 0x0000000000240947 */ /* 0x000fea0003800000 */
[----:B------:R-:W0:Y:S01]  /*0ba0*/  LDC.64 R8, c[0x0][0x380] ;  /* 0x0000e000ff087b82 */ /* 0x000e220000000a00 */
[----:B------:R-:W-:Y:S02]  /*0bb0*/  IMAD R7, R12, UR9, R7 ;  /* 0x000000090c077c24 */ /* 0x000fe4000f8e0207 */
[----:B------:R-:W-:-:S05]  /*0bc0*/  IMAD R5, R5, UR13, R6 ;  /* 0x0000000d05057c24 */ /* 0x000fca000f8e0206 */
[----:B------:R-:W1:Y:S01]  /*0bd0*/  LDC.64 R10, c[0x0][0x388] ;  /* 0x0000e200ff0a7b82 */ /* 0x000e620000000a00 */
[----:B0-----:R-:W-:-:S06]  /*0be0*/  IMAD.WIDE R6, R7, 0x4, R8 ;  /* 0x0000000407067825 */ /* 0x001fcc00078e0208 */
[----:B------:R-:W2:Y:S01]  /*0bf0*/  LDG.E R7, desc[UR18][R6.64] ;  /* 0x0000001206077981 */ /* 0x000ea2000c1e1900 */
[----:B-1----:R-:W-:-:S06]  /*0c00*/  IMAD.WIDE R8, R5, 0x4, R10 ;  /* 0x0000000405087825 */ /* 0x002fcc00078e020a */
[----:B------:R-:W2:Y:S02]  /*0c10*/  LDG.E R8, desc[UR18][R8.64] ;  /* 0x0000001208087981 */ /* 0x000ea4000c1e1900 */
[----:B--2---:R-:W-:-:S07]  /*0c20*/  FFMA R4, R7, R8, R4 ;  /* 0x0000000807047223 */ /* 0x004fce0000000004 */
.L_x_153:
[----:B------:R-:W-:Y:S05]  /*0c30*/  @P6 BRA `(.L_x_158) ;  /* 0xfffffff4009c6947 */ /* 0x000fea000383ffff */
        /* <DEDUP_REMOVED lines=14> */
.L_x_152:
[C---:B------:R-:W-:Y:S01]  /*0d20*/  LOP3.LUT R12, R7.reuse, 0x7, RZ, 0xc0, !PT ;  /* 0x00000007070c7812 */ /* 0x040fe200078ec0ff */
[----:B------:R-:W-:Y:S01]  /*0d30*/  UMOV UR4, URZ ;  /* 0x000000ff00047c82 */ /* 0x000fe20008000000 */
[C---:B------:R-:W-:Y:S02]  /*0d40*/  LOP3.LUT R13, R7.reuse, 0x3, RZ, 0xc0, !PT ;  /* 0x00000003070d7812 */ /* 0x040fe400078ec0ff */
[----:B------:R-:W-:Y:S01]  /*0d50*/  LOP3.LUT R4, R7, 0x7ffffff8, RZ, 0xc0, !PT ;  /* 0x7ffffff807047812 */ /* 0x000fe200078ec0ff */
[----:B------:R-:W-:-:S05]  /*0d60*/  VIADD R2, R12, 0xffffffff ;  /* 0xffffffff0c027836 */ /* 0x000fca0000000000 */
[----:B------:R-:W-:-:S13]  /*0d70*/  ISETP.GE.U32.AND P0, PT, R2, 0x3, PT ;  /* 0x000000030200780c */ /* 0x000fda0003f06070 */
.L_x_167:
[----:B------:R-:W-:Y:S01]  /*0d80*/  IADD3 R11, PT, PT, R0, UR4, RZ ;  /* 0x00000004000b7c10 */ /* 0x000fe2000fffe0ff */
[----:B01----:R-:W-:-:S06]  /*0d90*/  UMOV UR5, URZ ;  /* 0x000000ff00057c82 */ /* 0x003fcc0008000000 */
.L_x_166:
[----:B0-2---:R-:W0:Y:S02]  /*0da0*/  LDC.64 R2, c[0x0][0x3a0] ;  /* 0x0000e800ff027b82 */ /* 0x005e240000000a00 */
[----:B0-----:R-:W-:Y:S01]  /*0db0*/  ISETP.GE.U32.AND P2, PT, R3, 0x8, PT ;  /* 0x000000080300780c */ /* 0x001fe20003f46070 */
[----:B------:R-:W-:Y:S01]  /*0dc0*/  IMAD R10, R11, R2, UR5 ;  /* 0x000000050b0a7e24 */ /* 0x000fe2000f8e0202 */
[----:B------:R-:W-:-:S06]  /*0dd0*/  UIADD3 UR5, UPT, UPT, UR5, 0x1, URZ ;  /* 0x0000000105057890 */ /* 0x000fcc000fffe0ff */
[----:B------:R-:W-:Y:S01]  /*0de0*/  ISETP.NE.AND P1, PT, R2, UR5, PT ;  /* 0x0000000502007c0c */ /* 0x000fe2000bf25270 */
[----:B------:R-:W-:-:S04]  /*0df0*/  IMAD.MOV.U32 R2, RZ, RZ, RZ ;  /* 0x000000ffff027224 */ /* 0x000fc800078e00ff */
[----:B-1----:R-:W-:Y:S08]  /*0e00*/  @!P2 BRA `(.L_x_162) ;  /* 0x000000000040a947 */ /* 0x002ff00003800000 */
[----:B------:R-:W0:Y:S01]  /*0e10*/  LDC.64 R8, c[0x0][0x390] ;  /* 0x0000e400ff087b82 */ /* 0x000e220000000a00 */
[----:B------:R-:W-:-:S05]  /*0e20*/  UMOV UR6, URZ ;  /* 0x000000ff00067c82 */ /* 0x000fca0008000000 */
.L_x_163:
        /* <DEDUP_REMOVED lines=14> */
.L_x_162:
[----:B------:R-:W-:-:S13]  /*0f10*/  ISETP.NE.AND P2, PT, R12, RZ, PT ;  /* 0x000000ff0c00720c */ /* 0x000fda0003f45270 */
[----:B------:R-:W-:Y:S05]  /*0f20*/  @!P2 BRA `(.L_x_164) ;  /* 0x00000000005ca947 */ /* 0x000fea0003800000 */
[----:B------:R-:W-:Y:S01]  /*0f30*/  ISETP.NE.AND P2, PT, R13, RZ, PT ;  /* 0x000000ff0d00720c */ /* 0x000fe20003f45270 */
[----:B------:R-:W-:-:S12]  /*0f40*/  @!P0 BRA `(.L_x_165) ;  /* 0x0000000000208947 */ /* 0x000fd80003800000 */
[----:B-1----:R-:W0:Y:S01]  /*0f50*/  LDC.64 R6, c[0x0][0x390] ;  /* 0x0000e400ff067b82 */ /* 0x002e220000000a00 */
[----:B------:R-:W-:Y:S02]  /*0f60*/  IMAD R5, R10, R3, R2 ;  /* 0x000000030a057224 */ /* 0x000fe400078e0202 */
[----:B------:R-:W-:Y:S02]  /*0f70*/  VIADD R2, R2, 0x4 ;  /* 0x0000000402027836 */ /* 0x000fe40000000000 */
[----:B0-----:R-:W-:-:S05]  /*0f80*/  IMAD.WIDE R6, R5, 0x4, R6 ;  /* 0x0000000405067825 */ /* 0x001fca00078e0206 */
[----:B------:R0:W-:Y:S04]  /*0f90*/  STG.E desc[UR18][R6.64], RZ ;  /* 0x000000ff06007986 */ /* 0x0001e8000c101912 */
[----:B------:R0:W-:Y:S04]  /*0fa0*/  STG.E desc[UR18][R6.64+0x4], RZ ;  /* 0x000004ff06007986 */ /* 0x0001e8000c101912 */
[----:B------:R0:W-:Y:S04]  /*0fb0*/  STG.E desc[UR18][R6.64+0x8], RZ ;  /* 0x000008ff06007986 */ /* 0x0001e8000c101912 */
[----:B------:R0:W-:Y:S02]  /*0fc0*/  STG.E desc[UR18][R6.64+0xc], RZ ;  /* 0x00000cff06007986 */ /* 0x0001e4000c101912 */
.L_x_165:
        /* <DEDUP_REMOVED lines=13> */
.L_x_164:
[----:B------:R-:W-:Y:S05]  /*10a0*/  @P1 BRA `(.L_x_166) ;  /* 0xfffffffc003c1947 */ /* 0x000fea000383ffff */
[----:B--2---:R-:W2:Y:S01]  /*10b0*/  LDC R2, c[0x0][0x39c] ;  /* 0x0000e700ff027b82 */ /* 0x004ea20000000800 */
[----:B------:R-:W-:-:S06]  /*10c0*/  UIADD3 UR4, UPT, UPT, UR4, 0x1, URZ ;  /* 0x0000000104047890 */ /* 0x000fcc000fffe0ff */
[----:B--2---:R-:W-:-:S13]  /*10d0*/  ISETP.NE.AND P1, PT, R2, UR4, PT ;  /* 0x0000000402007c0c */ /* 0x004fda000bf25270 */
[----:B------:R-:W-:Y:S05]  /*10e0*/  @!P1 EXIT ;  /* 0x000000000000994d */ /* 0x000fea0003800000 */
[----:B------:R-:W-:Y:S05]  /*10f0*/  BRA `(.L_x_167) ;  /* 0xfffffffc00207947 */ /* 0x000fea000383ffff */
.L_x_151:
[C---:B------:R-:W-:Y:S01]  /*1100*/  LOP3.LUT R11, R7.reuse, 0x7, RZ, 0xc0, !PT ;  /* 0x00000007070b7812 */ /* 0x040fe200078ec0ff */
[----:B------:R-:W-:Y:S01]  /*1110*/  UMOV UR4, URZ ;  /* 0x000000ff00047c82 */ /* 0x000fe20008000000 */
[C---:B------:R-:W-:Y:S02]  /*1120*/  LOP3.LUT R12, R7.reuse, 0x3, RZ, 0xc0, !PT ;  /* 0x00000003070c7812 */ /* 0x040fe400078ec0ff */
[----:B------:R-:W-:Y:S01]  /*1130*/  LOP3.LUT R10, R7, 0x7ffffff8, RZ, 0xc0, !PT ;  /* 0x7ffffff8070a7812 */ /* 0x000fe200078ec0ff */
[----:B------:R-:W-:-:S05]  /*1140*/  VIADD R2, R11, 0xffffffff ;  /* 0xffffffff0b027836 */ /* 0x000fca0000000000 */
[----:B------:R-:W-:-:S13]  /*1150*/  ISETP.GE.U32.AND P0, PT, R2, 0x3, PT ;  /* 0x000000030200780c */ /* 0x000fda0003f06070 */
.L_x_173:
[----:B0-----:R-:W0:Y:S01]  /*1160*/  LDCU UR5, c[0x0][0x39c] ;  /* 0x00007380ff0577ac */ /* 0x001e220008000800 */
[----:B------:R-:W-:Y:S01]  /*1170*/  IADD3 R9, PT, PT, R0, UR4, RZ ;  /* 0x0000000400097c10 */ /* 0x000fe2000fffe0ff */
[----:B------:R-:W-:-:S04]  /*1180*/  UIADD3 UR4, UPT, UPT, UR4, 0x1, URZ ;  /* 0x0000000104047890 */ /* 0x000fc8000fffe0ff */
[----:B0-----:R-:W-:-:S03]  /*1190*/  UISETP.NE.AND UP0, UPT, UR4, UR5, UPT ;  /* 0x000000050400728c */ /* 0x001fc6000bf05270 */
[----:B-12---:R-:W-:-:S08]  /*11a0*/  UMOV UR5, URZ ;  /* 0x000000ff00057c82 */ /* 0x006fd00008000000 */
.L_x_172:
        /* <DEDUP_REMOVED lines=9> */
.L_x_169:
        /* <DEDUP_REMOVED lines=14> */
.L_x_168:
        /* <DEDUP_REMOVED lines=12> */
.L_x_171:
        /* <DEDUP_REMOVED lines=13> */
.L_x_170:
[----:B------:R-:W-:Y:S05]  /*14b0*/  @P1 BRA `(.L_x_172) ;  /* 0xfffffffc003c1947 */ /* 0x000fea000383ffff */
[----:B------:R-:W-:Y:S05]  /*14c0*/  BRA.U UP0, `(.L_x_173) ;  /* 0xfffffffd00247547 */ /* 0x000fea000b83ffff */
[----:B------:R-:W-:Y:S05]  /*14d0*/  EXIT ;  /* 0x000000000000794d */ /* 0x000fea0003800000 */
.L_x_174:
        /* <DEDUP_REMOVED lines=10> */
.L_x_353:


//--------------------- .text._Z19deconvolute2_kernelPfS_S_S_iiiiiiiiiiii --------------------------
	.section	.text._Z19deconvolute2_kernelPfS_S_S_iiiiiiiiiiii,"ax",@progbits
	.align	128
        .global         _Z19deconvolute2_kernelPfS_S_S_iiiiiiiiiiii
        .type           _Z19deconvolute2_kernelPfS_S_S_iiiiiiiiiiii,@function
        .size           _Z19deconvolute2_kernelPfS_S_S_iiiiiiiiiiii,(.L_x_354 - _Z19deconvolute2_kernelPfS_S_S_iiiiiiiiiiii)
        .other          _Z19deconvolute2_kernelPfS_S_S_iiiiiiiiiiii,@"STO_CUDA_ENTRY STV_DEFAULT"
_Z19deconvolute2_kernelPfS_S_S_iiiiiiiiiiii:
.text._Z19deconvolute2_kernelPfS_S_S_iiiiiiiiiiii:
[----:B------:R-:W-:Y:S01]  /*0000*/  LDC R1, c[0x0][0x37c] ;  /* 0x0000df00ff017b82 */ /* 0x000fe20000000800 */
[----:B------:R-:W0:Y:S07]  /*0010*/  LDCU.128 UR8, c[0x0][0x3c0] ;  /* 0x00007800ff0877ac */ /* 0x000e2e0008000c00 */
[----:B------:R-:W1:Y:S01]  /*0020*/  S2UR UR18, SR_CTAID.X ;  /* 0x00000000001279c3 */ /* 0x000e620000002500 */
[----:B------:R-:W2:Y:S01]  /*0030*/  LDCU UR7, c[0x0][0x3a0] ;  /* 0x00007400ff0777ac */ /* 0x000ea20008000800 */
[----:B------:R-:W3:Y:S01]  /*0040*/  LDCU UR6, c[0x0][0x3b8] ;  /* 0x00007700ff0677ac */ /* 0x000ee20008000800 */
[----:B------:R-:W3:Y:S01]  /*0050*/  LDCU.64 UR4, c[0x0][0x3a8] ;  /* 0x00007500ff0477ac */ /* 0x000ee20008000a00 */
[----:B------:R-:W4:Y:S01]  /*0060*/  LDCU.64 UR40, c[0x0][0x358] ;  /* 0x00006b00ff2877ac */ /* 0x000f220008000a00 */
[----:B0-----:R-:W-:-:S04]  /*0070*/  UISETP.LT.AND UP0, UPT, UR10, UR11, UPT ;  /* 0x0000000b0a00728c */ /* 0x001fc8000bf01270 */
[----:B------:R-:W-:-:S04]  /*0080*/  USEL UR10, UR10, UR11, UP0 ;  /* 0x0000000b0a0a7287 */ /* 0x000fc80008000000 */
[----:B------:R-:W-:Y:S02]  /*0090*/  UISETP.GE.AND UP0, UPT, UR10, 0x1, UPT ;  /* 0x000000010a00788c */ /* 0x000fe4000bf06270 */
[----:B---3--:R-:W-:Y:S02]  /*00a0*/  ULEA UR4, UR6, -UR4, 0x1 ;  /* 0x8000000406047291 */ /* 0x008fe4000f8e08ff */
[----:B--2---:R-:W-:Y:S02]  /*00b0*/  UISETP.LT.OR UP0, UPT, UR7, 0x1, !UP0 ;  /* 0x000000010700788c */ /* 0x004fe4000c701670 */
[----:B------:R-:W-:Y:S02]  /*00c0*/  ULEA UR6, UR6, -UR5, 0x1 ;  /* 0x8000000506067291 */ /* 0x000fe4000f8e08ff */
[----:B------:R-:W-:Y:S02]  /*00d0*/  UIADD3 UR5, UPT, UPT, UR4, UR8, URZ ;  /* 0x0000000804057290 */ /* 0x000fe4000fffe0ff */
[----:B------:R-:W-:-:S03]  /*00e0*/  UIADD3 UR8, UPT, UPT, UR6, UR9, URZ ;  /* 0x0000000906087290 */ /* 0x000fc6000fffe0ff */
[----:B-1--4-:R-:W-:Y:S09]  /*00f0*/  BRA.U UP0, `(.L_x_175) ;  /* 0x0000000900987547 */ /* 0x012ff2000b800000 */
[----:B------:R-:W-:Y:S02]  /*0100*/  ULOP3.LUT UR10, UR11, 0xf, URZ, 0xc0, !UPT ;  /* 0x0000000f0b0a7892 */ /* 0x000fe4000f8ec0ff */
[----:B------:R-:W-:Y:S02]  /*0110*/  ULOP3.LUT UR12, UR11, 0x7, URZ, 0xc0, !UPT ;  /* 0x000000070b0c7892 */ /* 0x000fe4000f8ec0ff */
[----:B------:R-:W-:Y:S02]  /*0120*/  UIADD3 UR4, UPT, UPT, UR10, -0x1, URZ ;  /* 0xffffffff0a047890 */ /* 0x000fe4000fffe0ff */
[----:B------:R-:W-:Y:S02]  /*0130*/  UIADD3 UR6, UPT, UPT, UR12, -0x1, URZ ;  /* 0xffffffff0c067890 */ /* 0x000fe4000fffe0ff */
[----:B------:R-:W-:Y:S02]  /*0140*/  ULOP3.LUT UR13, UR11, 0x7ffffff0, URZ, 0xc0, !UPT ;  /* 0x7ffffff00b0d7892 */ /* 0x000fe4000f8ec0ff */
[----:B------:R-:W-:-:S02]  /*0150*/  UISETP.GE.U32.AND UP2, UPT, UR4, 0x7, UPT ;  /* 0x000000070400788c */ /* 0x000fc4000bf46070 */
[----:B------:R-:W-:Y:S02]  /*0160*/  ULOP3.LUT UR11, UR11, 0x3, URZ, 0xc0, !UPT ;  /* 0x000000030b0b7892 */ /* 0x000fe4000f8ec0ff */
[----:B------:R-:W-:Y:S01]  /*0170*/  UISETP.GE.U32.AND UP1, UPT, UR6, 0x3, UPT ;  /* 0x000000030600788c */ /* 0x000fe2000bf26070 */
[----:B------:R-:W-:-:S10]  /*0180*/  UMOV UR4, URZ ;  /* 0x000000ff00047c82 */ /* 0x000fd40008000000 */
.L_x_182:
[----:B0-----:R-:W0:Y:S01]  /*0190*/  LDCU UR6, c[0x0][0x3bc] ;  /* 0x00007780ff0677ac */ /* 0x001e220008000800 */
[----:B------:R-:W-:Y:S01]  /*01a0*/  HFMA2 R5, -RZ, RZ, 0, 0 ;  /* 0x00000000ff057431 */ /* 0x000fe200000001ff */
[----:B-1----:R-:W1:Y:S01]  /*01b0*/  LDCU UR7, c[0x0][0x3c0] ;  /* 0x00007800ff0777ac */ /* 0x002e620008000800 */
[----:B--2---:R-:W2:Y:S01]  /*01c0*/  LDCU UR9, c[0x0][0x3a0] ;  /* 0x00007400ff0977ac */ /* 0x004ea20008000800 */
[----:B0-----:R-:W-:Y:S02]  /*01d0*/  UIMAD UR6, UR18, UR6, UR4 ;  /* 0x00000006120672a4 */ /* 0x001fe4000f8e0204 */
[----:B------:R-:W-:Y:S02]  /*01e0*/  UIADD3 UR4, UPT, UPT, UR4, 0x1, URZ ;  /* 0x0000000104047890 */ /* 0x000fe4000fffe0ff */
[----:B-1----:R-:W-:Y:S02]  /*01f0*/  UIMAD UR7, UR6, UR7, URZ ;  /* 0x00000007060772a4 */ /* 0x002fe4000f8e02ff */
[----:B--234-:R-:W-:-:S11]  /*0200*/  UISETP.NE.AND UP0, UPT, UR4, UR9, UPT ;  /* 0x000000090400728c */ /* 0x01cfd6000bf05270 */
.L_x_181:
[----:B0-23--:R-:W0:Y:S01]  /*0210*/  LDC.64 R2, c[0x0][0x3c8] ;  /* 0x0000f200ff027b82 */ /* 0x00de220000000a00 */
[----:B-1----:R-:W1:Y:S01]  /*0220*/  LDCU UR9, c[0x0][0x3c4] ;  /* 0x00007880ff0977ac */ /* 0x002e620008000800 */
[----:B------:R-:W-:-:S06]  /*0230*/  MOV R7, RZ ;  /* 0x000000ff00077202 */ /* 0x000fcc0000000f00 */
[----:B------:R-:W2:Y:S01]  /*0240*/  LDC R4, c[0x0][0x3b0] ;  /* 0x0000ec00ff047b82 */ /* 0x000ea20000000800 */
[----:B0-----:R-:W-:Y:S01]  /*0250*/  ISETP.GE.U32.AND P0, PT, R3, 0x10, PT ;  /* 0x000000100300780c */ /* 0x001fe20003f06070 */
[----:B------:R-:W-:Y:S02]  /*0260*/  IMAD R0, R2, UR6, R5 ;  /* 0x0000000602007c24 */ /* 0x000fe4000f8e0205 */
[C---:B--2---:R-:W-:Y:S01]  /*0270*/  IMAD R4, R5.reuse, R4, UR7 ;  /* 0x0000000705047e24 */ /* 0x044fe2000f8e0204 */
[----:B------:R-:W-:-:S04]  /*0280*/  IADD3 R5, PT, PT, R5, 0x1, RZ ;  /* 0x0000000105057810 */ /* 0x000fc80007ffe0ff */
[----:B------:R-:W-:Y:S01]  /*0290*/  ISETP.NE.AND P1, PT, R5, R2, PT ;  /* 0x000000020500720c */ /* 0x000fe20003f25270 */
[----:B-1----:R-:W-:-:S04]  /*02a0*/  IMAD R2, R4, UR9, RZ ;  /* 0x0000000904027c24 */ /* 0x002fc8000f8e02ff */
[----:B----4-:R-:W-:Y:S08]  /*02b0*/  @!P0 BRA `(.L_x_176) ;  /* 0x0000000000ec8947 */ /* 0x010ff00003800000 */
[----:B------:R-:W-:-:S07]  /*02c0*/  MOV R9, RZ ;  /* 0x000000ff00097202 */ /* 0x000fce0000000f00 */
.L_x_177:
[----:B0-----:R-:W0:Y:S01]  /*02d0*/  LDC.64 R6, c[0x0][0x388] ;  /* 0x0000e200ff067b82 */ /* 0x001e220000000a00 */
[----:B------:R-:W-:-:S07]  /*02e0*/  IMAD R11, R0, R3, R9 ;  /* 0x00000003000b7224 */ /* 0x000fce00078e0209 */
        /* <DEDUP_REMOVED lines=52> */
[----:B---3--:R-:W-:-:S05]  /*0630*/  IMAD.WIDE R16, R4, 0x4, R14 ;  /* 0x0000000404107825 */ /* 0x008fca00078e020e */
[----:B--2---:R0:W-:Y:S02]  /*0640*/  STG.E desc[UR40][R16.64], R19 ;  /* 0x0000001310007986 */ /* 0x0041e4000c101928 */
[----:B------:R-:W-:Y:S05]  /*0650*/  @P0 BRA `(.L_x_177) ;  /* 0xfffffffc001c0947 */ /* 0x000fea000383ffff */
[----:B------:R-:W-:-:S07]  /*0660*/  MOV R7, UR13 ;  /* 0x0000000d00077c02 */ /* 0x000fce0008000f00 */
.L_x_176:
[----:B------:R-:W-:-:S09]  /*0670*/  UISETP.NE.AND UP3, UPT, UR10, URZ, UPT ;  /* 0x000000ff0a00728c */ /* 0x000fd2000bf65270 */
[----:B------:R-:W-:Y:S05]  /*0680*/  BRA.U !UP3, `(.L_x_178) ;  /* 0x000000050b2c7547 */ /* 0x000fea000b800000 */
[----:B------:R-:W-:Y:S01]  /*0690*/  UISETP.NE.AND UP3, UPT, UR12, URZ, UPT ;  /* 0x000000ff0c00728c */ /* 0x000fe2000bf65270 */
[----:B------:R-:W-:Y:S10]  /*06a0*/  BRA.U !UP2, `(.L_x_179) ;  /* 0x000000010a7c7547 */ /* 0x000ff4000b800000 */
[----:B------:R-:W1:Y:S01]  /*06b0*/  LDC.64 R8, c[0x0][0x388] ;  /* 0x0000e200ff087b82 */ /* 0x000e620000000a00 */
[----:B0-----:R-:W-:-:S07]  /*06c0*/  IMAD R11, R0, R3, R7 ;  /* 0x00000003000b7224 */ /* 0x001fce00078e0207 */
[----:B------:R-:W0:Y:S01]  /*06d0*/  LDC R4, c[0x0][0x3b4] ;  /* 0x0000ed00ff047b82 */ /* 0x000e220000000800 */
[----:B-1----:R-:W-:-:S07]  /*06e0*/  IMAD.WIDE R8, R11, 0x4, R8 ;  /* 0x000000040b087825 */ /* 0x002fce00078e0208 */
[----:B------:R-:W1:Y:S01]  /*06f0*/  LDC.64 R10, c[0x0][0x380] ;  /* 0x0000e000ff0a7b82 */ /* 0x000e620000000a00 */
[----:B------:R-:W2:Y:S01]  /*0700*/  LDG.E R19, desc[UR40][R8.64] ;  /* 0x0000002808137981 */ /* 0x000ea2000c1e1900 */
[----:B0-----:R-:W-:-:S04]  /*0710*/  IMAD R13, R7, R4, R2 ;  /* 0x00000004070d7224 */ /* 0x001fc800078e0202 */
[----:B-1----:R-:W-:-:S05]  /*0720*/  IMAD.WIDE R10, R13, 0x4, R10 ;  /* 0x000000040d0a7825 */ /* 0x002fca00078e020a */
        /* <DEDUP_REMOVED lines=13> */
[----:B------:R-:W5:Y:S01]  /*0800*/  LDG.E R19, desc[UR40][R8.64+0x14] ;  /* 0x0000142808137981 */ /* 0x000f62000c1e1900 */
[----:B-1----:R-:W-:-:S05]  /*0810*/  IMAD.WIDE R12, R4, 0x4, R10 ;  /* 0x00000004040c7825 */ /* 0x002fca00078e020a */
[----:B-----5:R4:W-:Y:S04]  /*0820*/  STG.E desc[UR40][R12.64], R19 ;  /* 0x000000130c007986 */ /* 0x0209e8000c101928 */
[----:B------:R-:W5:Y:S01]  /*0830*/  LDG.E R21, desc[UR40][R8.64+0x18] ;  /* 0x0000182808157981 */ /* 0x000f62000c1e1900 */
[----:B--2---:R-:W-:-:S05]  /*0840*/  IMAD.WIDE R14, R4, 0x4, R12 ;  /* 0x00000004040e7825 */ /* 0x004fca00078e020c */
[----:B-----5:R4:W-:Y:S04]  /*0850*/  STG.E desc[UR40][R14.64], R21 ;  /* 0x000000150e007986 */ /* 0x0209e8000c101928 */
[----:B------:R-:W2:Y:S01]  /*0860*/  LDG.E R23, desc[UR40][R8.64+0x1c] ;  /* 0x00001c2808177981 */ /* 0x000ea2000c1e1900 */
[----:B---3--:R-:W-:Y:S01]  /*0870*/  IMAD.WIDE R16, R4, 0x4, R14 ;  /* 0x0000000404107825 */ /* 0x008fe200078e020e */
[----:B------:R-:W-:-:S04]  /*0880*/  IADD3 R7, PT, PT, R7, 0x8, RZ ;  /* 0x0000000807077810 */ /* 0x000fc80007ffe0ff */
[----:B--2---:R4:W-:Y:S03]  /*0890*/  STG.E desc[UR40][R16.64], R23 ;  /* 0x0000001710007986 */ /* 0x0049e6000c101928 */
.L_x_179:
[----:B------:R-:W-:Y:S05]  /*08a0*/  BRA.U !UP3, `(.L_x_178) ;  /* 0x000000010ba47547 */ /* 0x000fea000b800000 */
[----:B------:R-:W-:Y:S01]  /*08b0*/  UISETP.NE.AND UP3, UPT, UR11, URZ, UPT ;  /* 0x000000ff0b00728c */ /* 0x000fe2000bf65270 */
[----:B------:R-:W-:Y:S10]  /*08c0*/  BRA.U !UP1, `(.L_x_180) ;  /* 0x00000001094c7547 */ /* 0x000ff4000b800000 */
[----:B------:R-:W1:Y:S01]  /*08d0*/  LDC.64 R8, c[0x0][0x388] ;  /* 0x0000e200ff087b82 */ /* 0x000e620000000a00 */
[----:B0---4-:R-:W-:-:S07]  /*08e0*/  IMAD R11, R0, R3, R7 ;  /* 0x00000003000b7224 */ /* 0x011fce00078e0207 */
        /* <DEDUP_REMOVED lines=17> */
.L_x_180:
[----:B------:R-:W-:Y:S05]  /*0a00*/  BRA.U !UP3, `(.L_x_178) ;  /* 0x000000010b4c7547 */ /* 0x000fea000b800000 */
[----:B------:R-:W2:Y:S01]  /*0a10*/  LDC.64 R8, c[0x0][0x388] ;  /* 0x0000e200ff087b82 */ /* 0x000ea20000000a00 */
[----:B------:R-:W-:-:S07]  /*0a20*/  IMAD R3, R0, R3, R7 ;  /* 0x0000000300037224 */ /* 0x000fce00078e0207 */
[----:B01--4-:R-:W0:Y:S08]  /*0a30*/  LDC R15, c[0x0][0x3b4] ;  /* 0x0000ed00ff0f7b82 */ /* 0x013e300000000800 */
[----:B------:R-:W1:Y:S01]  /*0a40*/  LDC.64 R10, c[0x0][0x380] ;  /* 0x0000e000ff0a7b82 */ /* 0x000e620000000a00 */
[----:B--2---:R-:W-:-:S05]  /*0a50*/  IMAD.WIDE R8, R3, 0x4, R8 ;  /* 0x0000000403087825 */ /* 0x004fca00078e0208 */
[----:B------:R-:W2:Y:S01]  /*0a60*/  LDG.E R13, desc[UR40][R8.64] ;  /* 0x00000028080d7981 */ /* 0x000ea2000c1e1900 */
[----:B------:R-:W-:Y:S01]  /*0a70*/  UISETP.NE.AND UP3, UPT, UR11, 0x1, UPT ;  /* 0x000000010b00788c */ /* 0x000fe2000bf65270 */
[----:B0-----:R-:W-:-:S04]  /*0a80*/  IMAD R3, R7, R15, R2 ;  /* 0x0000000f07037224 */ /* 0x001fc800078e0202 */
[----:B-1----:R-:W-:-:S05]  /*0a90*/  IMAD.WIDE R2, R3, 0x4, R10 ;  /* 0x0000000403027825 */ /* 0x002fca00078e020a */
[----:B--2---:R2:W-:Y:S01]  /*0aa0*/  STG.E desc[UR40][R2.64], R13 ;  /* 0x0000000d02007986 */ /* 0x0045e2000c101928 */
[----:B------:R-:W-:Y:S05]  /*0ab0*/  BRA.U !UP3, `(.L_x_178) ;  /* 0x000000010b207547 */ /* 0x000fea000b800000 */
[----:B------:R-:W3:Y:S01]  /*0ac0*/  LDG.E R7, desc[UR40][R8.64+0x4] ;  /* 0x0000042808077981 */ /* 0x000ee2000c1e1900 */
[----:B--2---:R-:W-:Y:S01]  /*0ad0*/  IMAD.WIDE R2, R15, 0x4, R2 ;  /* 0x000000040f027825 */ /* 0x004fe200078e0202 */
[----:B------:R-:W-:-:S04]  /*0ae0*/  UISETP.NE.AND UP3, UPT, UR11, 0x2, UPT ;  /* 0x000000020b00788c */ /* 0x000fc8000bf65270 */
[----:B---3--:R3:W-:Y:S05]  /*0af0*/  STG.E desc[UR40][R2.64], R7 ;  /* 0x0000000702007986 */ /* 0x0087ea000c101928 */
[----:B------:R-:W-:Y:S05]  /*0b00*/  BRA.U !UP3, `(.L_x_178) ;  /* 0x000000010b0c7547 */ /* 0x000fea000b800000 */
[----:B------:R-:W2:Y:S01]  /*0b10*/  LDG.E R9, desc[UR40][R8.64+0x8] ;  /* 0x0000082808097981 */ /* 0x000ea2000c1e1900 */
[----:B---3--:R-:W-:-:S05]  /*0b20*/  IMAD.WIDE R2, R15, 0x4, R2 ;  /* 0x000000040f027825 */ /* 0x008fca00078e0202 */
[----:B--2---:R0:W-:Y:S02]  /*0b30*/  STG.E desc[UR40][R2.64], R9 ;  /* 0x0000000902007986 */ /* 0x0041e4000c101928 */
.L_x_178:
[----:B------:R-:W-:Y:S05]  /*0b40*/  @P1 BRA `(.L_x_181) ;  /* 0xfffffff400b01947 */ /* 0x000fea000383ffff */
[----:B------:R-:W-:Y:S05]  /*0b50*/  BRA.U UP0, `(.L_x_182) ;  /* 0xfffffff5008c7547 */ /* 0x000fea000b83ffff */
.L_x_175:
[----:B------:R-:W5:Y:S02]  /*0b60*/  LDCU UR4, c[0x0][0x3a4] ;  /* 0x00007480ff0477ac */ /* 0x000f640008000800 */
[----:B-----5:R-:W-:-:S06]  /*0b70*/  UISETP.GE.AND UP0, UPT, UR4, 0x1, UPT ;  /* 0x000000010400788c */ /* 0x020fcc000bf06270 */
[----:B------:R-:W-:-:S13]  /*0b80*/  PLOP3.LUT P0, PT, PT, PT, UP0, 0x80, 0x8 ;  /* 0x000000000008781c */ /* 0x000fda0003f0f008 */
[----:B------:R-:W-:Y:S05]  /*0b90*/  @!P0 EXIT ;  /* 0x000000000000894d */ /* 0x000fea0003800000 */
[----:B------:R-:W-:-:S06]  /*0ba0*/  ULOP3.LUT UR5, UR8, UR5, URZ, 0xfc, !UPT ;  /* 0x0000000508057292 */ /* 0x000fcc000f8efcff */
[----:B------:R-:W-:-:S13]  /*0bb0*/  ISETP.LE.AND P0, PT, RZ, UR5, PT ;  /* 0x00000005ff007c0c */ /* 0x000fda000bf03270 */
[----:B------:R-:W-:Y:S05]  /*0bc0*/  @!P0 EXIT ;  /* 0x000000000000894d */ /* 0x000fea0003800000 */
[----:B------:R-:W5:Y:S01]  /*0bd0*/  LDCU.64 UR6, c[0x0][0x3a8] ;  /* 0x00007500ff0677ac */ /* 0x000f620008000a00 */
[----:B0-23--:R-:W0:Y:S01]  /*0be0*/  LDC R3, c[0x0][0x3b8] ;  /* 0x0000ee00ff037b82 */ /* 0x00de220000000800 */
[----:B------:R-:W2:Y:S01]  /*0bf0*/  LDCU UR17, c[0x0][0x3c0] ;  /* 0x00007800ff1177ac */ /* 0x000ea20008000800 */
[----:B-----5:R-:W-:Y:S02]  /*0c00*/  UISETP.GE.AND UP0, UPT, UR6, 0x1, UPT ;  /* 0x000000010600788c */ /* 0x020fe4000bf06270 */
[C---:B0-----:R-:W-:Y:S02]  /*0c10*/  LEA R2, R3.reuse, -UR6, 0x1 ;  /* 0x8000000603027c11 */ /* 0x041fe4000f8e08ff */
[----:B------:R-:W-:Y:S02]  /*0c20*/  LEA R0, R3, -UR7, 0x1 ;  /* 0x8000000703007c11 */ /* 0x000fe4000f8e08ff */
[----:B--2---:R-:W-:Y:S02]  /*0c30*/  IADD3.X R2, PT, PT, R2, UR17, RZ, PT, !PT ;  /* 0x0000001102027c10 */ /* 0x004fe4000bffe4ff */
[----:B------:R-:W-:Y:S01]  /*0c40*/  IADD3.X R0, PT, PT, R0, UR9, RZ, PT, !PT ;  /* 0x0000000900007c10 */ /* 0x000fe2000bffe4ff */
[----:B------:R-:W-:Y:S06]  /*0c50*/  BRA.U !UP0, `(.L_x_183) ;  /* 0x0000001d089c7547 */ /* 0x000fec000b800000 */
[----:B------:R-:W-:-:S09]  /*0c60*/  UISETP.GE.AND UP0, UPT, UR7, 0x1, UPT ;  /* 0x000000010700788c */ /* 0x000fd2000bf06270 */
[----:B------:R-:W-:Y:S05]  /*0c70*/  BRA.U !UP0, `(.L_x_184) ;  /* 0x0000001908a07547 */ /* 0x000fea000b800000 */
[----:B------:R-:W0:Y:S02]  /*0c80*/  LDCU UR16, c[0x0][0x3a0] ;  /* 0x00007400ff1077ac */ /* 0x000e240008000800 */
[----:B0-----:R-:W-:-:S09]  /*0c90*/  UISETP.GE.AND UP0, UPT, UR16, 0x1, UPT ;  /* 0x000000011000788c */ /* 0x001fd2000bf06270 */
[----:B------:R-:W-:Y:S05]  /*0ca0*/  BRA.U !UP0, `(.L_x_185) ;  /* 0x0000001508a07547 */ /* 0x000fea000b800000 */
[----:B------:R-:W0:Y:S01]  /*0cb0*/  LDCU UR5, c[0x0][0x3bc] ;  /* 0x00007780ff0577ac */ /* 0x000e220008000800 */
[----:B------:R-:W-:Y:S02]  /*0cc0*/  UIMAD UR19, UR6, UR7, URZ ;  /* 0x00000007061372a4 */ /* 0x000fe4000f8e02ff */
[----:B------:R-:W-:Y:S02]  /*0cd0*/  UIMAD UR9, UR17, UR9, URZ ;  /* 0x00000009110972a4 */ /* 0x000fe4000f8e02ff */
[----:B------:R-:W-:Y:S02]  /*0ce0*/  ULOP3.LUT UR50, UR16, 0x7, URZ, 0xc0, !UPT ;  /* 0x0000000710327892 */ /* 0x000fe4000f8ec0ff */
[----:B------:R-:W-:Y:S02]  /*0cf0*/  ULOP3.LUT UR51, UR16, 0x3, URZ, 0xc0, !UPT ;  /* 0x0000000310337892 */ /* 0x000fe4000f8ec0ff */
[----:B------:R-:W-:Y:S02]  /*0d00*/  UIMAD UR17, UR18, UR17, URZ ;  /* 0x00000011121172a4 */ /* 0x000fe4000f8e02ff */
[----:B------:R-:W-:-:S02]  /*0d10*/  UIMAD UR19, UR19, UR4, URZ ;  /* 0x00000004131372a4 */ /* 0x000fc4000f8e02ff */
[----:B------:R-:W-:Y:S02]  /*0d20*/  ULOP3.LUT UR16, UR16, 0x7ffffff8, URZ, 0xc0, !UPT ;  /* 0x7ffffff810107892 */ /* 0x000fe4000f8ec0ff */
[----:B0-----:R-:W-:Y:S01]  /*0d30*/  UIMAD UR18, UR18, UR5, URZ ;  /* 0x00000005121272a4 */ /* 0x001fe2000f8e02ff */
[----:B------:R-:W-:-:S11]  /*0d40*/  UMOV UR4, URZ ;  /* 0x000000ff00047c82 */ /* 0x000fd60008000000 */
.L_x_196:
[----:B0-----:R-:W-:-:S05]  /*0d50*/  UMOV UR5, URZ ;  /* 0x000000ff00057c82 */ /* 0x001fca0008000000 */
.L_x_195:
[----:B0-----:R-:W0:Y:S01]  /*0d60*/  LDCU UR20, c[0x0][0x3b8] ;  /* 0x00007700ff1477ac */ /* 0x001e220008000800 */
[----:B------:R-:W2:Y:S01]  /*0d70*/  LDCU UR21, c[0x0][0x3ac] ;  /* 0x00007580ff1577ac */ /* 0x000ea20008000800 */
[----:B------:R-:W-:Y:S01]  /*0d80*/  UMOV UR6, URZ ;  /* 0x000000ff00067c82 */ /* 0x000fe20008000000 */
[----:B0-----:R-:W-:-:S04]  /*0d90*/  UIADD3 UR20, UPT, UPT, UR5, -UR20, URZ ;  /* 0x8000001405147290 */ /* 0x001fc8000fffe0ff */
[----:B--2---:R-:W-:-:S12]  /*0da0*/  UIADD3 UR21, UPT, UPT, UR20, UR21, URZ ;  /* 0x0000001514157290 */ /* 0x004fd8000fffe0ff */
.L_x_194:
[----:B0-----:R-:W0:Y:S01]  /*0db0*/  LDC R0, c[0x0][0x3a4] ;  /* 0x0000e900ff007b82 */ /* 0x001e220000000800 */
[----:B------:R-:W2:Y:S01]  /*0dc0*/  LDCU UR23, c[0x0][0x3b8] ;  /* 0x00007700ff1777ac */ /* 0x000ea20008000800 */
[----:B------:R-:W-:-:S06]  /*0dd0*/  HFMA2 R9, -RZ, RZ, 0, 0 ;  /* 0x00000000ff097431 */ /* 0x000fcc00000001ff */
[----:B------:R-:W3:Y:S08]  /*0de0*/  LDC R3, c[0x0][0x3a8] ;  /* 0x0000ea00ff037b82 */ /* 0x000ef00000000800 */
[----:B------:R-:W3:Y:S01]  /*0df0*/  LDC R2, c[0x0][0x3b8] ;  /* 0x0000ee00ff027b82 */ /* 0x000ee20000000800 */
[----:B--2---:R-:W-:Y:S01]  /*0e00*/  UIADD3 UR23, UPT, UPT, UR6, -UR23, URZ ;  /* 0x8000001706177290 */ /* 0x004fe2000fffe0ff */
[----:B0-----:R-:W-:-:S06]  /*0e10*/  VIADD R0, R0, UR4 ;  /* 0x0000000400007c36 */ /* 0x001fcc0008000000 */
[----:B------:R-:W-:Y:S01]  /*0e20*/  UMOV UR24, UR23 ;  /* 0x0000001700187c82 */ /* 0x000fe20008000000 */
[----:B---3--:R-:W-:-:S05]  /*0e30*/  IMAD R0, R0, R3, R2 ;  /* 0x0000000300007224 */ /* 0x008fca00078e0202 */
[----:B------:R-:W-:-:S15]  /*0e40*/  R2UR UR52, R0 ;  /* 0x00000000003472ca */ /* 0x000fde00000e0000 */
.L_x_193:
[----:B------:R-:W0:Y:S02]  /*0e50*/  LDCU UR39, c[0x0][0x3c0] ;  /* 0x00007800ff2777ac */ /* 0x000e240008000800 */
[----:B0-----:R-:W-:-:S09]  /*0e60*/  UISETP.GE.AND UP0, UPT, UR24, UR39, UPT ;  /* 0x000000271800728c */ /* 0x001fd2000bf06270 */
[----:B------:R-:W-:Y:S05]  /*0e70*/  BRA.U UP0, `(.L_x_186) ;  /* 0x0000001100a07547 */ /* 0x000fea000b800000 */
[----:B------:R-:W0:Y:S01]  /*0e80*/  LDCU UR25, c[0x0][0x3a4] ;  /* 0x00007480ff1977ac */ /* 0x000e220008000800 */
[----:B------:R-:W2:Y:S01]  /*0e90*/  LDCU.64 UR10, c[0x0][0x3a8] ;  /* 0x00007500ff0a77ac */ /* 0x000ea20008000a00 */
[----:B------:R-:W2:Y:S01]  /*0ea0*/  LDCU.64 UR28, c[0x0][0x3b8] ;  /* 0x00007700ff1c77ac */ /* 0x000ea20008000a00 */
[----:B------:R-:W3:Y:S01]  /*0eb0*/  LDCU UR30, c[0x0][0x3b8] ;  /* 0x00007700ff1e77ac */ /* 0x000ee20008000800 */
[----:B------:R-:W5:Y:S01]  /*0ec0*/  LDCU UR33, c[0x0][0x3c0] ;  /* 0x00007800ff2177ac */ /* 0x000f620008000800 */
[----:B0-----:R-:W-:Y:S02]  /*0ed0*/  ULEA UR7, UR25, UR4, 0x1 ;  /* 0x0000000419077291 */ /* 0x001fe4000f8e08ff */
[----:B------:R-:W-:Y:S02]  /*0ee0*/  UIMAD UR12, UR25, 0x3, UR4 ;  /* 0x00000003190c78a4 */ /* 0x000fe4000f8e0204 */
[----:B------:R-:W-:Y:S02]  /*0ef0*/  ULEA UR13, UR25, UR4, 0x2 ;  /* 0x00000004190d7291 */ /* 0x000fe4000f8e10ff */
[----:B------:R-:W-:-:S02]  /*0f00*/  UIMAD UR14, UR25, 0x5, UR4 ;  /* 0x00000005190e78a4 */ /* 0x000fc4000f8e0204 */
[----:B------:R-:W-:Y:S02]  /*0f10*/  UIMAD UR15, UR25, 0x6, UR4 ;  /* 0x00000006190f78a4 */ /* 0x000fe4000f8e0204 */
[----:B--2---:R-:W-:Y:S02]  /*0f20*/  UIMAD UR7, UR7, UR10, UR28 ;  /* 0x0000000a070772a4 */ /* 0x004fe4000f8e021c */
[----:B------:R-:W-:Y:S02]  /*0f30*/  UIMAD UR25, UR25, 0x7, UR4 ;  /* 0x00000007191978a4 */ /* 0x000fe4000f8e0204 */
[----:B------:R-:W-:Y:S02]  /*0f40*/  UIADD3 UR27, UPT, UPT, UR52, -UR6, URZ ;  /* 0x80000006341b7290 */ /* 0x000fe4000fffe0ff */
[----:B------:R-:W-:Y:S02]  /*0f50*/  UIMAD UR26, UR4, UR10, UR28 ;  /* 0x0000000a041a72a4 */ /* 0x000fe4000f8e021c */
[----:B------:R-:W-:-:S02]  /*0f60*/  UIMAD UR12, UR12, UR10, UR28 ;  /* 0x0000000a0c0c72a4 */ /* 0x000fc4000f8e021c */
[----:B------:R-:W-:Y:S02]  /*0f70*/  UIMAD UR13, UR13, UR10, UR28 ;  /* 0x0000000a0d0d72a4 */ /* 0x000fe4000f8e021c */
[----:B------:R-:W-:Y:S02]  /*0f80*/  UIMAD UR14, UR14, UR10, UR28 ;  /* 0x0000000a0e0e72a4 */ /* 0x000fe4000f8e021c */
[----:B------:R-:W-:Y:S02]  /*0f90*/  UIMAD UR15, UR15, UR10, UR28 ;  /* 0x0000000a0f0f72a4 */ /* 0x000fe4000f8e021c */
[----:B---3--:R-:W-:Y:S02]  /*0fa0*/  UIADD3 UR32, UPT, UPT, -UR5, UR30, URZ ;  /* 0x0000001e05207290 */ /* 0x008fe4000fffe1ff */
[----:B------:R-:W-:Y:S02]  /*0fb0*/  UIADD3 UR7, UPT, UPT, UR24, UR7, -UR6 ;  /* 0x0000000718077290 */ /* 0x000fe4000fffe806 */
[----:B------:R-:W-:-:S02]  /*0fc0*/  UIMAD UR10, UR25, UR10, UR28 ;  /* 0x0000000a190a72a4 */ /* 0x000fc4000f8e021c */
[----:B------:R-:W-:Y:S02]  /*0fd0*/  UIADD3 UR25, UPT, UPT, UR27, UR24, URZ ;  /* 0x000000181b197290 */ /* 0x000fe4000fffe0ff */
[----:B------:R-:W-:Y:S02]  /*0fe0*/  UIADD3 UR26, UPT, UPT, UR24, UR26, -UR6 ;  /* 0x0000001a181a7290 */ /* 0x000fe4000fffe806 */
[----:B------:R-:W-:Y:S02]  /*0ff0*/  UIADD3 UR12, UPT, UPT, UR24, UR12, -UR6 ;  /* 0x0000000c180c7290 */ /* 0x000fe4000fffe806 */
[----:B------:R-:W-:Y:S02]  /*1000*/  UIADD3 UR13, UPT, UPT, UR24, UR13, -UR6 ;  /* 0x0000000d180d7290 */ /* 0x000fe4000fffe806 */
[----:B------:R-:W-:Y:S02]  /*1010*/  UIADD3 UR14, UPT, UPT, UR24, UR14, -UR6 ;  /* 0x0000000e180e7290 */ /* 0x000fe4000fffe806 */
[----:B------:R-:W-:-:S02]  /*1020*/  UIADD3 UR15, UPT, UPT, UR24, UR15, -UR6 ;  /* 0x0000000f180f7290 */ /* 0x000fc4000fffe806 */
[----:B------:R-:W-:Y:S02]  /*1030*/  UIMAD UR27, UR7, UR11, UR32 ;  /* 0x0000000b071b72a4 */ /* 0x000fe4000f8e0220 */
[----:B------:R-:W-:Y:S02]  /*1040*/  UIADD3 UR35, UPT, UPT, UR18, 0x3, URZ ;  /* 0x0000000312237890 */ /* 0x000fe4000fffe0ff */
[----:B------:R-:W-:Y:S02]  /*1050*/  UIADD3 UR36, UPT, UPT, UR18, 0x4, URZ ;  /* 0x0000000412247890 */ /* 0x000fe4000fffe0ff */
[----:B------:R-:W-:Y:S02]  /*1060*/  UIADD3 UR37, UPT, UPT, UR18, 0x5, URZ ;  /* 0x0000000512257890 */ /* 0x000fe4000fffe0ff */
[----:B------:R-:W-:Y:S02]  /*1070*/  UIADD3 UR38, UPT, UPT, UR18, 0x6, URZ ;  /* 0x0000000612267890 */ /* 0x000fe4000fffe0ff */
[----:B------:R-:W-:-:S02]  /*1080*/  UIADD3 UR34, UPT, UPT, UR18, 0x2, URZ ;  /* 0x0000000212227890 */ /* 0x000fc4000fffe0ff */
[----:B------:R-:W-:Y:S02]  /*1090*/  UIADD3 UR10, UPT, UPT, UR24, UR10, -UR6 ;  /* 0x0000000a180a7290 */ /* 0x000fe4000fffe806 */
[----:B------:R-:W-:Y:S02]  /*10a0*/  UIADD3 UR7, UPT, UPT, UR18, 0x7, URZ ;  /* 0x0000000712077890 */ /* 0x000fe4000fffe0ff */
[----:B------:R-:W-:Y:S02]  /*10b0*/  UIMAD UR22, UR17, UR29, UR24 ;  /* 0x0000001d111672a4 */ /* 0x000fe4000f8e0218 */
[----:B------:R-:W-:Y:S02]  /*10c0*/  UIMAD UR25, UR25, UR11, UR32 ;  /* 0x0000000b191972a4 */ /* 0x000fe4000f8e0220 */
[----:B------:R-:W-:Y:S02]  /*10d0*/  UIMAD UR26, UR26, UR11, UR32 ;  /* 0x0000000b1a1a72a4 */ /* 0x000fe4000f8e0220 */
[----:B------:R-:W-:-:S02]  /*10e0*/  UIMAD UR28, UR12, UR11, UR32 ;  /* 0x0000000b0c1c72a4 */ /* 0x000fc4000f8e0220 */
[----:B------:R-:W-:Y:S02]  /*10f0*/  UIMAD UR29, UR13, UR11, UR32 ;  /* 0x0000000b0d1d72a4 */ /* 0x000fe4000f8e0220 */
[----:B------:R-:W-:Y:S02]  /*1100*/  UIMAD UR30, UR14, UR11, UR32 ;  /* 0x0000000b0e1e72a4 */ /* 0x000fe4000f8e0220 */
[----:B------:R-:W-:Y:S02]  /*1110*/  UIMAD UR31, UR15, UR11, UR32 ;  /* 0x0000000b0f1f72a4 */ /* 0x000fe4000f8e0220 */
[----:B------:R-:W-:Y:S02]  /*1120*/  UIMAD UR34, UR34, UR39, UR24 ;  /* 0x00000027222272a4 */ /* 0x000fe4000f8e0218 */
[----:B------:R-:W-:Y:S02]  /*1130*/  UIMAD UR35, UR35, UR39, UR24 ;  /* 0x00000027232372a4 */ /* 0x000fe4000f8e0218 */
[----:B------:R-:W-:-:S02]  /*1140*/  UIMAD UR36, UR36, UR39, UR24 ;  /* 0x00000027242472a4 */ /* 0x000fc4000f8e0218 */
[----:B------:R-:W-:Y:S02]  /*1150*/  UIMAD UR37, UR37, UR39, UR24 ;  /* 0x00000027252572a4 */ /* 0x000fe4000f8e0218 */
[----:B------:R-:W-:Y:S02]  /*1160*/  UIMAD UR38, UR38, UR39, UR24 ;  /* 0x00000027262672a4 */ /* 0x000fe4000f8e0218 */
[----:B------:R-:W-:Y:S02]  /*1170*/  UIMAD UR32, UR10, UR11, UR32 ;  /* 0x0000000b0a2072a4 */ /* 0x000fe4000f8e0220 */
[----:B-----5:R-:W-:Y:S02]  /*1180*/  UIMAD UR33, UR18, UR33, UR33 ;  /* 0x00000021122172a4 */ /* 0x020fe4000f8e0221 */
[----:B------:R-:W-:Y:S01]  /*1190*/  UIMAD UR39, UR7, UR39, UR24 ;  /* 0x00000027072772a4 */ /* 0x000fe2000f8e0218 */
[----:B------:R-:W-:-:S11]  /*11a0*/  UMOV UR42, UR20 ;  /* 0x00000014002a7c82 */ /* 0x000fd60008000000 */
.L_x_192:
[----:B------:R-:W0:Y:S01]  /*11b0*/  LDCU UR43, c[0x0][0x3c4] ;  /* 0x00007880ff2b77ac */ /* 0x000e220008000800 */
[----:B------:R-:W-:-:S04]  /*11c0*/  ULOP3.LUT UR7, UR42, UR24, URZ, 0xfc, !UPT ;  /* 0x000000182a077292 */ /* 0x000fc8000f8efcff */
[----:B------:R-:W-:-:S04]  /*11d0*/  UISETP.GT.AND UP0, UPT, UR7, -0x1, UPT ;  /* 0xffffffff0700788c */ /* 0x000fc8000bf04270 */
[----:B0-----:R-:W-:-:S09]  /*11e0*/  UISETP.LT.AND UP0, UPT, UR42, UR43, UP0 ;  /* 0x0000002b2a00728c */ /* 0x001fd20008701270 */
[----:B------:R-:W-:Y:S05]  /*11f0*/  BRA.U !UP0, `(.L_x_187) ;  /* 0x0000000d08b47547 */ /* 0x000fea000b800000 */
[----:B------:R-:W0:Y:S01]  /*1200*/  LDCU UR53, c[0x0][0x3a0] ;  /* 0x00007400ff3577ac */ /* 0x000e220008000800 */
[----:B------:R-:W-:Y:S01]  /*1210*/  UMOV UR7, URZ ;  /* 0x000000ff00077c82 */ /* 0x000fe20008000000 */
[----:B0-----:R-:W-:-:S09]  /*1220*/  UISETP.GE.U32.AND UP0, UPT, UR53, 0x8, UPT ;  /* 0x000000083500788c */ /* 0x001fd2000bf06070 */
[----:B------:R-:W-:Y:S05]  /*1230*/  BRA.U !UP0, `(.L_x_188) ;  /* 0x0000000508b87547 */ /* 0x000fea000b800000 */
[----:B------:R-:W-:Y:S02]  /*1240*/  UIADD3 UR7, UPT, UPT, UR33, UR24, URZ ;  /* 0x0000001821077290 */ /* 0x000fe4000fffe0ff */
[----:B------:R-:W-:Y:S02]  /*1250*/  UIMAD UR12, UR34, UR43, UR42 ;  /* 0x0000002b220c72a4 */ /* 0x000fe4000f8e022a */
[----:B------:R-:W-:Y:S02]  /*1260*/  UIMAD UR13, UR35, UR43, UR42 ;  /* 0x0000002b230d72a4 */ /* 0x000fe4000f8e022a */
[----:B------:R-:W-:Y:S02]  /*1270*/  UIMAD UR14, UR36, UR43, UR42 ;  /* 0x0000002b240e72a4 */ /* 0x000fe4000f8e022a */
[----:B------:R-:W-:Y:S01]  /*1280*/  UIMAD UR15, UR37, UR43, UR42 ;  /* 0x0000002b250f72a4 */ /* 0x000fe2000f8e022a */
[----:B------:R-:W-:Y:S01]  /*1290*/  MOV R3, UR12 ;  /* 0x0000000c00037c02 */ /* 0x000fe20008000f00 */
[----:B------:R-:W-:Y:S01]  /*12a0*/  UIMAD UR44, UR38, UR43, UR42 ;  /* 0x0000002b262c72a4 */ /* 0x000fe2000f8e022a */
[----:B-1--4-:R-:W-:Y:S01]  /*12b0*/  MOV R19, UR13 ;  /* 0x0000000d00137c02 */ /* 0x012fe20008000f00 */
[----:B------:R-:W-:Y:S01]  /*12c0*/  UIMAD UR45, UR39, UR43, UR42 ;  /* 0x0000002b272d72a4 */ /* 0x000fe2000f8e022a */
[----:B------:R-:W-:Y:S01]  /*12d0*/  MOV R4, UR14 ;  /* 0x0000000e00047c02 */ /* 0x000fe20008000f00 */
[----:B------:R-:W-:Y:S01]  /*12e0*/  UIMAD UR46, UR22, UR43, UR42 ;  /* 0x0000002b162e72a4 */ /* 0x000fe2000f8e022a */
[----:B------:R-:W-:Y:S01]  /*12f0*/  MOV R5, UR15 ;  /* 0x0000000f00057c02 */ /* 0x000fe20008000f00 */
[----:B------:R-:W-:Y:S01]  /*1300*/  UIMAD UR7, UR7, UR43, UR42 ;  /* 0x0000002b070772a4 */ /* 0x000fe2000f8e022a */
[----:B------:R-:W-:Y:S01]  /*1310*/  MOV R8, UR44 ;  /* 0x0000002c00087c02 */ /* 0x000fe20008000f00 */
[----:B------:R-:W-:Y:S01]  /*1320*/  UIADD3 UR62, UPT, UPT, -UR16, URZ, URZ ;  /* 0x000000ff103e7290 */ /* 0x000fe2000fffe1ff */
[----:B------:R-:W-:Y:S01]  /*1330*/  MOV R6, UR45 ;  /* 0x0000002d00067c02 */ /* 0x000fe20008000f00 */
[----:B------:R-:W-:Y:S01]  /*1340*/  IMAD.U32 R7, RZ, RZ, UR46 ;  /* 0x0000002eff077e24 */ /* 0x000fe2000f8e00ff */
[----:B------:R-:W-:Y:S01]  /*1350*/  UIADD3 UR54, UPT, UPT, UR25, UR42, URZ ;  /* 0x0000002a19367290 */ /* 0x000fe2000fffe0ff */
[----:B------:R-:W-:Y:S01]  /*1360*/  MOV R25, UR7 ;  /* 0x0000000700197c02 */ /* 0x000fe20008000f00 */
[----:B------:R-:W-:-:S02]  /*1370*/  UIADD3 UR55, UPT, UPT, UR27, UR42, URZ ;  /* 0x0000002a1b377290 */ /* 0x000fc4000fffe0ff */
[----:B------:R-:W-:Y:S02]  /*1380*/  UIADD3 UR56, UPT, UPT, UR28, UR42, URZ ;  /* 0x0000002a1c387290 */ /* 0x000fe4000fffe0ff */
[----:B------:R-:W-:Y:S02]  /*1390*/  UIADD3 UR57, UPT, UPT, UR29, UR42, URZ ;  /* 0x0000002a1d397290 */ /* 0x000fe4000fffe0ff */
[----:B------:R-:W-:Y:S02]  /*13a0*/  UIADD3 UR58, UPT, UPT, UR30, UR42, URZ ;  /* 0x0000002a1e3a7290 */ /* 0x000fe4000fffe0ff */
[----:B------:R-:W-:Y:S02]  /*13b0*/  UIADD3 UR59, UPT, UPT, UR31, UR42, URZ ;  /* 0x0000002a1f3b7290 */ /* 0x000fe4000fffe0ff */
[----:B------:R-:W-:Y:S02]  /*13c0*/  UIADD3 UR60, UPT, UPT, UR32, UR42, URZ ;  /* 0x0000002a203c7290 */ /* 0x000fe4000fffe0ff */
[----:B------:R-:W-:Y:S01]  /*13d0*/  UIADD3 UR61, UPT, UPT, UR26, UR42, URZ ;  /* 0x0000002a1a3d7290 */ /* 0x000fe2000fffe0ff */
[----:B------:R-:W0:Y:S11]  /*13e0*/  LDCU.64 UR10, c[0x0][0x390] ;  /* 0x00007200ff0a77ac */ /* 0x000e360008000a00 */
.L_x_189:
[----:B------:R-:W1:Y:S01]  /*13f0*/  LDC.64 R12, c[0x0][0x380] ;  /* 0x0000e000ff0c7b82 */ /* 0x000e620000000a00 */
[----:B0-----:R-:W-:Y:S02]  /*1400*/  UIMAD.WIDE UR14, UR54, 0x4, UR10 ;  /* 0x00000004360e78a5 */ /* 0x001fe4000f8e020a */
[----:B------:R-:W-:Y:S02]  /*1410*/  UIMAD.WIDE UR12, UR61, 0x4, UR10 ;  /* 0x000000043d0c78a5 */ /* 0x000fe4000f8e020a */
[----:B------:R-:W-:Y:S02]  /*1420*/  UIMAD.WIDE UR44, UR55, 0x4, UR10 ;  /* 0x00000004372c78a5 */ /* 0x000fe4000f8e020a */
[----:B------:R-:W-:Y:S01]  /*1430*/  UIMAD.WIDE UR46, UR56, 0x4, UR10 ;  /* 0x00000004382e78a5 */ /* 0x000fe2000f8e020a */
[----:B------:R-:W-:Y:S01]  /*1440*/  MOV R16, UR14 ;  /* 0x0000000e00107c02 */ /* 0x000fe20008000f00 */
[----:B------:R-:W-:Y:S01]  /*1450*/  UIMAD.WIDE UR48, UR57, 0x4, UR10 ;  /* 0x00000004393078a5 */ /* 0x000fe2000f8e020a */
[----:B------:R-:W-:-:S02]  /*1460*/  MOV R17, UR15 ;  /* 0x0000000f00117c02 */ /* 0x000fc40008000f00 */
[----:B------:R-:W-:Y:S02]  /*1470*/  MOV R26, UR12 ;  /* 0x0000000c001a7c02 */ /* 0x000fe40008000f00 */
[----:B------:R-:W-:Y:S01]  /*1480*/  MOV R27, UR13 ;  /* 0x0000000d001b7c02 */ /* 0x000fe20008000f00 */
[----:B------:R0:W2:Y:S01]  /*1490*/  LDG.E R2, desc[UR40][R16.64] ;  /* 0x0000002810027981 */ /* 0x0000a2000c1e1900 */
[----:B------:R-:W-:Y:S01]  /*14a0*/  MOV R14, UR44 ;  /* 0x0000002c000e7c02 */ /* 0x000fe20008000f00 */
[----:B------:R-:W-:Y:S01]  /*14b0*/  UIMAD.WIDE UR12, UR58, 0x4, UR10 ;  /* 0x000000043a0c78a5 */ /* 0x000fe2000f8e020a */
[----:B------:R-:W-:Y:S01]  /*14c0*/  MOV R15, UR45 ;  /* 0x0000002d000f7c02 */ /* 0x000fe20008000f00 */
[----:B------:R-:W3:Y:S04]  /*14d0*/  LDG.E R26, desc[UR40][R26.64] ;  /* 0x000000281a1a7981 */ /* 0x000ee8000c1e1900 */
[----:B------:R4:W5:Y:S01]  /*14e0*/  LDG.E R0, desc[UR40][R14.64] ;  /* 0x000000280e007981 */ /* 0x000962000c1e1900 */
[----:B-1----:R-:W-:Y:S01]  /*14f0*/  IMAD.WIDE R20, R7, 0x4, R12 ;  /* 0x0000000407147825 */ /* 0x002fe200078e020c */
[----:B0-----:R-:W-:-:S03]  /*1500*/  MOV R17, UR47 ;  /* 0x0000002f00117c02 */ /* 0x001fc60008000f00 */
[----:B------:R-:W-:Y:S01]  /*1510*/  IMAD.U32 R16, RZ, RZ, UR46 ;  /* 0x0000002eff107e24 */ /* 0x000fe2000f8e00ff */
[----:B------:R-:W3:Y:S01]  /*1520*/  LDG.E R24, desc[UR40][R20.64] ;  /* 0x0000002814187981 */ /* 0x000ee2000c1e1900 */
[----:B------:R-:W-:Y:S01]  /*1530*/  IMAD.WIDE R28, R25, 0x4, R12 ;  /* 0x00000004191c7825 */ /* 0x000fe200078e020c */
[----:B----4-:R-:W-:Y:S02]  /*1540*/  MOV R14, UR48 ;  /* 0x00000030000e7c02 */ /* 0x010fe40008000f00 */
[----:B------:R0:W4:Y:S01]  /*1550*/  LDG.E R23, desc[UR40][R16.64] ;  /* 0x0000002810177981 */ /* 0x000122000c1e1900 */
[----:B------:R-:W-:-:S03]  /*1560*/  MOV R15, UR49 ;  /* 0x00000031000f7c02 */ /* 0x000fc60008000f00 */
[----:B------:R-:W2:Y:S01]  /*1570*/  LDG.E R29, desc[UR40][R28.64] ;  /* 0x000000281c1d7981 */ /* 0x000ea2000c1e1900 */
[----:B------:R-:W-:-:S03]  /*1580*/  MOV R10, UR12 ;  /* 0x0000000c000a7c02 */ /* 0x000fc60008000f00 */
[----:B------:R1:W4:Y:S01]  /*1590*/  LDG.E R18, desc[UR40][R14.64] ;  /* 0x000000280e127981 */ /* 0x000322000c1e1900 */
[--C-:B0-----:R-:W-:Y:S01]  /*15a0*/  IMAD.WIDE R16, R3, 0x4, R12.reuse ;  /* 0x0000000403107825 */ /* 0x101fe200078e020c */
[----:B------:R-:W-:Y:S01]  /*15b0*/  MOV R11, UR13 ;  /* 0x0000000d000b7c02 */ /* 0x000fe20008000f00 */
[----:B------:R-:W-:Y:S02]  /*15c0*/  UIMAD.WIDE UR12, UR59, 0x4, UR10 ;  /* 0x000000043b0c78a5 */ /* 0x000fe4000f8e020a */
[--C-:B------:R-:W-:Y:S01]  /*15d0*/  IMAD.WIDE R20, R4, 0x4, R12.reuse ;  /* 0x0000000404147825 */ /* 0x100fe200078e020c */
[----:B------:R0:W5:Y:S03]  /*15e0*/  LDG.E R27, desc[UR40][R16.64] ;  /* 0x00000028101b7981 */ /* 0x000166000c1e1900 */
[--C-:B-1----:R-:W-:Y:S01]  /*15f0*/  IMAD.WIDE R14, R19, 0x4, R12.reuse ;  /* 0x00000004130e7825 */ /* 0x102fe200078e020c */
[----:B------:R-:W4:Y:S04]  /*1600*/  LDG.E R10, desc[UR40][R10.64] ;  /* 0x000000280a0a7981 */ /* 0x000f28000c1e1900 */
[----:B------:R1:W4:Y:S01]  /*1610*/  LDG.E R22, desc[UR40][R14.64] ;  /* 0x000000280e167981 */ /* 0x000322000c1e1900 */
[----:B0-----:R-:W-:-:S03]  /*1620*/  IMAD.WIDE R16, R5, 0x4, R12 ;  /* 0x0000000405107825 */ /* 0x001fc600078e020c */
[----:B------:R0:W4:Y:S01]  /*1630*/  LDG.E R11, desc[UR40][R20.64] ;  /* 0x00000028140b7981 */ /* 0x000122000c1e1900 */
[----:B-1----:R-:W-:-:S03]  /*1640*/  MOV R14, UR12 ;  /* 0x0000000c000e7c02 */ /* 0x002fc60008000f00 */
[----:B------:R-:W4:Y:S01]  /*1650*/  LDG.E R17, desc[UR40][R16.64] ;  /* 0x0000002810117981 */ /* 0x000f22000c1e1900 */
[----:B------:R-:W-:Y:S01]  /*1660*/  MOV R15, UR13 ;  /* 0x0000000d000f7c02 */ /* 0x000fe20008000f00 */
[----:B------:R-:W-:Y:S01]  /*1670*/  UIMAD.WIDE UR12, UR60, 0x4, UR10 ;  /* 0x000000043c0c78a5 */ /* 0x000fe2000f8e020a */
[----:B0-----:R-:W-:-:S03]  /*1680*/  IMAD.WIDE R20, R8, 0x4, R12 ;  /* 0x0000000408147825 */ /* 0x001fc600078e020c */
[----:B------:R-:W4:Y:S01]  /*1690*/  LDG.E R14, desc[UR40][R14.64] ;  /* 0x000000280e0e7981 */ /* 0x000f22000c1e1900 */
[----:B------:R-:W-:-:S03]  /*16a0*/  IMAD.WIDE R12, R6, 0x4, R12 ;  /* 0x00000004060c7825 */ /* 0x000fc600078e020c */
[----:B------:R-:W4:Y:S04]  /*16b0*/  LDG.E R28, desc[UR40][R20.64] ;  /* 0x00000028141c7981 */ /* 0x000f28000c1e1900 */
[----:B------:R0:W4:Y:S02]  /*16c0*/  LDG.E R16, desc[UR40][R12.64] ;  /* 0x000000280c107981 */ /* 0x000124000c1e1900 */
[----:B0-----:R-:W-:Y:S01]  /*16d0*/  MOV R13, UR13 ;  /* 0x0000000d000d7c02 */ /* 0x001fe20008000f00 */
[----:B------:R-:W-:-:S05]  /*16e0*/  IMAD.U32 R12, RZ, RZ, UR12 ;  /* 0x0000000cff0c7e24 */ /* 0x000fca000f8e00ff */
[----:B------:R-:W4:Y:S01]  /*16f0*/  LDG.E R13, desc[UR40][R12.64] ;  /* 0x000000280c0d7981 */ /* 0x000f22000c1e1900 */
[----:B------:R-:W-:-:S04]  /*1700*/  UIADD3 UR62, UPT, UPT, UR62, 0x8, URZ ;  /* 0x000000083e3e7890 */ /* 0x000fc8000fffe0ff */
[----:B------:R-:W-:Y:S01]  /*1710*/  UISETP.NE.AND UP0, UPT, UR62, URZ, UPT ;  /* 0x000000ff3e00728c */ /* 0x000fe2000bf05270 */
[----:B------:R-:W-:Y:S01]  /*1720*/  MOV R20, UR9 ;  /* 0x0000000900147c02 */ /* 0x000fe20008000f00 */
[----:B------:R-:W-:-:S04]  /*1730*/  ULEA UR54, UR19, UR54, 0x3 ;  /* 0x0000003613367291 */ /* 0x000fc8000f8e18ff */
[----:B------:R-:W-:Y:S01]  /*1740*/  IMAD R19, R20, 0x8, R19 ;  /* 0x0000000814137824 */ /* 0x000fe200078e0213 */
[----:B------:R-:W-:Y:S02]  /*1750*/  ULEA UR55, UR19, UR55, 0x3 ;  /* 0x0000003713377291 */ /* 0x000fe4000f8e18ff */
[----:B------:R-:W-:Y:S02]  /*1760*/  ULEA UR56, UR19, UR56, 0x3 ;  /* 0x0000003813387291 */ /* 0x000fe4000f8e18ff */
[----:B------:R-:W-:Y:S02]  /*1770*/  ULEA UR57, UR19, UR57, 0x3 ;  /* 0x0000003913397291 */ /* 0x000fe4000f8e18ff */
[----:B------:R-:W-:Y:S02]  /*1780*/  ULEA UR58, UR19, UR58, 0x3 ;  /* 0x0000003a133a7291 */ /* 0x000fe4000f8e18ff */
[----:B------:R-:W-:Y:S02]  /*1790*/  ULEA UR59, UR19, UR59, 0x3 ;  /* 0x0000003b133b7291 */ /* 0x000fe4000f8e18ff */
[----:B------:R-:W-:-:S02]  /*17a0*/  ULEA UR60, UR19, UR60, 0x3 ;  /* 0x0000003c133c7291 */ /* 0x000fc4000f8e18ff */
[----:B------:R-:W-:Y:S01]  /*17b0*/  ULEA UR61, UR19, UR61, 0x3 ;  /* 0x0000003d133d7291 */ /* 0x000fe2000f8e18ff */
[----:B---3--:R-:W-:-:S04]  /*17c0*/  FFMA R24, R24, R26, R9 ;  /* 0x0000001a18187223 */ /* 0x008fc80000000009 */
[----:B--2---:R-:W-:-:S04]  /*17d0*/  FFMA R2, R29, R2, R24 ;  /* 0x000000021d027223 */ /* 0x004fc80000000018 */
[----:B-----5:R-:W-:-:S04]  /*17e0*/  FFMA R27, R27, R0, R2 ;  /* 0x000000001b1b7223 */ /* 0x020fc80000000002 */
[----:B----4-:R-:W-:-:S04]  /*17f0*/  FFMA R22, R22, R23, R27 ;  /* 0x0000001716167223 */ /* 0x010fc8000000001b */
[----:B------:R-:W-:Y:S01]  /*1800*/  FFMA R18, R11, R18, R22 ;  /* 0x000000120b127223 */ /* 0x000fe20000000016 */
[----:B------:R-:W-:-:S03]  /*1810*/  MOV R9, UR9 ;  /* 0x0000000900097c02 */ /* 0x000fc60008000f00 */
[----:B------:R-:W-:Y:S01]  /*1820*/  FFMA R17, R17, R10, R18 ;  /* 0x0000000a11117223 */ /* 0x000fe20000000012 */
[----:B------:R-:W-:Y:S02]  /*1830*/  MOV R26, UR9 ;  /* 0x00000009001a7c02 */ /* 0x000fe40008000f00 */
[----:B------:R-:W-:Y:S02]  /*1840*/  MOV R24, UR9 ;  /* 0x0000000900187c02 */ /* 0x000fe40008000f00 */
[----:B------:R-:W-:Y:S02]  /*1850*/  MOV R0, UR9 ;  /* 0x0000000900007c02 */ /* 0x000fe40008000f00 */
[----:B------:R-:W-:Y:S01]  /*1860*/  MOV R11, UR9 ;  /* 0x00000009000b7c02 */ /* 0x000fe20008000f00 */
[----:B------:R-:W-:Y:S01]  /*1870*/  FFMA R17, R28, R14, R17 ;  /* 0x0000000e1c117223 */ /* 0x000fe20000000011 */
[C---:B------:R-:W-:Y:S02]  /*1880*/  LEA R4, R9.reuse, R4, 0x3 ;  /* 0x0000000409047211 */ /* 0x040fe400078e18ff */
[----:B------:R-:W-:-:S02]  /*1890*/  LEA R8, R9, R8, 0x3 ;  /* 0x0000000809087211 */ /* 0x000fc400078e18ff */
[----:B------:R-:W-:Y:S02]  /*18a0*/  LEA R25, R26, R25, 0x3 ;  /* 0x000000191a197211 */ /* 0x000fe400078e18ff */
[----:B------:R-:W-:Y:S02]  /*18b0*/  LEA R3, R24, R3, 0x3 ;  /* 0x0000000318037211 */ /* 0x000fe400078e18ff */
[C---:B------:R-:W-:Y:S02]  /*18c0*/  LEA R5, R0.reuse, R5, 0x3 ;  /* 0x0000000500057211 */ /* 0x040fe400078e18ff */
[----:B------:R-:W-:Y:S02]  /*18d0*/  LEA R6, R11, R6, 0x3 ;  /* 0x000000060b067211 */ /* 0x000fe400078e18ff */
[----:B------:R-:W-:Y:S01]  /*18e0*/  LEA R7, R0, R7, 0x3 ;  /* 0x0000000700077211 */ /* 0x000fe200078e18ff */
[----:B------:R-:W-:Y:S01]  /*18f0*/  FFMA R9, R16, R13, R17 ;  /* 0x0000000d10097223 */ /* 0x000fe20000000011 */
[----:B------:R-:W-:Y:S06]  /*1900*/  BRA.U UP0, `(.L_x_189) ;  /* 0xfffffff900b87547 */ /* 0x000fec000b83ffff */
[----:B------:R-:W-:-:S05]  /*1910*/  UMOV UR7, UR16 ;  /* 0x0000001000077c82 */ /* 0x000fca0008000000 */
.L_x_188:
[----:B------:R-:W-:-:S09]  /*1920*/  UISETP.NE.AND UP0, UPT, UR50, URZ, UPT ;  /* 0x000000ff3200728c */ /* 0x000fd2000bf05270 */
[----:B------:R-:W-:Y:S05]  /*1930*/  BRA.U !UP0, `(.L_x_187) ;  /* 0x0000000508e47547 */ /* 0x000fea000b800000 */
[----:B------:R-:W-:Y:S02]  /*1940*/  UIADD3 UR10, UPT, UPT, UR50, -0x1, URZ ;  /* 0xffffffff320a7890 */ /* 0x000fe4000fffe0ff */
[----:B------:R-:W-:Y:S02]  /*1950*/  UISETP.NE.AND UP1, UPT, UR51, URZ, UPT ;  /* 0x000000ff3300728c */ /* 0x000fe4000bf25270 */
[----:B------:R-:W-:-:S09]  /*1960*/  UISETP.GE.U32.AND UP0, UPT, UR10, 0x3, UPT ;  /* 0x000000030a00788c */ /* 0x000fd2000bf06070 */
[----:B------:R-:W-:Y:S05]  /*1970*/  BRA.U !UP0, `(.L_x_190) ;  /* 0x0000000108e47547 */ /* 0x000fea000b800000 */
[----:B------:R-:W0:Y:S01]  /*1980*/  LDCU UR48, c[0x0][0x3a4] ;  /* 0x00007480ff3077ac */ /* 0x000e220008000800 */
[----:B------:R-:W2:Y:S01]  /*1990*/  LDC.64 R4, c[0x0][0x380] ;  /* 0x0000e000ff047b82 */ /* 0x000ea20000000a00 */
[----:B------:R-:W3:Y:S01]  /*19a0*/  LDCU UR47, c[0x0][0x3c0] ;  /* 0x00007800ff2f77ac */ /* 0x000ee20008000800 */
[----:B------:R-:W5:Y:S06]  /*19b0*/  LDCU.64 UR10, c[0x0][0x3a8] ;  /* 0x00007500ff0a77ac */ /* 0x000f6c0008000a00 */
[----:B------:R-:W2:Y:S01]  /*19c0*/  LDC.64 R2, c[0x0][0x390] ;  /* 0x0000e400ff027b82 */ /* 0x000ea20000000a00 */
[----:B------:R-:W-:-:S02]  /*19d0*/  UIADD3 UR12, UPT, UPT, UR18, UR7, URZ ;  /* 0x00000007120c7290 */ /* 0x000fc4000fffe0ff */
[----:B------:R-:W-:Y:S02]  /*19e0*/  UIADD3 UR14, UPT, UPT, -UR23, UR24, URZ ;  /* 0x00000018170e7290 */ /* 0x000fe4000fffe1ff */
[----:B------:R-:W-:Y:S02]  /*19f0*/  UIADD3 UR44, UPT, UPT, -UR20, UR42, URZ ;  /* 0x0000002a142c7290 */ /* 0x000fe4000fffe1ff */
[----:B0-----:R-:W-:Y:S02]  /*1a00*/  UIMAD UR13, UR7, UR48, UR4 ;  /* 0x00000030070d72a4 */ /* 0x001fe4000f8e0204 */
[----:B---3--:R-:W-:Y:S02]  /*1a10*/  UIMAD UR12, UR12, UR47, UR24 ;  /* 0x0000002f0c0c72a4 */ /* 0x008fe4000f8e0218 */
[----:B-----5:R-:W-:Y:S02]  /*1a20*/  UIMAD UR15, UR13, UR10, UR14 ;  /* 0x0000000a0d0f72a4 */ /* 0x020fe4000f8e020e */
[----:B------:R-:W-:-:S02]  /*1a30*/  UIADD3 UR13, UPT, UPT, UR13, UR48, URZ ;  /* 0x000000300d0d7290 */ /* 0x000fc4000fffe0ff */
[----:B------:R-:W-:Y:S02]  /*1a40*/  UIMAD UR46, UR12, UR43, UR42 ;  /* 0x0000002b0c2e72a4 */ /* 0x000fe4000f8e022a */
[----:B------:R-:W-:Y:S02]  /*1a50*/  UIADD3 UR12, UPT, UPT, UR12, UR47, URZ ;  /* 0x0000002f0c0c7290 */ /* 0x000fe4000fffe0ff */
[----:B------:R-:W-:Y:S02]  /*1a60*/  UIMAD UR45, UR13, UR10, UR14 ;  /* 0x0000000a0d2d72a4 */ /* 0x000fe4000f8e020e */
[----:B------:R-:W-:Y:S01]  /*1a70*/  UIADD3 UR13, UPT, UPT, UR13, UR48, URZ ;  /* 0x000000300d0d7290 */ /* 0x000fe2000fffe0ff */
[----:B-1--4-:R-:W-:Y:S01]  /*1a80*/  IMAD.U32 R11, RZ, RZ, UR46 ;  /* 0x0000002eff0b7e24 */ /* 0x012fe2000f8e00ff */
[----:B------:R-:W-:Y:S02]  /*1a90*/  UIMAD UR15, UR15, UR11, UR44 ;  /* 0x0000000b0f0f72a4 */ /* 0x000fe4000f8e022c */
[----:B------:R-:W-:Y:S01]  /*1aa0*/  UIMAD UR49, UR12, UR43, UR42 ;  /* 0x0000002b0c3172a4 */ /* 0x000fe2000f8e022a */
[----:B--2---:R-:W-:Y:S01]  /*1ab0*/  IMAD.WIDE R10, R11, 0x4, R4 ;  /* 0x000000040b0a7825 */ /* 0x004fe200078e0204 */
[----:B------:R-:W-:-:S02]  /*1ac0*/  UIADD3 UR12, UPT, UPT, UR12, UR47, URZ ;  /* 0x0000002f0c0c7290 */ /* 0x000fc4000fffe0ff */
[----:B------:R-:W-:Y:S01]  /*1ad0*/  UIMAD UR46, UR13, UR10, UR14 ;  /* 0x0000000a0d2e72a4 */ /* 0x000fe2000f8e020e */
[----:B------:R-:W-:Y:S01]  /*1ae0*/  MOV R13, UR15 ;  /* 0x0000000f000d7c02 */ /* 0x000fe20008000f00 */
[----:B------:R-:W-:Y:S01]  /*1af0*/  UIMAD UR45, UR45, UR11, UR44 ;  /* 0x0000000b2d2d72a4 */ /* 0x000fe2000f8e022c */
[----:B------:R-:W-:Y:S01]  /*1b00*/  MOV R7, UR49 ;  /* 0x0000003100077c02 */ /* 0x000fe20008000f00 */
[----:B------:R-:W-:Y:S01]  /*1b10*/  UIADD3 UR13, UPT, UPT, UR13, UR48, URZ ;  /* 0x000000300d0d7290 */ /* 0x000fe2000fffe0ff */
[----:B------:R-:W2:Y:S01]  /*1b20*/  LDG.E R0, desc[UR40][R10.64] ;  /* 0x000000280a007981 */ /* 0x000ea2000c1e1900 */
[----:B------:R-:W-:Y:S02]  /*1b30*/  UIMAD UR54, UR12, UR43, UR42 ;  /* 0x0000002b0c3672a4 */ /* 0x000fe4000f8e022a */
[----:B------:R-:W-:Y:S02]  /*1b40*/  UIADD3 UR12, UPT, UPT, UR12, UR47, URZ ;  /* 0x0000002f0c0c7290 */ /* 0x000fe4000fffe0ff */
[----:B------:R-:W-:Y:S01]  /*1b50*/  UIMAD UR46, UR46, UR11, UR44 ;  /* 0x0000000b2e2e72a4 */ /* 0x000fe2000f8e022c */
[----:B------:R-:W-:Y:S01]  /*1b60*/  MOV R15, UR45 ;  /* 0x0000002d000f7c02 */ /* 0x000fe20008000f00 */
[----:B------:R-:W-:Y:S01]  /*1b70*/  UIMAD UR13, UR13, UR10, UR14 ;  /* 0x0000000a0d0d72a4 */ /* 0x000fe2000f8e020e */
[----:B------:R-:W-:Y:S01]  /*1b80*/  IMAD.WIDE R6, R7, 0x4, R4 ;  /* 0x0000000407067825 */ /* 0x000fe200078e0204 */
[----:B------:R-:W-:-:S02]  /*1b90*/  UIMAD UR12, UR12, UR43, UR42 ;  /* 0x0000002b0c0c72a4 */ /* 0x000fc4000f8e022a */
[----:B------:R-:W-:Y:S01]  /*1ba0*/  UIMAD UR13, UR13, UR11, UR44 ;  /* 0x0000000b0d0d72a4 */ /* 0x000fe2000f8e022c */
[--C-:B------:R-:W-:Y:S01]  /*1bb0*/  IMAD.WIDE R12, R13, 0x4, R2.reuse ;  /* 0x000000040d0c7825 */ /* 0x100fe200078e0202 */
[----:B------:R-:W-:Y:S01]  /*1bc0*/  MOV R17, UR54 ;  /* 0x0000003600117c02 */ /* 0x000fe20008000f00 */
[----:B------:R0:W3:Y:S01]  /*1bd0*/  LDG.E R6, desc[UR40][R6.64] ;  /* 0x0000002806067981 */ /* 0x0000e2000c1e1900 */
[----:B------:R-:W-:Y:S01]  /*1be0*/  MOV R19, UR46 ;  /* 0x0000002e00137c02 */ /* 0x000fe20008000f00 */
[----:B------:R-:W-:Y:S01]  /*1bf0*/  IMAD.WIDE R14, R15, 0x4, R2 ;  /* 0x000000040f0e7825 */ /* 0x000fe200078e0202 */
[----:B------:R-:W-:Y:S01]  /*1c00*/  MOV R21, UR12 ;  /* 0x0000000c00157c02 */ /* 0x000fe20008000f00 */
[----:B------:R-:W2:Y:S02]  /*1c10*/  LDG.E R12, desc[UR40][R12.64] ;  /* 0x000000280c0c7981 */ /* 0x000ea4000c1e1900 */
[----:B------:R-:W-:Y:S02]  /*1c20*/  IMAD.WIDE R16, R17, 0x4, R4 ;  /* 0x0000000411107825 */ /* 0x000fe400078e0204 */
[----:B------:R-:W3:Y:S01]  /*1c30*/  LDG.E R14, desc[UR40][R14.64] ;  /* 0x000000280e0e7981 */ /* 0x000ee2000c1e1900 */
[----:B0-----:R-:W-:Y:S01]  /*1c40*/  MOV R7, UR13 ;  /* 0x0000000d00077c02 */ /* 0x001fe20008000f00 */
[----:B------:R-:W-:-:S02]  /*1c50*/  IMAD.WIDE R10, R19, 0x4, R2 ;  /* 0x00000004130a7825 */ /* 0x000fc400078e0202 */
[----:B------:R-:W4:Y:S02]  /*1c60*/  LDG.E R17, desc[UR40][R16.64] ;  /* 0x0000002810117981 */ /* 0x000f24000c1e1900 */
[----:B------:R-:W-:Y:S02]  /*1c70*/  IMAD.WIDE R4, R21, 0x4, R4 ;  /* 0x0000000415047825 */ /* 0x000fe400078e0204 */
[----:B------:R-:W4:Y:S02]  /*1c80*/  LDG.E R10, desc[UR40][R10.64] ;  /* 0x000000280a0a7981 */ /* 0x000f24000c1e1900 */
[----:B------:R-:W-:Y:S02]  /*1c90*/  IMAD.WIDE R2, R7, 0x4, R2 ;  /* 0x0000000407027825 */ /* 0x000fe400078e0202 */
[----:B------:R-:W5:Y:S04]  /*1ca0*/  LDG.E R5, desc[UR40][R4.64] ;  /* 0x0000002804057981 */ /* 0x000f68000c1e1900 */
[----:B------:R-:W5:Y:S01]  /*1cb0*/  LDG.E R2, desc[UR40][R2.64] ;  /* 0x0000002802027981 */ /* 0x000f62000c1e1900 */
[----:B------:R-:W-:Y:S01]  /*1cc0*/  UIADD3 UR7, UPT, UPT, UR7, 0x4, URZ ;  /* 0x0000000407077890 */ /* 0x000fe2000fffe0ff */
[----:B--2---:R-:W-:-:S04]  /*1cd0*/  FFMA R9, R0, R12, R9 ;  /* 0x0000000c00097223 */ /* 0x004fc80000000009 */
[----:B---3--:R-:W-:-:S04]  /*1ce0*/  FFMA R6, R6, R14, R9 ;  /* 0x0000000e06067223 */ /* 0x008fc80000000009 */
[----:B----4-:R-:W-:-:S04]  /*1cf0*/  FFMA R6, R17, R10, R6 ;  /* 0x0000000a11067223 */ /* 0x010fc80000000006 */
[----:B-----5:R-:W-:-:S07]  /*1d00*/  FFMA R9, R5, R2, R6 ;  /* 0x0000000205097223 */ /* 0x020fce0000000006 */
.L_x_190:
[----:B------:R-:W-:Y:S05]  /*1d10*/  BRA.U !UP1, `(.L_x_187) ;  /* 0x0000000109ec7547 */ /* 0x000fea000b800000 */
[----:B------:R-:W-:Y:S02]  /*1d20*/  UISETP.NE.AND UP0, UPT, UR51, 0x1, UPT ;  /* 0x000000013300788c */ /* 0x000fe4000bf05270 */
[----:B------:R-:W-:-:S07]  /*1d30*/  ULOP3.LUT UP1, URZ, UR53, 0x1, URZ, 0xc0, !UPT ;  /* 0x0000000135ff7892 */ /* 0x000fce000f82c0ff */
        /* <DEDUP_REMOVED lines=11> */
[----:B------:R-:W-:Y:S02]  /*1df0*/  UIADD3 UR14, UPT, UPT, UR15, UR14, URZ ;  /* 0x0000000e0f0e7290 */ /* 0x000fe4000fffe0ff */
[----:B-----5:R-:W-:-:S02]  /*1e00*/  UIMAD UR45, UR15, UR10, UR44 ;  /* 0x0000000a0f2d72a4 */ /* 0x020fc4000f8e022c */
[----:B------:R-:W-:Y:S02]  /*1e10*/  UIMAD UR47, UR12, UR43, UR42 ;  /* 0x0000002b0c2f72a4 */ /* 0x000fe4000f8e022a */
[----:B------:R-:W-:Y:S02]  /*1e20*/  UIADD3 UR12, UPT, UPT, UR12, UR13, URZ ;  /* 0x0000000d0c0c7290 */ /* 0x000fe4000fffe0ff */
[----:B------:R-:W-:Y:S02]  /*1e30*/  UIMAD UR45, UR45, UR11, UR46 ;  /* 0x0000000b2d2d72a4 */ /* 0x000fe4000f8e022e */
[----:B------:R-:W-:Y:S01]  /*1e40*/  UIMAD UR14, UR14, UR10, UR44 ;  /* 0x0000000a0e0e72a4 */ /* 0x000fe2000f8e022c */
[----:B------:R-:W-:Y:S01]  /*1e50*/  IMAD.U32 R5, RZ, RZ, UR47 ;  /* 0x0000002fff057e24 */ /* 0x000fe2000f8e00ff */
[----:B------:R-:W-:Y:S02]  /*1e60*/  UIMAD UR12, UR12, UR43, UR42 ;  /* 0x0000002b0c0c72a4 */ /* 0x000fe4000f8e022a */
[----:B------:R-:W-:Y:S01]  /*1e70*/  UIMAD UR14, UR14, UR11, UR46 ;  /* 0x0000000b0e0e72a4 */ /* 0x000fe2000f8e022e */
[----:B-1--4-:R-:W-:Y:S01]  /*1e80*/  MOV R11, UR45 ;  /* 0x0000002d000b7c02 */ /* 0x012fe20008000f00 */
[----:B--2---:R-:W-:-:S02]  /*1e90*/  IMAD.WIDE R4, R5, 0x4, R2 ;  /* 0x0000000405047825 */ /* 0x004fc400078e0202 */
[----:B------:R-:W-:Y:S02]  /*1ea0*/  MOV R15, UR12 ;  /* 0x0000000c000f7c02 */ /* 0x000fe40008000f00 */
[----:B------:R-:W-:Y:S01]  /*1eb0*/  MOV R13, UR14 ;  /* 0x0000000e000d7c02 */ /* 0x000fe20008000f00 */
[----:B------:R-:W-:Y:S01]  /*1ec0*/  IMAD.WIDE R10, R11, 0x4, R6 ;  /* 0x000000040b0a7825 */ /* 0x000fe200078e0206 */
[----:B------:R-:W2:Y:S03]  /*1ed0*/  LDG.E R4, desc[UR40][R4.64] ;  /* 0x0000002804047981 */ /* 0x000ea6000c1e1900 */
[----:B------:R-:W-:Y:S02]  /*1ee0*/  IMAD.WIDE R2, R15, 0x4, R2 ;  /* 0x000000040f027825 */ /* 0x000fe400078e0202 */
[----:B------:R-:W2:Y:S02]  /*1ef0*/  LDG.E R10, desc[UR40][R10.64] ;  /* 0x000000280a0a7981 */ /* 0x000ea4000c1e1900 */
[----:B------:R-:W-:-:S02]  /*1f00*/  IMAD.WIDE R6, R13, 0x4, R6 ;  /* 0x000000040d067825 */ /* 0x000fc400078e0206 */
[----:B------:R-:W3:Y:S04]  /*1f10*/  LDG.E R2, desc[UR40][R2.64] ;  /* 0x0000002802027981 */ /* 0x000ee8000c1e1900 */
[----:B------:R-:W3:Y:S01]  /*1f20*/  LDG.E R6, desc[UR40][R6.64] ;  /* 0x0000002806067981 */ /* 0x000ee2000c1e1900 */
[----:B------:R-:W-:Y:S01]  /*1f30*/  UIADD3 UR7, UPT, UPT, UR7, 0x2, URZ ;  /* 0x0000000207077890 */ /* 0x000fe2000fffe0ff */
[----:B--2---:R-:W-:-:S04]  /*1f40*/  FFMA R9, R4, R10, R9 ;  /* 0x0000000a04097223 */ /* 0x004fc80000000009 */
[----:B---3--:R-:W-:-:S07]  /*1f50*/  FFMA R9, R2, R6, R9 ;  /* 0x0000000602097223 */ /* 0x008fce0000000009 */
.L_x_191:
[----:B------:R-:W-:Y:S05]  /*1f60*/  BRA.U !UP1, `(.L_x_187) ;  /* 0x0000000109587547 */ /* 0x000fea000b800000 */
[----:B------:R-:W0:Y:S01]  /*1f70*/  LDCU UR46, c[0x0][0x3a4] ;  /* 0x00007480ff2e77ac */ /* 0x000e220008000800 */
[----:B------:R-:W2:Y:S01]  /*1f80*/  LDCU UR45, c[0x0][0x3c0] ;  /* 0x00007800ff2d77ac */ /* 0x000ea20008000800 */
[----:B------:R-:W3:Y:S01]  /*1f90*/  LDCU.64 UR12, c[0x0][0x3a8] ;  /* 0x00007500ff0c77ac */ /* 0x000ee20008000a00 */
[----:B------:R-:W5:Y:S01]  /*1fa0*/  LDCU.64 UR14, c[0x0][0x380] ;  /* 0x00007000ff0e77ac */ /* 0x000f620008000a00 */
[----:B------:R-:W1:Y:S01]  /*1fb0*/  LDCU.64 UR10, c[0x0][0x390] ;  /* 0x00007200ff0a77ac */ /* 0x000e620008000a00 */
[----:B------:R-:W-:Y:S02]  /*1fc0*/  UIADD3 UR44, UPT, UPT, UR18, UR7, URZ ;  /* 0x00000007122c7290 */ /* 0x000fe4000fffe0ff */
[----:B------:R-:W-:Y:S02]  /*1fd0*/  UIADD3 UR47, UPT, UPT, -UR23, UR24, URZ ;  /* 0x00000018172f7290 */ /* 0x000fe4000fffe1ff */
[----:B0-----:R-:W-:Y:S02]  /*1fe0*/  UIMAD UR7, UR7, UR46, UR4 ;  /* 0x0000002e070772a4 */ /* 0x001fe4000f8e0204 */
[----:B------:R-:W-:-:S02]  /*1ff0*/  UIADD3 UR46, UPT, UPT, -UR20, UR42, URZ ;  /* 0x0000002a142e7290 */ /* 0x000fc4000fffe1ff */
[----:B--2---:R-:W-:Y:S02]  /*2000*/  UIMAD UR44, UR44, UR45, UR24 ;  /* 0x0000002d2c2c72a4 */ /* 0x004fe4000f8e0218 */
[----:B---3--:R-:W-:Y:S02]  /*2010*/  UIMAD UR7, UR7, UR12, UR47 ;  /* 0x0000000c070772a4 */ /* 0x008fe4000f8e022f */
[----:B------:R-:W-:Y:S02]  /*2020*/  UIMAD UR44, UR44, UR43, UR42 ;  /* 0x0000002b2c2c72a4 */ /* 0x000fe4000f8e022a */
[----:B------:R-:W-:Y:S02]  /*2030*/  UIMAD UR7, UR7, UR13, UR46 ;  /* 0x0000000d070772a4 */ /* 0x000fe4000f8e022e */
[----:B-----5:R-:W-:Y:S02]  /*2040*/  UIMAD.WIDE UR14, UR44, 0x4, UR14 ;  /* 0x000000042c0e78a5 */ /* 0x020fe4000f8e020e */
[----:B-1----:R-:W-:-:S04]  /*2050*/  UIMAD.WIDE UR10, UR7, 0x4, UR10 ;  /* 0x00000004070a78a5 */ /* 0x002fc8000f8e020a */
[----:B------:R-:W-:Y:S02]  /*2060*/  MOV R2, UR14 ;  /* 0x0000000e00027c02 */ /* 0x000fe40008000f00 */
[----:B------:R-:W-:Y:S02]  /*2070*/  MOV R4, UR10 ;  /* 0x0000000a00047c02 */ /* 0x000fe40008000f00 */
[----:B------:R-:W-:Y:S02]  /*2080*/  MOV R3, UR15 ;  /* 0x0000000f00037c02 */ /* 0x000fe40008000f00 */
[----:B------:R-:W-:-:S03]  /*2090*/  MOV R5, UR11 ;  /* 0x0000000b00057c02 */ /* 0x000fc60008000f00 */
[----:B------:R-:W2:Y:S04]  /*20a0*/  LDG.E R2, desc[UR40][R2.64] ;  /* 0x0000002802027981 */ /* 0x000ea8000c1e1900 */
[----:B------:R-:W2:Y:S02]  /*20b0*/  LDG.E R4, desc[UR40][R4.64] ;  /* 0x0000002804047981 */ /* 0x000ea4000c1e1900 */
[----:B--2---:R-:W-:-:S07]  /*20c0*/  FFMA R9, R2, R4, R9 ;  /* 0x0000000402097223 */ /* 0x004fce0000000009 */
.L_x_187:
[----:B------:R-:W-:-:S04]  /*20d0*/  UIADD3 UR42, UPT, UPT, UR42, 0x1, URZ ;  /* 0x000000012a2a7890 */ /* 0x000fc8000fffe0ff */
[----:B------:R-:W-:-:S09]  /*20e0*/  UISETP.GE.AND UP0, UPT, UR42, UR21, UPT ;  /* 0x000000152a00728c */ /* 0x000fd2000bf06270 */
[----:B------:R-:W-:Y:S05]  /*20f0*/  BRA.U !UP0, `(.L_x_192) ;  /* 0xfffffff1082c7547 */ /* 0x000fea000b83ffff */
.L_x_186:
[----:B------:R-:W0:Y:S01]  /*2100*/  LDCU UR7, c[0x0][0x3a8] ;  /* 0x00007500ff0777ac */ /* 0x000e220008000800 */
[----:B------:R-:W-:Y:S02]  /*2110*/  UIADD3 UR24, UPT, UPT, UR24, 0x1, URZ ;  /* 0x0000000118187890 */ /* 0x000fe4000fffe0ff */
[----:B0-----:R-:W-:-:S04]  /*2120*/  UIADD3 UR7, UPT, UPT, UR23, UR7, URZ ;  /* 0x0000000717077290 */ /* 0x001fc8000fffe0ff */
[----:B------:R-:W-:-:S09]  /*2130*/  UISETP.GE.AND UP0, UPT, UR24, UR7, UPT ;  /* 0x000000071800728c */ /* 0x000fd2000bf06270 */
[----:B------:R-:W-:Y:S05]  /*2140*/  BRA.U !UP0, `(.L_x_193) ;  /* 0xffffffed08407547 */ /* 0x000fea000b83ffff */
[----:B------:R-:W0:Y:S01]  /*2150*/  LDCU UR10, c[0x0][0x3b8] ;  /* 0x00007700ff0a77ac */ /* 0x000e220008000800 */
[----:B------:R-:W2:Y:S01]  /*2160*/  S2UR UR7, SR_CTAID.X ;  /* 0x00000000000779c3 */ /* 0x000ea20000002500 */
[----:B------:R-:W0:Y:S01]  /*2170*/  LDCU UR11, c[0x0][0x3a8] ;  /* 0x00007500ff0b77ac */ /* 0x000e220008000800 */
[----:B------:R-:W2:Y:S01]  /*2180*/  LDCU UR13, c[0x0][0x3a4] ;  /* 0x00007480ff0d77ac */ /* 0x000ea20008000800 */
[----:B------:R-:W3:Y:S01]  /*2190*/  LDCU UR12, c[0x0][0x3c0] ;  /* 0x00007800ff0c77ac */ /* 0x000ee20008000800 */
[----:B0-----:R-:W-:Y:S02]  /*21a0*/  ULEA UR10, UR10, -UR11, 0x1 ;  /* 0x8000000b0a0a7291 */ /* 0x001fe4000f8e08ff */
[----:B--2---:R-:W-:Y:S02]  /*21b0*/  UIMAD UR7, UR7, UR13, UR4 ;  /* 0x0000000d070772a4 */ /* 0x004fe4000f8e0204 */
[----:B---3--:R-:W-:-:S07]  /*21c0*/  UIADD3 UR12, UPT, UPT, UR10, UR12, URZ ;  /* 0x0000000c0a0c7290 */ /* 0x008fce000fffe0ff */
[----:B------:R-:W0:Y:S01]  /*21d0*/  LDCU.64 UR10, c[0x0][0x398] ;  /* 0x00007300ff0a77ac */ /* 0x000e220008000a00 */
[----:B------:R-:W-:Y:S02]  /*21e0*/  UIMAD UR7, UR12, UR7, UR7 ;  /* 0x000000070c0772a4 */ /* 0x000fe4000f8e0207 */
[----:B------:R-:W-:Y:S02]  /*21f0*/  UISETP.NE.AND UP0, UPT, UR6, UR12, UPT ;  /* 0x0000000c0600728c */ /* 0x000fe4000bf05270 */
[----:B------:R-:W-:-:S04]  /*2200*/  UIADD3 UR7, UPT, UPT, UR7, UR6, URZ ;  /* 0x0000000607077290 */ /* 0x000fc8000fffe0ff */
[----:B------:R-:W-:-:S04]  /*2210*/  UIMAD UR7, UR8, UR7, UR7 ;  /* 0x00000007080772a4 */ /* 0x000fc8000f8e0207 */
[----:B------:R-:W-:-:S04]  /*2220*/  UIADD3 UR7, UPT, UPT, UR7, UR5, URZ ;  /* 0x0000000507077290 */ /* 0x000fc8000fffe0ff */
[----:B0-----:R-:W-:Y:S02]  /*2230*/  UIMAD.WIDE UR10, UR7, 0x4, UR10 ;  /* 0x00000004070a78a5 */ /* 0x001fe4000f8e020a */
[----:B------:R-:W-:-:S04]  /*2240*/  UIADD3 UR7, UPT, UPT, UR6, 0x1, URZ ;  /* 0x0000000106077890 */ /* 0x000fc8000fffe0ff */
[----:B------:R-:W-:Y:S01]  /*2250*/  IMAD.U32 R2, RZ, RZ, UR10 ;  /* 0x0000000aff027e24 */ /* 0x000fe2000f8e00ff */
[----:B------:R-:W-:Y:S02]  /*2260*/  MOV R3, UR11 ;  /* 0x0000000b00037c02 */ /* 0x000fe40008000f00 */
[----:B------:R-:W-:-:S03]  /*2270*/  UMOV UR6, UR7 ;  /* 0x0000000700067c82 */ /* 0x000fc60008000000 */
[----:B------:R0:W-:Y:S01]  /*2280*/  STG.E desc[UR40][R2.64], R9 ;  /* 0x0000000902007986 */ /* 0x0001e2000c101928 */
[----:B------:R-:W-:Y:S05]  /*2290*/  BRA.U UP0, `(.L_x_194) ;  /* 0xffffffe900c47547 */ /* 0x000fea000b83ffff */
[----:B------:R-:W-:Y:S02]  /*22a0*/  UISETP.NE.AND UP0, UPT, UR5, UR8, UPT ;  /* 0x000000080500728c */ /* 0x000fe4000bf05270 */
[----:B------:R-:W-:-:S07]  /*22b0*/  UIADD3 UR6, UPT, UPT, UR5, 0x1, URZ ;  /* 0x0000000105067890 */ /* 0x000fce000fffe0ff */
[----:B------:R-:W-:Y:S01]  /*22c0*/  UMOV UR5, UR6 ;  /* 0x0000000600057c82 */ /* 0x000fe20008000000 */
[----:B------:R-:W-:Y:S05]  /*22d0*/  BRA.U UP0, `(.L_x_195) ;  /* 0xffffffe900a07547 */ /* 0x000fea000b83ffff */
[----:B------:R-:W-:-:S04]  /*22e0*/  UIADD3 UR4, UPT, UPT, UR4, 0x1, URZ ;  /* 0x0000000104047890 */ /* 0x000fc8000fffe0ff */
[----:B------:R-:W-:-:S06]  /*22f0*/  UISETP.NE.AND UP0, UPT, UR4, UR13, UPT ;  /* 0x0000000d0400728c */ /* 0x000fcc000bf05270 */
[----:B------:R-:W-:-:S13]  /*2300*/  PLOP3.LUT P0, PT, PT, PT, UP0, 0x80, 0x8 ;  /* 0x000000000008781c */ /* 0x000fda0003f0f008 */
[----:B------:R-:W-:Y:S05]  /*2310*/  @!P0 EXIT ;  /* 0x000000000000894d */ /* 0x000fea0003800000 */
[----:B------:R-:W-:Y:S05]  /*2320*/  BRA `(.L_x_196) ;  /* 0xffffffe800887947 */ /* 0x000fea000383ffff */
.L_x_185:
[----:B------:R-:W-:Y:S01]  /*2330*/  LEA R3, R3, UR6, 0x1 ;  /* 0x0000000603037c11 */ /* 0x000fe2000f8e08ff */
[----:B------:R-:W-:Y:S01]  /*2340*/  HFMA2 R4, -RZ, RZ, 0, 0 ;  /* 0x00000000ff047431 */ /* 0x000fe200000001ff */
[----:B------:R-:W-:Y:S02]  /*2350*/  LOP3.LUT R5, R2, 0xfffffffc, RZ, 0xc0, !PT ;  /* 0xfffffffc02057812 */ /* 0x000fe400078ec0ff */
[----:B------:R-:W-:-:S13]  /*2360*/  R2UR UR4, R3 ;  /* 0x00000000030472ca */ /* 0x000fda00000e0000 */
[----:B------:R-:W-:-:S06]  /*2370*/  UIADD3 UR4, UPT, UPT, -UR4, 0x1, UR17 ;  /* 0x0000000104047890 */ /* 0x000fcc000fffe111 */
[----:B------:R-:W-:-:S04]  /*2380*/  MOV R18, UR4 ;  /* 0x0000000400127c02 */ /* 0x000fc80008000f00 */
[----:B------:R-:W-:-:S04]  /*2390*/  LOP3.LUT R3, R18, 0x3, RZ, 0xc0, !PT ;  /* 0x0000000312037812 */ /* 0x000fc800078ec0ff */
[----:B------:R-:W-:-:S13]  /*23a0*/  ISETP.NE.AND P0, PT, R3, 0x1, PT ;  /* 0x000000010300780c */ /* 0x000fda0003f05270 */
.L_x_202:
[----:B0-----:R-:W0:Y:S01]  /*23b0*/  LDC R7, c[0x0][0x3a4] ;  /* 0x0000e900ff077b82 */ /* 0x001e220000000800 */
[----:B------:R-:W-:Y:S01]  /*23c0*/  MOV R3, RZ ;  /* 0x000000ff00037202 */ /* 0x000fe20000000f00 */
[----:B0-----:R-:W-:-:S04]  /*23d0*/  IMAD R7, R7, UR18, R4 ;  /* 0x0000001207077c24 */ /* 0x001fc8000f8e0204 */
[----:B--23--:R-:W-:-:S07]  /*23e0*/  IMAD R6, R7, R2, RZ ;  /* 0x0000000207067224 */ /* 0x00cfce00078e02ff */
.L_x_201:
[----:B0-----:R-:W0:Y:S01]  /*23f0*/  LDCU UR4, c[0x0][0x3b8] ;  /* 0x00007700ff0477ac */ /* 0x001e220008000800 */
[----:B------:R-:W-:Y:S01]  /*2400*/  MOV R7, RZ ;  /* 0x000000ff00077202 */ /* 0x000fe20000000f00 */
[----:B------:R-:W0:Y:S01]  /*2410*/  LDCU UR5, c[0x0][0x3a8] ;  /* 0x00007500ff0577ac */ /* 0x000e220008000800 */
[----:B--2---:R-:W2:Y:S01]  /*2420*/  LDCU UR6, c[0x0][0x3c0] ;  /* 0x00007800ff0677ac */ /* 0x004ea20008000800 */
[----:B0-----:R-:W-:-:S04]  /*2430*/  ULEA UR4, UR4, -UR5, 0x1 ;  /* 0x8000000504047291 */ /* 0x001fc8000f8e08ff */
[----:B--2---:R-:W-:-:S04]  /*2440*/  UIADD3 UR4, UPT, UPT, UR4, UR6, URZ ;  /* 0x0000000604047290 */ /* 0x004fc8000fffe0ff */
[----:B------:R-:W-:-:S09]  /*2450*/  UISETP.GE.U32.AND UP0, UPT, UR4, 0x3, UPT ;  /* 0x000000030400788c */ /* 0x000fd2000bf06070 */
[----:B---3--:R-:W-:Y:S05]  /*2460*/  BRA.U !UP0, `(.L_x_197) ;  /* 0x0000000108407547 */ /* 0x008fea000b800000 */
[----:B------:R-:W0:Y:S01]  /*2470*/  LDC.64 R8, c[0x0][0x398] ;  /* 0x0000e600ff087b82 */ /* 0x000e220000000a00 */
[----:B------:R-:W-:-:S07]  /*2480*/  HFMA2 R7, -RZ, RZ, 0, 0 ;  /* 0x00000000ff077431 */ /* 0x000fce00000001ff */
.L_x_198:
[----:B-12-4-:R-:W-:Y:S01]  /*2490*/  IADD3 R10, PT, PT, R6, R7, RZ ;  /* 0x00000007060a7210 */ /* 0x016fe20007ffe0ff */
[----:B------:R-:W-:-:S04]  /*24a0*/  VIADD R7, R7, 0x4 ;  /* 0x0000000407077836 */ /* 0x000fc80000000000 */
[----:B------:R-:W-:Y:S01]  /*24b0*/  IMAD R11, R10, R0, R3 ;  /* 0x000000000a0b7224 */ /* 0x000fe200078e0203 */
[----:B------:R-:W-:-:S03]  /*24c0*/  ISETP.NE.AND P1, PT, R7, R5, PT ;  /* 0x000000050700720c */ /* 0x000fc60003f25270 */
[----:B0-----:R-:W-:-:S05]  /*24d0*/  IMAD.WIDE R10, R11, 0x4, R8 ;  /* 0x000000040b0a7825 */ /* 0x001fca00078e0208 */
[----:B------:R2:W-:Y:S01]  /*24e0*/  STG.E desc[UR40][R10.64], RZ ;  /* 0x000000ff0a007986 */ /* 0x0005e2000c101928 */
[----:B------:R-:W-:-:S05]  /*24f0*/  IMAD.WIDE R12, R0, 0x4, R10 ;  /* 0x00000004000c7825 */ /* 0x000fca00078e020a */
[----:B------:R2:W-:Y:S01]  /*2500*/  STG.E desc[UR40][R12.64], RZ ;  /* 0x000000ff0c007986 */ /* 0x0005e2000c101928 */
[----:B------:R-:W-:-:S05]  /*2510*/  IMAD.WIDE R14, R0, 0x4, R12 ;  /* 0x00000004000e7825 */ /* 0x000fca00078e020c */
[----:B------:R2:W-:Y:S01]  /*2520*/  STG.E desc[UR40][R14.64], RZ ;  /* 0x000000ff0e007986 */ /* 0x0005e2000c101928 */
[----:B------:R-:W-:-:S05]  /*2530*/  IMAD.WIDE R16, R0, 0x4, R14 ;  /* 0x0000000400107825 */ /* 0x000fca00078e020e */
[----:B------:R2:W-:Y:S01]  /*2540*/  STG.E desc[UR40][R16.64], RZ ;  /* 0x000000ff10007986 */ /* 0x0005e2000c101928 */
[----:B------:R-:W-:Y:S05]  /*2550*/  @P1 BRA `(.L_x_198) ;  /* 0xfffffffc00cc1947 */ /* 0x000fea000383ffff */
[----:B------:R-:W-:-:S07]  /*2560*/  MOV R7, R5 ;  /* 0x0000000500077202 */ /* 0x000fce0000000f00 */
.L_x_197:
[----:B------:R-:W-:-:S13]  /*2570*/  LOP3.LUT P1, RZ, R2, 0x3, RZ, 0xc0, !PT ;  /* 0x0000000302ff7812 */ /* 0x000fda000782c0ff */
[----:B------:R-:W-:Y:S05]  /*2580*/  @!P1 BRA `(.L_x_199) ;  /* 0x00000000003c9947 */ /* 0x000fea0003800000 */
[----:B------:R-:W-:-:S13]  /*2590*/  LOP3.LUT P1, RZ, R18, 0x1, RZ, 0xc0, !PT ;  /* 0x0000000112ff7812 */ /* 0x000fda000782c0ff */
[----:B------:R-:W0:Y:S01]  /*25a0*/  @P1 LDC.64 R8, c[0x0][0x398] ;  /* 0x0000e600ff081b82 */ /* 0x000e220000000a00 */
[----:B------:R-:W-:Y:S05]  /*25b0*/  @!P0 BRA `(.L_x_200) ;  /* 0x0000000000208947 */ /* 0x000fea0003800000 */
[----:B-12-4-:R-:W1:Y:S01]  /*25c0*/  LDC.64 R10, c[0x0][0x398] ;  /* 0x0000e600ff0a7b82 */ /* 0x016e620000000a00 */
[----:B------:R-:W-:Y:S02]  /*25d0*/  IADD3 R12, PT, PT, R6, R7, RZ ;  /* 0x00000007060c7210 */ /* 0x000fe40007ffe0ff */
[----:B------:R-:W-:-:S03]  /*25e0*/  IADD3 R7, PT, PT, R7, 0x2, RZ ;  /* 0x0000000207077810 */ /* 0x000fc60007ffe0ff */
[----:B------:R-:W-:-:S04]  /*25f0*/  IMAD R13, R12, R0, R3 ;  /* 0x000000000c0d7224 */ /* 0x000fc800078e0203 */
[----:B-1----:R-:W-:-:S05]  /*2600*/  IMAD.WIDE R10, R13, 0x4, R10 ;  /* 0x000000040d0a7825 */ /* 0x002fca00078e020a */
[----:B------:R3:W-:Y:S01]  /*2610*/  STG.E desc[UR40][R10.64], RZ ;  /* 0x000000ff0a007986 */ /* 0x0007e2000c101928 */
[----:B------:R-:W-:-:S05]  /*2620*/  IMAD.WIDE R12, R0, 0x4, R10 ;  /* 0x00000004000c7825 */ /* 0x000fca00078e020a */
[----:B------:R3:W-:Y:S02]  /*2630*/  STG.E desc[UR40][R12.64], RZ ;  /* 0x000000ff0c007986 */ /* 0x0007e4000c101928 */
.L_x_200:
[----:B------:R-:W-:-:S05]  /*2640*/  @P1 IADD3 R7, PT, PT, R6, R7, RZ ;  /* 0x0000000706071210 */ /* 0x000fca0007ffe0ff */
[----:B------:R-:W-:-:S04]  /*2650*/  @P1 IMAD R7, R7, R0, R3 ;  /* 0x0000000007071224 */ /* 0x000fc800078e0203 */
[----:B0-----:R-:W-:-:S05]  /*2660*/  @P1 IMAD.WIDE R8, R7, 0x4, R8 ;  /* 0x0000000407081825 */ /* 0x001fca00078e0208 */
[----:B------:R0:W-:Y:S02]  /*2670*/  @P1 STG.E desc[UR40][R8.64], RZ ;  /* 0x000000ff08001986 */ /* 0x0001e4000c101928 */
.L_x_199:
[C---:B------:R-:W-:Y:S02]  /*2680*/  ISETP.NE.AND P1, PT, R3.reuse, UR8, PT ;  /* 0x0000000803007c0c */ /* 0x040fe4000bf25270 */
[----:B------:R-:W-:-:S11]  /*2690*/  IADD3 R3, PT, PT, R3, 0x1, RZ ;  /* 0x0000000103037810 */ /* 0x000fd60007ffe0ff */
[----:B------:R-:W-:Y:S05]  /*26a0*/  @P1 BRA `(.L_x_201) ;  /* 0xfffffffc00501947 */ /* 0x000fea000383ffff */
[----:B------:R-:W5:Y:S01]  /*26b0*/  LDCU UR4, c[0x0][0x3a4] ;  /* 0x00007480ff0477ac */ /* 0x000f620008000800 */
[----:B------:R-:W-:-:S04]  /*26c0*/  IADD3 R4, PT, PT, R4, 0x1, RZ ;  /* 0x0000000104047810 */ /* 0x000fc80007ffe0ff */
[----:B-----5:R-:W-:-:S13]  /*26d0*/  ISETP.NE.AND P1, PT, R4, UR4, PT ;  /* 0x0000000404007c0c */ /* 0x020fda000bf25270 */
[----:B------:R-:W-:Y:S05]  /*26e0*/  @!P1 EXIT ;  /* 0x000000000000994d */ /* 0x000fea0003800000 */
[----:B------:R-:W-:Y:S05]  /*26f0*/  BRA `(.L_x_202) ;  /* 0xfffffffc002c7947 */ /* 0x000fea000383ffff */
.L_x_184:
        /* <DEDUP_REMOVED lines=8> */
.L_x_208:
[----:B0-----:R-:W0:Y:S01]  /*2780*/  LDC R7, c[0x0][0x3a4] ;  /* 0x0000e900ff077b82 */ /* 0x001e220000000800 */
[----:B------:R-:W-:Y:S02]  /*2790*/  IMAD.MOV.U32 R3, RZ, RZ, RZ ;  /* 0x000000ffff037224 */ /* 0x000fe400078e00ff */
[----:B0-----:R-:W-:-:S04]  /*27a0*/  IMAD R7, R7, UR18, R4 ;  /* 0x0000001207077c24 */ /* 0x001fc8000f8e0204 */
[----:B--23--:R-:W-:-:S07]  /*27b0*/  IMAD R6, R7, R2, RZ ;  /* 0x0000000207067224 */ /* 0x00cfce00078e02ff */
.L_x_207:
        /* <DEDUP_REMOVED lines=10> */
.L_x_204:
[----:B-12-4-:R-:W-:Y:S02]  /*2860*/  IADD3 R10, PT, PT, R6, R7, RZ ;  /* 0x00000007060a7210 */ /* 0x016fe40007ffe0ff */
[----:B------:R-:W-:-:S03]  /*2870*/  IADD3 R7, PT, PT, R7, 0x4, RZ ;  /* 0x0000000407077810 */ /* 0x000fc60007ffe0ff */
        /* <DEDUP_REMOVED lines=12> */
.L_x_203:
        /* <DEDUP_REMOVED lines=13> */
.L_x_206:
[----:B------:R-:W-:-:S05]  /*2a10*/  @P1 IADD3 R7, PT, PT, R6, R7, RZ ;  /* 0x0000000706071210 */ /* 0x000fca0007ffe0ff */
[----:B------:R-:W-:-:S04]  /*2a20*/  @P1 IMAD R7, R7, R0, R3 ;  /* 0x0000000007071224 */ /* 0x000fc800078e0203 */
[----:B0-----:R-:W-:-:S05]  /*2a30*/  @P1 IMAD.WIDE R8, R7, 0x4, R8 ;  /* 0x0000000407081825 */ /* 0x001fca00078e0208 */
[----:B------:R0:W-:Y:S02]  /*2a40*/  @P1 STG.E desc[UR40][R8.64], RZ ;  /* 0x000000ff08001986 */ /* 0x0001e4000c101928 */
.L_x_205:
[C---:B------:R-:W-:Y:S01]  /*2a50*/  ISETP.NE.AND P1, PT, R3.reuse, UR8, PT ;  /* 0x0000000803007c0c */ /* 0x040fe2000bf25270 */
[----:B------:R-:W-:-:S12]  /*2a60*/  VIADD R3, R3, 0x1 ;  /* 0x0000000103037836 */ /* 0x000fd80000000000 */
[----:B------:R-:W-:Y:S05]  /*2a70*/  @P1 BRA `(.L_x_207) ;  /* 0xfffffffc00501947 */ /* 0x000fea000383ffff */
[----:B------:R-:W5:Y:S01]  /*2a80*/  LDCU UR4, c[0x0][0x3a4] ;  /* 0x00007480ff0477ac */ /* 0x000f620008000800 */
[----:B------:R-:W-:-:S04]  /*2a90*/  IADD3 R4, PT, PT, R4, 0x1, RZ ;  /* 0x0000000104047810 */ /* 0x000fc80007ffe0ff */
[----:B-----5:R-:W-:-:S13]  /*2aa0*/  ISETP.NE.AND P1, PT, R4, UR4, PT ;  /* 0x0000000404007c0c */ /* 0x020fda000bf25270 */
[----:B------:R-:W-:Y:S05]  /*2ab0*/  @!P1 EXIT ;  /* 0x000000000000994d */ /* 0x000fea0003800000 */
[----:B------:R-:W-:Y:S05]  /*2ac0*/  BRA `(.L_x_208) ;  /* 0xfffffffc002c7947 */ /* 0x000fea000383ffff */
.L_x_183:
[----:B------:R-:W-:Y:S01]  /*2ad0*/  LEA R3, R3, UR6, 0x1 ;  /* 0x0000000603037c11 */ /* 0x000fe2000f8e08ff */
[----:B------:R-:W-:Y:S01]  /*2ae0*/  HFMA2 R20, -RZ, RZ, 0, 0 ;  /* 0x00000000ff147431 */ /* 0x000fe200000001ff */
[----:B-1--4-:R-:W-:Y:S02]  /*2af0*/  LOP3.LUT R23, R2, 0x7, RZ, 0xc0, !PT ;  /* 0x0000000702177812 */ /* 0x012fe400078ec0ff */
[----:B------:R-:W-:Y:S02]  /*2b00*/  R2UR UR4, R3 ;  /* 0x00000000030472ca */ /* 0x000fe400000e0000 */
[----:B------:R-:W-:-:S04]  /*2b10*/  IADD3 R3, PT, PT, R23, -0x1, RZ ;  /* 0xffffffff17037810 */ /* 0x000fc80007ffe0ff */
[----:B------:R-:W-:Y:S02]  /*2b20*/  ISETP.GE.U32.AND P0, PT, R3, 0x3, PT ;  /* 0x000000030300780c */ /* 0x000fe40003f06070 */
[----:B------:R-:W-:-:S05]  /*2b30*/  LOP3.LUT R3, R2, 0xfffffff8, RZ, 0xc0, !PT ;  /* 0xfffffff802037812 */ /* 0x000fca00078ec0ff */
[----:B------:R-:W-:-:S06]  /*2b40*/  UIADD3 UR4, UPT, UPT, -UR4, 0x1, UR17 ;  /* 0x0000000104047890 */ /* 0x000fcc000fffe111 */
[----:B------:R-:W-:-:S04]  /*2b50*/  MOV R26, UR4 ;  /* 0x00000004001a7c02 */ /* 0x000fc80008000f00 */
[----:B------:R-:W-:-:S04]  /*2b60*/  LOP3.LUT R4, R26, 0x3, RZ, 0xc0, !PT ;  /* 0x000000031a047812 */ /* 0x000fc800078ec0ff */
[----:B------:R-:W-:-:S13]  /*2b70*/  ISETP.NE.AND P1, PT, R4, 0x1, PT ;  /* 0x000000010400780c */ /* 0x000fda0003f25270 */
.L_x_215:
[----:B0-----:R-:W0:Y:S01]  /*2b80*/  LDC R7, c[0x0][0x3a4] ;  /* 0x0000e900ff077b82 */ /* 0x001e220000000800 */
[----:B------:R-:W-:Y:S01]  /*2b90*/  MOV R21, RZ ;  /* 0x000000ff00157202 */ /* 0x000fe20000000f00 */
[----:B0-2---:R-:W-:Y:S01]  /*2ba0*/  IMAD R5, R7, UR18, R20 ;  /* 0x0000001207057c24 */ /* 0x005fe2000f8e0214 */
[----:B------:R-:W-:-:S03]  /*2bb0*/  IADD3 R20, PT, PT, R20, 0x1, RZ ;  /* 0x0000000114147810 */ /* 0x000fc60007ffe0ff */
[----:B------:R-:W-:Y:S01]  /*2bc0*/  IMAD R22, R5, R2, RZ ;  /* 0x0000000205167224 */ /* 0x000fe200078e02ff */
[----:B-1----:R-:W-:-:S13]  /*2bd0*/  ISETP.NE.AND P2, PT, R20, R7, PT ;  /* 0x000000071400720c */ /* 0x002fda0003f45270 */
.L_x_214:
[----:B0-----:R-:W0:Y:S01]  /*2be0*/  LDCU UR4, c[0x0][0x3b8] ;  /* 0x00007700ff0477ac */ /* 0x001e220008000800 */
[----:B------:R-:W-:Y:S01]  /*2bf0*/  MOV R7, RZ ;  /* 0x000000ff00077202 */ /* 0x000fe20000000f00 */
[----:B------:R-:W0:Y:S01]  /*2c00*/  LDCU UR5, c[0x0][0x3a8] ;  /* 0x00007500ff0577ac */ /* 0x000e220008000800 */
[----:B-1----:R-:W1:Y:S01]  /*2c10*/  LDCU UR6, c[0x0][0x3c0] ;  /* 0x00007800ff0677ac */ /* 0x002e620008000800 */
[----:B0-----:R-:W-:-:S04]  /*2c20*/  ULEA UR4, UR4, -UR5, 0x1 ;  /* 0x8000000504047291 */ /* 0x001fc8000f8e08ff */
[----:B-1----:R-:W-:-:S04]  /*2c30*/  UIADD3 UR4, UPT, UPT, UR4, UR6, URZ ;  /* 0x0000000604047290 */ /* 0x002fc8000fffe0ff */
[----:B------:R-:W-:-:S09]  /*2c40*/  UISETP.GE.U32.AND UP0, UPT, UR4, 0x7, UPT ;  /* 0x000000070400788c */ /* 0x000fd2000bf06070 */
[----:B--2---:R-:W-:Y:S05]  /*2c50*/  BRA.U !UP0, `(.L_x_209) ;  /* 0x0000000108607547 */ /* 0x004fea000b800000 */
[----:B------:R-:W0:Y:S01]  /*2c60*/  LDC.64 R4, c[0x0][0x398] ;  /* 0x0000e600ff047b82 */ /* 0x000e220000000a00 */
[----:B------:R-:W-:-:S07]  /*2c70*/  HFMA2 R27, -RZ, RZ, 0, 0 ;  /* 0x00000000ff1b7431 */ /* 0x000fce00000001ff */
.L_x_210:
[----:B-1----:R-:W-:Y:S01]  /*2c80*/  IMAD.IADD R6, R22, 0x1, R27 ;  /* 0x0000000116067824 */ /* 0x002fe200078e021b */
        /* <DEDUP_REMOVED lines=20> */
[----:B-1----:R-:W-:-:S07]  /*2dd0*/  MOV R7, R3 ;  /* 0x0000000300077202 */ /* 0x002fce0000000f00 */
.L_x_209:
[----:B------:R-:W-:-:S13]  /*2de0*/  ISETP.NE.AND P3, PT, R23, RZ, PT ;  /* 0x000000ff1700720c */ /* 0x000fda0003f65270 */
[----:B------:R-:W-:Y:S05]  /*2df0*/  @!P3 BRA `(.L_x_211) ;  /* 0x000000000078b947 */ /* 0x000fea0003800000 */
[----:B------:R-:W-:Y:S01]  /*2e00*/  LOP3.LUT P3, RZ, R2, 0x3, RZ, 0xc0, !PT ;  /* 0x0000000302ff7812 */ /* 0x000fe2000786c0ff */
[----:B------:R-:W-:-:S12]  /*2e10*/  @!P0 BRA `(.L_x_212) ;  /* 0x0000000000308947 */ /* 0x000fd80003800000 */
[----:B------:R-:W0:Y:S01]  /*2e20*/  LDC.64 R4, c[0x0][0x398] ;  /* 0x0000e600ff047b82 */ /* 0x000e220000000a00 */
[----:B------:R-:W-:Y:S02]  /*2e30*/  IADD3 R6, PT, PT, R22, R7, RZ ;  /* 0x0000000716067210 */ /* 0x000fe40007ffe0ff */
[----:B------:R-:W-:-:S03]  /*2e40*/  IADD3 R7, PT, PT, R7, 0x4, RZ ;  /* 0x0000000407077810 */ /* 0x000fc60007ffe0ff */
[----:B------:R-:W-:-:S04]  /*2e50*/  IMAD R9, R6, R0, R21 ;  /* 0x0000000006097224 */ /* 0x000fc800078e0215 */
[----:B0-----:R-:W-:-:S05]  /*2e60*/  IMAD.WIDE R4, R9, 0x4, R4 ;  /* 0x0000000409047825 */ /* 0x001fca00078e0204 */
[----:B------:R0:W-:Y:S01]  /*2e70*/  STG.E desc[UR40][R4.64], RZ ;  /* 0x000000ff04007986 */ /* 0x0001e2000c101928 */
[----:B------:R-:W-:-:S05]  /*2e80*/  IMAD.WIDE R8, R0, 0x4, R4 ;  /* 0x0000000400087825 */ /* 0x000fca00078e0204 */
[----:B------:R0:W-:Y:S01]  /*2e90*/  STG.E desc[UR40][R8.64], RZ ;  /* 0x000000ff08007986 */ /* 0x0001e2000c101928 */
[----:B------:R-:W-:-:S05]  /*2ea0*/  IMAD.WIDE R10, R0, 0x4, R8 ;  /* 0x00000004000a7825 */ /* 0x000fca00078e0208 */
[----:B------:R0:W-:Y:S01]  /*2eb0*/  STG.E desc[UR40][R10.64], RZ ;  /* 0x000000ff0a007986 */ /* 0x0001e2000c101928 */
[----:B------:R-:W-:-:S05]  /*2ec0*/  IMAD.WIDE R12, R0, 0x4, R10 ;  /* 0x00000004000c7825 */ /* 0x000fca00078e020a */
[----:B------:R0:W-:Y:S02]  /*2ed0*/  STG.E desc[UR40][R12.64], RZ ;  /* 0x000000ff0c007986 */ /* 0x0001e4000c101928 */
.L_x_212:
[----:B------:R-:W-:Y:S05]  /*2ee0*/  @!P3 BRA `(.L_x_211) ;  /* 0x00000000003cb947 */ /* 0x000fea0003800000 */
[----:B------:R-:W-:-:S13]  /*2ef0*/  LOP3.LUT P3, RZ, R26, 0x1, RZ, 0xc0, !PT ;  /* 0x000000011aff7812 */ /* 0x000fda000786c0ff */
[----:B0-----:R-:W0:Y:S01]  /*2f00*/  @P3 LDC.64 R4, c[0x0][0x398] ;  /* 0x0000e600ff043b82 */ /* 0x001e220000000a00 */
[----:B------:R-:W-:Y:S05]  /*2f10*/  @!P1 BRA `(.L_x_213) ;  /* 0x0000000000209947 */ /* 0x000fea0003800000 */
[----:B------:R-:W1:Y:S01]  /*2f20*/  LDC.64 R8, c[0x0][0x398] ;  /* 0x0000e600ff087b82 */ /* 0x000e620000000a00 */
[----:B------:R-:W-:Y:S02]  /*2f30*/  IADD3 R6, PT, PT, R22, R7, RZ ;  /* 0x0000000716067210 */ /* 0x000fe40007ffe0ff */
[----:B------:R-:W-:-:S03]  /*2f40*/  IADD3 R7, PT, PT, R7, 0x2, RZ ;  /* 0x0000000207077810 */ /* 0x000fc60007ffe0ff */
[----:B------:R-:W-:-:S04]  /*2f50*/  IMAD R11, R6, R0, R21 ;  /* 0x00000000060b7224 */ /* 0x000fc800078e0215 */
[----:B-1----:R-:W-:-:S05]  /*2f60*/  IMAD.WIDE R8, R11, 0x4, R8 ;  /* 0x000000040b087825 */ /* 0x002fca00078e0208 */
[----:B------:R1:W-:Y:S01]  /*2f70*/  STG.E desc[UR40][R8.64], RZ ;  /* 0x000000ff08007986 */ /* 0x0003e2000c101928 */
[----:B------:R-:W-:-:S05]  /*2f80*/  IMAD.WIDE R10, R0, 0x4, R8 ;  /* 0x00000004000a7825 */ /* 0x000fca00078e0208 */
[----:B------:R1:W-:Y:S02]  /*2f90*/  STG.E desc[UR40][R10.64], RZ ;  /* 0x000000ff0a007986 */ /* 0x0003e4000c101928 */
.L_x_213:
[----:B------:R-:W-:-:S05]  /*2fa0*/  @P3 IADD3 R6, PT, PT, R22, R7, RZ ;  /* 0x0000000716063210 */ /* 0x000fca0007ffe0ff */
[----:B------:R-:W-:-:S04]  /*2fb0*/  @P3 IMAD R7, R6, R0, R21 ;  /* 0x0000000006073224 */ /* 0x000fc800078e0215 */
[----:B0-----:R-:W-:-:S05]  /*2fc0*/  @P3 IMAD.WIDE R4, R7, 0x4, R4 ;  /* 0x0000000407043825 */ /* 0x001fca00078e0204 */
[----:B------:R2:W-:Y:S02]  /*2fd0*/  @P3 STG.E desc[UR40][R4.64], RZ ;  /* 0x000000ff04003986 */ /* 0x0005e4000c101928 */
.L_x_211:
[C---:B------:R-:W-:Y:S02]  /*2fe0*/  ISETP.NE.AND P3, PT, R21.reuse, UR8, PT ;  /* 0x0000000815007c0c */ /* 0x040fe4000bf65270 */
[----:B------:R-:W-:-:S11]  /*2ff0*/  IADD3 R21, PT, PT, R21, 0x1, RZ ;  /* 0x0000000115157810 */ /* 0x000fd60007ffe0ff */
[----:B------:R-:W-:Y:S05]  /*3000*/  @P3 BRA `(.L_x_214) ;  /* 0xfffffff800f43947 */ /* 0x000fea000383ffff */
[----:B------:R-:W-:Y:S05]  /*3010*/  @P2 BRA `(.L_x_215) ;  /* 0xfffffff800d82947 */ /* 0x000fea000383ffff */
[----:B------:R-:W-:Y:S05]  /*3020*/  EXIT ;  /* 0x000000000000794d */ /* 0x000fea0003800000 */
.L_x_216:
        /* <DEDUP_REMOVED lines=13> */
.L_x_354:


//--------------------- .text._Z19deconvolute1_kernelPfS_S_iiiiiiiiiiiiiii --------------------------
	.section	.text._Z19deconvolute1_kernelPfS_S_iiiiiiiiiiiiiii,"ax",@progbits
	.align	128
        .global         _Z19deconvolute1_kernelPfS_S_iiiiiiiiiiiiiii
        .type           _Z19deconvolute1_kernelPfS_S_iiiiiiiiiiiiiii,@function
        .size           _Z19deconvolute1_kernelPfS_S_iiiiiiiiiiiiiii,(.L_x_355 - _Z19deconvolute1_kernelPfS_S_iiiiiiiiiiiiiii)
        .other          _Z19deconvolute1_kernelPfS_S_iiiiiiiiiiiiiii,@"STO_CUDA_ENTRY STV_DEFAULT"
_Z19deconvolute1_kernelPfS_S_iiiiiiiiiiiiiii:
.text._Z19deconvolute1_kernelPfS_S_iiiiiiiiiiiiiii:
[----:B------:R-:W-:Y:S08]  /*0000*/  LDC R1, c[0x0][0x37c] ;  /* 0x0000df00ff017b82 */ /* 0x000ff00000000800 */
[----:B------:R-:W0:Y:S02]  /*0010*/  LDC R0, c[0x0][0x3c8] ;  /* 0x0000f200ff007b82 */ /* 0x000e240000000800 */
[----:B0-----:R-:W-:-:S13]  /*0020*/  ISETP.GE.AND P0, PT, R0, 0x1, PT ;  /* 0x000000010000780c */ /* 0x001fda0003f06270 */
[----:B------:R-:W-:Y:S05]  /*0030*/  @!P0 EXIT ;  /* 0x000000000000894d */ /* 0x000fea0003800000 */
[----:B------:R-:W0:Y:S02]  /*0040*/  LDC R3, c[0x0][0x3c4] ;  /* 0x0000f100ff037b82 */ /* 0x000e240000000800 */
[----:B0-----:R-:W-:-:S13]  /*0050*/  ISETP.GE.AND P0, PT, R3, 0x1, PT ;  /* 0x000000010300780c */ /* 0x001fda0003f06270 */
[----:B------:R-:W-:Y:S05]  /*0060*/  @!P0 EXIT ;  /* 0x000000000000894d */ /* 0x000fea0003800000 */
[----:B------:R-:W0:Y:S01]  /*0070*/  S2R R0, SR_TID.X ;  /* 0x0000000000007919 */ /* 0x000e220000002100 */
[----:B------:R-:W1:Y:S01]  /*0080*/  LDCU UR5, c[0x0][0x3a0] ;  /* 0x00007400ff0577ac */ /* 0x000e620008000800 */
[----:B------:R-:W0:Y:S01]  /*0090*/  S2UR UR13, SR_CTAID.X ;  /* 0x00000000000d79c3 */ /* 0x000e220000002500 */
[----:B------:R-:W2:Y:S07]  /*00a0*/  LDCU.64 UR28, c[0x0][0x358] ;  /* 0x00006b00ff1c77ac */ /* 0x000eae0008000a00 */
[----:B------:R-:W0:Y:S01]  /*00b0*/  LDC R5, c[0x0][0x39c] ;  /* 0x0000e700ff057b82 */ /* 0x000e220000000800 */
[----:B-1----:R-:W-:Y:S01]  /*00c0*/  UISETP.GE.AND UP0, UPT, UR5, 0x1, UPT ;  /* 0x000000010500788c */ /* 0x002fe2000bf06270 */
[----:B0-----:R-:W-:-:S08]  /*00d0*/  IMAD R2, R5, UR13, R0 ;  /* 0x0000000d05027c24 */ /* 0x001fd0000f8e0200 */
[----:B--2---:R-:W-:Y:S05]  /*00e0*/  BRA.U !UP0, `(.L_x_217) ;  /* 0x0000002108f47547 */ /* 0x004fea000b800000 */
[----:B------:R-:W0:Y:S02]  /*00f0*/  LDCU UR6, c[0x0][0x3a4] ;  /* 0x00007480ff0677ac */ /* 0x000e240008000800 */
[----:B0-----:R-:W-:-:S09]  /*0100*/  UISETP.GE.AND UP0, UPT, UR6, 0x1, UPT ;  /* 0x000000010600788c */ /* 0x001fd2000bf06270 */
[----:B------:R-:W-:Y:S05]  /*0110*/  BRA.U !UP0, `(.L_x_218) ;  /* 0x0000001d084c7547 */ /* 0x000fea000b800000 */
[----:B------:R-:W0:Y:S02]  /*0120*/  LDCU UR4, c[0x0][0x398] ;  /* 0x00007300ff0477ac */ /* 0x000e240008000800 */
[----:B0-----:R-:W-:-:S09]  /*0130*/  UISETP.GE.AND UP0, UPT, UR4, 0x1, UPT ;  /* 0x000000010400788c */ /* 0x001fd2000bf06270 */
[----:B------:R-:W-:Y:S05]  /*0140*/  BRA.U !UP0, `(.L_x_219) ;  /* 0x0000001508a47547 */ /* 0x000fea000b800000 */
[----:B------:R-:W0:Y:S01]  /*0150*/  LDCU UR7, c[0x0][0x3b8] ;  /* 0x00007700ff0777ac */ /* 0x000e220008000800 */
[----:B------:R-:W1:Y:S01]  /*0160*/  LDCU UR8, c[0x0][0x3bc] ;  /* 0x00007780ff0877ac */ /* 0x000e620008000800 */
[----:B------:R-:W2:Y:S01]  /*0170*/  LDCU UR12, c[0x0][0x3c0] ;  /* 0x00007800ff0c77ac */ /* 0x000ea20008000800 */
[----:B------:R-:W-:Y:S02]  /*0180*/  ULOP3.LUT UR4, UR4, 0x7, URZ, 0xc0, !UPT ;  /* 0x0000000704047892 */ /* 0x000fe4000f8ec0ff */
[----:B------:R-:W-:Y:S02]  /*0190*/  UIMAD UR5, UR5, UR6, URZ ;  /* 0x00000006050572a4 */ /* 0x000fe4000f8e02ff */
[----:B------:R-:W-:Y:S02]  /*01a0*/  UIADD3 UR4, UPT, UPT, UR4, -0x1, URZ ;  /* 0xffffffff04047890 */ /* 0x000fe4000fffe0ff */
[----:B0-----:R-:W-:Y:S02]  /*01b0*/  UIMAD UR7, UR13, UR7, URZ ;  /* 0x000000070d0772a4 */ /* 0x001fe4000f8e02ff */
[----:B------:R-:W-:Y:S01]  /*01c0*/  IMAD R3, R5, UR5, RZ ;  /* 0x0000000505037c24 */ /* 0x000fe2000f8e02ff */
[----:B------:R-:W-:-:S02]  /*01d0*/  UISETP.GE.U32.AND UP1, UPT, UR4, 0x3, UPT ;  /* 0x000000030400788c */ /* 0x000fc4000bf26070 */
[----:B-1----:R-:W-:Y:S01]  /*01e0*/  UIMAD UR13, UR13, UR8, URZ ;  /* 0x000000080d0d72a4 */ /* 0x002fe2000f8e02ff */
[----:B------:R-:W-:Y:S01]  /*01f0*/  UMOV UR4, URZ ;  /* 0x000000ff00047c82 */ /* 0x000fe20008000000 */
[----:B--2---:R-:W-:-:S12]  /*0200*/  UIMAD UR12, UR8, UR12, URZ ;  /* 0x0000000c080c72a4 */ /* 0x004fd8000f8e02ff */
.L_x_230:
[----:B------:R-:W0:Y:S01]  /*0210*/  LDCU.64 UR14, c[0x0][0x3b0] ;  /* 0x00007600ff0e77ac */ /* 0x000e220008000a00 */
[----:B------:R-:W1:Y:S01]  /*0220*/  LDCU UR5, c[0x0][0x3d0] ;  /* 0x00007a00ff0577ac */ /* 0x000e620008000800 */
[----:B0-----:R-:W-:Y:S02]  /*0230*/  UISETP.GE.AND UP0, UPT, UR4, UR15, UPT ;  /* 0x0000000f0400728c */ /* 0x001fe4000bf06270 */
[----:B------:R-:W-:-:S04]  /*0240*/  UIADD3 UR15, UPT, UPT, UR4, -UR15, URZ ;  /* 0x8000000f040f7290 */ /* 0x000fc8000fffe0ff */
[----:B-1----:R-:W-:-:S09]  /*0250*/  UISETP.GE.OR UP0, UPT, UR15, UR5, !UP0 ;  /* 0x000000050f00728c */ /* 0x002fd2000c706670 */
[----:B------:R-:W-:Y:S05]  /*0260*/  BRA.U UP0, `(.L_x_220) ;  /* 0x0000001500447547 */ /* 0x000fea000b800000 */
[----:B------:R-:W-:Y:S01]  /*0270*/  UIADD3 UR14, UPT, UPT, UR4, -UR14, URZ ;  /* 0x8000000e040e7290 */ /* 0x000fe2000fffe0ff */
[----:B------:R-:W-:-:S11]  /*0280*/  UMOV UR5, URZ ;  /* 0x000000ff00057c82 */ /* 0x000fd60008000000 */
.L_x_229:
[----:B------:R-:W0:Y:S01]  /*0290*/  LDCU UR16, c[0x0][0x3b0] ;  /* 0x00007600ff1077ac */ /* 0x000e220008000800 */
[----:B------:R-:W-:Y:S01]  /*02a0*/  HFMA2 R27, -RZ, RZ, 0, 0 ;  /* 0x00000000ff1b7431 */ /* 0x000fe200000001ff */
[----:B0-----:R-:W-:-:S07]  /*02b0*/  UIADD3 UR16, UPT, UPT, UR5, -UR16, URZ ;  /* 0x8000001005107290 */ /* 0x001fce000fffe0ff */
[----:B------:R-:W-:-:S05]  /*02c0*/  UMOV UR15, UR16 ;  /* 0x00000010000f7c82 */ /* 0x000fca0008000000 */
.L_x_228:
[----:B------:R-:W0:Y:S02]  /*02d0*/  LDCU UR6, c[0x0][0x3bc] ;  /* 0x00007780ff0677ac */ /* 0x000e240008000800 */
[----:B0-----:R-:W-:-:S09]  /*02e0*/  UISETP.GE.AND UP0, UPT, UR15, UR6, UPT ;  /* 0x000000060f00728c */ /* 0x001fd2000bf06270 */
[----:B------:R-:W-:Y:S05]  /*02f0*/  BRA.U UP0, `(.L_x_221) ;  /* 0x0000001100b47547 */ /* 0x000fea000b800000 */
[----:B------:R-:W0:Y:S01]  /*0300*/  LDC R7, c[0x0][0x3b0] ;  /* 0x0000ec00ff077b82 */ /* 0x000e220000000800 */
[----:B------:R-:W0:Y:S01]  /*0310*/  LDCU.64 UR8, c[0x0][0x3a0] ;  /* 0x00007400ff0877ac */ /* 0x000e220008000a00 */
[----:B------:R-:W-:Y:S01]  /*0320*/  MOV R4, UR15 ;  /* 0x0000000f00047c02 */ /* 0x000fe20008000f00 */
[----:B------:R-:W-:Y:S01]  /*0330*/  IMAD.U32 R13, RZ, RZ, UR15 ;  /* 0x0000000fff0d7e24 */ /* 0x000fe2000f8e00ff */
[----:B------:R-:W-:Y:S01]  /*0340*/  MOV R11, UR15 ;  /* 0x0000000f000b7c02 */ /* 0x000fe20008000f00 */
[----:B------:R-:W-:Y:S01]  /*0350*/  IMAD.U32 R15, RZ, RZ, UR15 ;  /* 0x0000000fff0f7e24 */ /* 0x000fe2000f8e00ff */
[----:B------:R-:W1:Y:S01]  /*0360*/  LDCU UR17, c[0x0][0x3bc] ;  /* 0x00007780ff1177ac */ /* 0x000e620008000800 */
[----:B------:R-:W-:Y:S01]  /*0370*/  MOV R17, UR15 ;  /* 0x0000000f00117c02 */ /* 0x000fe20008000f00 */
[----:B------:R-:W2:Y:S01]  /*0380*/  LDC R9, c[0x0][0x39c] ;  /* 0x0000e700ff097b82 */ /* 0x000ea20000000800 */
[----:B------:R-:W-:Y:S01]  /*0390*/  UMOV UR18, UR14 ;  /* 0x0000000e00127c82 */ /* 0x000fe20008000000 */
[----:B0-----:R-:W-:Y:S01]  /*03a0*/  IMAD R5, R0, UR8, R7 ;  /* 0x0000000800057c24 */ /* 0x001fe2000f8e0207 */
[----:B-1----:R-:W-:-:S04]  /*03b0*/  UIMAD UR17, UR7, UR17, UR17 ;  /* 0x00000011071172a4 */ /* 0x002fc8000f8e0211 */
[----:B------:R-:W-:Y:S02]  /*03c0*/  IADD3 R5, PT, PT, R4, -UR5, R5 ;  /* 0x8000000504057c10 */ /* 0x000fe4000fffe005 */
[----:B--2---:R-:W-:Y:S01]  /*03d0*/  IADD3 R4, PT, PT, R0, R9, RZ ;  /* 0x0000000900047210 */ /* 0x004fe20007ffe0ff */
[C-C-:B------:R-:W-:Y:S01]  /*03e0*/  IMAD R10, R9.reuse, 0x3, R0.reuse ;  /* 0x00000003090a7824 */ /* 0x140fe200078e0200 */
[CC--:B------:R-:W-:Y:S01]  /*03f0*/  LEA R6, R9.reuse, R0.reuse, 0x1 ;  /* 0x0000000009067211 */ /* 0x0c0fe200078e08ff */
[C---:B------:R-:W-:Y:S01]  /*0400*/  IMAD R14, R9.reuse, 0x6, R0 ;  /* 0x00000006090e7824 */ /* 0x040fe200078e0200 */
[----:B------:R-:W-:Y:S01]  /*0410*/  LEA R12, R9, R0, 0x2 ;  /* 0x00000000090c7211 */ /* 0x000fe200078e10ff */
[--C-:B------:R-:W-:Y:S02]  /*0420*/  IMAD R4, R4, UR8, R7.reuse ;  /* 0x0000000804047c24 */ /* 0x100fe4000f8e0207 */
[--C-:B------:R-:W-:Y:S02]  /*0430*/  IMAD R8, R6, UR8, R7.reuse ;  /* 0x0000000806087c24 */ /* 0x100fe4000f8e0207 */
[--C-:B------:R-:W-:Y:S01]  /*0440*/  IMAD R10, R10, UR8, R7.reuse ;  /* 0x000000080a0a7c24 */ /* 0x100fe2000f8e0207 */
[----:B------:R-:W-:Y:S01]  /*0450*/  IADD3 R6, PT, PT, R11, -UR5, R4 ;  /* 0x800000050b067c10 */ /* 0x000fe2000fffe004 */
[----:B------:R-:W-:Y:S01]  /*0460*/  IMAD R16, R9, 0x7, R0 ;  /* 0x0000000709107824 */ /* 0x000fe200078e0200 */
[----:B------:R-:W-:Y:S01]  /*0470*/  IADD3 R4, PT, PT, R13, -UR5, R8 ;  /* 0x800000050d047c10 */ /* 0x000fe2000fffe008 */
[--C-:B------:R-:W-:Y:S01]  /*0480*/  IMAD R12, R12, UR8, R7.reuse ;  /* 0x000000080c0c7c24 */ /* 0x100fe2000f8e0207 */
[----:B------:R-:W-:Y:S01]  /*0490*/  IADD3 R8, PT, PT, R15, -UR5, R10 ;  /* 0x800000050f087c10 */ /* 0x000fe2000fffe00a */
[----:B------:R-:W-:Y:S01]  /*04a0*/  IMAD R10, R9, 0x5, R0 ;  /* 0x00000005090a7824 */ /* 0x000fe200078e0200 */
[----:B------:R-:W-:Y:S01]  /*04b0*/  MOV R9, UR15 ;  /* 0x0000000f00097c02 */ /* 0x000fe20008000f00 */
[--C-:B------:R-:W-:Y:S01]  /*04c0*/  IMAD R14, R14, UR8, R7.reuse ;  /* 0x000000080e0e7c24 */ /* 0x100fe2000f8e0207 */
[----:B------:R-:W-:Y:S01]  /*04d0*/  IADD3 R12, PT, PT, R17, -UR5, R12 ;  /* 0x80000005110c7c10 */ /* 0x000fe2000fffe00c */
[--C-:B------:R-:W-:Y:S01]  /*04e0*/  IMAD R10, R10, UR8, R7.reuse ;  /* 0x000000080a0a7c24 */ /* 0x100fe2000f8e0207 */
[----:B------:R-:W-:Y:S01]  /*04f0*/  IADD3 R13, PT, PT, R7, -UR4, RZ ;  /* 0x80000004070d7c10 */ /* 0x000fe2000fffe0ff */
[----:B------:R-:W-:Y:S01]  /*0500*/  IMAD R16, R16, UR8, R7 ;  /* 0x0000000810107c24 */ /* 0x000fe2000f8e0207 */
[----:B------:R-:W-:-:S02]  /*0510*/  IADD3 R14, PT, PT, R9, -UR5, R14 ;  /* 0x80000005090e7c10 */ /* 0x000fc4000fffe00e */
[----:B------:R-:W-:Y:S01]  /*0520*/  IADD3 R10, PT, PT, R11, -UR5, R10 ;  /* 0x800000050b0a7c10 */ /* 0x000fe2000fffe00a */
[--C-:B------:R-:W-:Y:S01]  /*0530*/  IMAD R9, R12, UR9, R13.reuse ;  /* 0x000000090c097c24 */ /* 0x100fe2000f8e020d */
[----:B------:R-:W-:Y:S01]  /*0540*/  IADD3 R16, PT, PT, R15, -UR5, R16 ;  /* 0x800000050f107c10 */ /* 0x000fe2000fffe010 */
[--C-:B------:R-:W-:Y:S02]  /*0550*/  IMAD R5, R5, UR9, R13.reuse ;  /* 0x0000000905057c24 */ /* 0x100fe4000f8e020d */
[--C-:B------:R-:W-:Y:S02]  /*0560*/  IMAD R6, R6, UR9, R13.reuse ;  /* 0x0000000906067c24 */ /* 0x100fe4000f8e020d */
[--C-:B------:R-:W-:Y:S02]  /*0570*/  IMAD R7, R4, UR9, R13.reuse ;  /* 0x0000000904077c24 */ /* 0x100fe4000f8e020d */
[--C-:B------:R-:W-:Y:S02]  /*0580*/  IMAD R8, R8, UR9, R13.reuse ;  /* 0x0000000908087c24 */ /* 0x100fe4000f8e020d */
[----:B------:R-:W-:-:S02]  /*0590*/  IMAD R10, R10, UR9, R13 ;  /* 0x000000090a0a7c24 */ /* 0x000fc4000f8e020d */
[--C-:B------:R-:W-:Y:S02]  /*05a0*/  IMAD R11, R14, UR9, R13.reuse ;  /* 0x000000090e0b7c24 */ /* 0x100fe4000f8e020d */
[----:B------:R-:W-:-:S07]  /*05b0*/  IMAD R12, R16, UR9, R13 ;  /* 0x00000009100c7c24 */ /* 0x000fce000f8e020d */
.L_x_227:
[----:B------:R-:W0:Y:S01]  /*05c0*/  LDCU UR19, c[0x0][0x3c0] ;  /* 0x00007800ff1377ac */ /* 0x000e220008000800 */
[----:B------:R-:W-:-:S04]  /*05d0*/  ULOP3.LUT UR6, UR18, UR15, URZ, 0xfc, !UPT ;  /* 0x0000000f12067292 */ /* 0x000fc8000f8efcff */
[----:B------:R-:W-:-:S04]  /*05e0*/  UISETP.GT.AND UP0, UPT, UR6, -0x1, UPT ;  /* 0xffffffff0600788c */ /* 0x000fc8000bf04270 */
[----:B0-----:R-:W-:-:S09]  /*05f0*/  UISETP.LT.AND UP0, UPT, UR18, UR19, UP0 ;  /* 0x000000131200728c */ /* 0x001fd20008701270 */
[----:B------:R-:W-:Y:S05]  /*0600*/  BRA.U !UP0, `(.L_x_222) ;  /* 0x0000000d08dc7547 */ /* 0x000fea000b800000 */
[----:B------:R-:W0:Y:S02]  /*0610*/  LDCU UR6, c[0x0][0x398] ;  /* 0x00007300ff0677ac */ /* 0x000e240008000800 */
[----:B0-----:R-:W-:-:S03]  /*0620*/  UISETP.GE.U32.AND UP0, UPT, UR6, 0x8, UPT ;  /* 0x000000080600788c */ /* 0x001fc6000bf06070 */
[----:B------:R-:W-:-:S06]  /*0630*/  UMOV UR6, URZ ;  /* 0x000000ff00067c82 */ /* 0x000fcc0008000000 */
[----:B------:R-:W-:Y:S05]  /*0640*/  BRA.U !UP0, `(.L_x_223) ;  /* 0x0000000508d07547 */ /* 0x000fea000b800000 */
[----:B------:R-:W0:Y:S01]  /*0650*/  LDCU UR10, c[0x0][0x3bc] ;  /* 0x00007780ff0a77ac */ /* 0x000e220008000800 */
[----:B------:R-:W-:Y:S01]  /*0660*/  VIADD R4, R6, UR18 ;  /* 0x0000001206047c36 */ /* 0x000fe20008000000 */
[----:B------:R-:W-:Y:S01]  /*0670*/  IADD3 R22, PT, PT, R7, UR18, RZ ;  /* 0x0000001207167c10 */ /* 0x000fe2000fffe0ff */
[----:B------:R-:W-:Y:S01]  /*0680*/  VIADD R28, R10, UR18 ;  /* 0x000000120a1c7c36 */ /* 0x000fe20008000000 */
[----:B------:R-:W1:Y:S01]  /*0690*/  LDCU UR6, c[0x0][0x398] ;  /* 0x00007300ff0677ac */ /* 0x000e620008000800 */
[----:B------:R-:W-:Y:S02]  /*06a0*/  IADD3 R24, PT, PT, R8, UR18, RZ ;  /* 0x0000001208187c10 */ /* 0x000fe4000fffe0ff */
[----:B------:R-:W-:Y:S01]  /*06b0*/  IADD3 R26, PT, PT, R9, UR18, RZ ;  /* 0x00000012091a7c10 */ /* 0x000fe2000fffe0ff */
[----:B------:R-:W2:Y:S01]  /*06c0*/  LDCU UR9, c[0x0][0x3b8] ;  /* 0x00007700ff0977ac */ /* 0x000ea20008000800 */
[----:B------:R-:W-:Y:S02]  /*06d0*/  IADD3 R13, PT, PT, R11, UR18, RZ ;  /* 0x000000120b0d7c10 */ /* 0x000fe4000fffe0ff */
[----:B------:R-:W-:Y:S01]  /*06e0*/  IADD3 R23, PT, PT, R12, UR18, RZ ;  /* 0x000000120c177c10 */ /* 0x000fe2000fffe0ff */
[----:B------:R-:W-:Y:S01]  /*06f0*/  UIADD3 UR11, UPT, UPT, UR7, 0x2, URZ ;  /* 0x00000002070b7890 */ /* 0x000fe2000fffe0ff */
[----:B------:R-:W-:Y:S01]  /*0700*/  IADD3 R25, PT, PT, R5, UR18, RZ ;  /* 0x0000001205197c10 */ /* 0x000fe2000fffe0ff */
[----:B------:R-:W-:-:S02]  /*0710*/  UIADD3 UR20, UPT, UPT, UR7, 0x4, URZ ;  /* 0x0000000407147890 */ /* 0x000fc4000fffe0ff */
[----:B------:R-:W-:Y:S02]  /*0720*/  UIADD3 UR21, UPT, UPT, UR7, 0x5, URZ ;  /* 0x0000000507157890 */ /* 0x000fe4000fffe0ff */
[----:B------:R-:W-:Y:S02]  /*0730*/  UIADD3 UR30, UPT, UPT, UR7, 0x6, URZ ;  /* 0x00000006071e7890 */ /* 0x000fe4000fffe0ff */
[----:B------:R-:W-:Y:S02]  /*0740*/  UIADD3 UR31, UPT, UPT, UR7, 0x7, URZ ;  /* 0x00000007071f7890 */ /* 0x000fe4000fffe0ff */
[----:B------:R-:W-:Y:S02]  /*0750*/  UIADD3 UR32, UPT, UPT, UR7, 0x3, URZ ;  /* 0x0000000307207890 */ /* 0x000fe4000fffe0ff */
[----:B------:R-:W-:Y:S02]  /*0760*/  UIADD3 UR8, UPT, UPT, UR17, UR15, URZ ;  /* 0x0000000f11087290 */ /* 0x000fe4000fffe0ff */
[----:B0-----:R-:W-:-:S02]  /*0770*/  UIMAD UR11, UR11, UR10, UR15 ;  /* 0x0000000a0b0b72a4 */ /* 0x001fc4000f8e020f */
[----:B------:R-:W-:Y:S02]  /*0780*/  UIMAD UR20, UR20, UR10, UR15 ;  /* 0x0000000a141472a4 */ /* 0x000fe4000f8e020f */
[----:B------:R-:W-:Y:S02]  /*0790*/  UIMAD UR21, UR21, UR10, UR15 ;  /* 0x0000000a151572a4 */ /* 0x000fe4000f8e020f */
[----:B-1----:R-:W-:Y:S02]  /*07a0*/  ULOP3.LUT UR23, UR6, 0x7ffffff8, URZ, 0xc0, !UPT ;  /* 0x7ffffff806177892 */ /* 0x002fe4000f8ec0ff */
[----:B--2---:R-:W-:Y:S02]  /*07b0*/  UIMAD UR22, UR13, UR9, UR15 ;  /* 0x000000090d1672a4 */ /* 0x004fe4000f8e020f */
[----:B------:R-:W-:Y:S02]  /*07c0*/  UIMAD UR30, UR30, UR10, UR15 ;  /* 0x0000000a1e1e72a4 */ /* 0x000fe4000f8e020f */
[----:B------:R-:W-:-:S02]  /*07d0*/  UIMAD UR31, UR31, UR10, UR15 ;  /* 0x0000000a1f1f72a4 */ /* 0x000fc4000f8e020f */
[----:B------:R-:W-:Y:S02]  /*07e0*/  UIMAD UR32, UR32, UR10, UR15 ;  /* 0x0000000a202072a4 */ /* 0x000fe4000f8e020f */
[----:B------:R-:W-:Y:S02]  /*07f0*/  UIMAD UR6, UR8, UR19, UR18 ;  /* 0x00000013080672a4 */ /* 0x000fe4000f8e0212 */
[----:B------:R-:W-:Y:S02]  /*0800*/  UIMAD UR8, UR11, UR19, UR18 ;  /* 0x000000130b0872a4 */ /* 0x000fe4000f8e0212 */
[----:B------:R-:W-:Y:S02]  /*0810*/  UIMAD UR10, UR20, UR19, UR18 ;  /* 0x00000013140a72a4 */ /* 0x000fe4000f8e0212 */
[----:B------:R-:W-:Y:S01]  /*0820*/  UIMAD UR11, UR21, UR19, UR18 ;  /* 0x00000013150b72a4 */ /* 0x000fe2000f8e0212 */
[----:B------:R-:W0:Y:S01]  /*0830*/  LDCU.128 UR24, c[0x0][0x380] ;  /* 0x00007000ff1877ac */ /* 0x000e220008000c00 */
[----:B------:R-:W-:-:S02]  /*0840*/  UIADD3 UR23, UPT, UPT, -UR23, URZ, URZ ;  /* 0x000000ff17177290 */ /* 0x000fc4000fffe1ff */
[----:B------:R-:W-:Y:S02]  /*0850*/  UIMAD UR9, UR32, UR19, UR18 ;  /* 0x00000013200972a4 */ /* 0x000fe4000f8e0212 */
[----:B------:R-:W-:Y:S02]  /*0860*/  UIMAD UR20, UR30, UR19, UR18 ;  /* 0x000000131e1472a4 */ /* 0x000fe4000f8e0212 */
[----:B------:R-:W-:Y:S02]  /*0870*/  UIMAD UR21, UR31, UR19, UR18 ;  /* 0x000000131f1572a4 */ /* 0x000fe4000f8e0212 */
[----:B------:R-:W-:-:S12]  /*0880*/  UIMAD UR22, UR22, UR19, UR18 ;  /* 0x00000013161672a4 */ /* 0x000fd8000f8e0212 */
.L_x_224:
[----:B0-----:R-:W-:Y:S01]  /*0890*/  UIMAD.WIDE UR30, UR22, 0x4, UR24 ;  /* 0x00000004161e78a5 */ /* 0x001fe2000f8e0218 */
[----:B------:R-:W-:Y:S02]  /*08a0*/  HFMA2 R21, -RZ, RZ, 0, 2.384185791015625e-07 ;  /* 0x00000004ff157431 */ /* 0x000fe400000001ff */
[----:B------:R-:W-:Y:S01]  /*08b0*/  IMAD.MOV.U32 R14, RZ, RZ, 0x4 ;  /* 0x00000004ff0e7424 */ /* 0x000fe200078e00ff */
[----:B------:R-:W-:-:S03]  /*08c0*/  UIMAD.WIDE UR32, UR6, 0x4, UR24 ;  /* 0x00000004062078a5 */ /* 0x000fc6000f8e0218 */
[----:B------:R-:W-:Y:S01]  /*08d0*/  IMAD.WIDE R14, R25, R14, UR26 ;  /* 0x0000001a190e7e25 */ /* 0x000fe2000f8e020e */
[----:B------:R-:W-:Y:S02]  /*08e0*/  MOV R16, UR30 ;  /* 0x0000001e00107c02 */ /* 0x000fe40008000f00 */
[----:B------:R-:W-:Y:S01]  /*08f0*/  MOV R17, UR31 ;  /* 0x0000001f00117c02 */ /* 0x000fe20008000f00 */
[----:B------:R-:W-:Y:S01]  /*0900*/  IMAD.U32 R18, RZ, RZ, UR32 ;  /* 0x00000020ff127e24 */ /* 0x000fe2000f8e00ff */
[----:B------:R-:W-:Y:S01]  /*0910*/  MOV R19, UR33 ;  /* 0x0000002100137c02 */ /* 0x000fe20008000f00 */
[----:B------:R-:W-:Y:S01]  /*0920*/  IMAD.WIDE R20, R4, R21, UR26 ;  /* 0x0000001a04147e25 */ /* 0x000fe2000f8e0215 */
[----:B------:R-:W2:Y:S04]  /*0930*/  LDG.E R14, desc[UR28][R14.64] ;  /* 0x0000001c0e0e7981 */ /* 0x000ea8000c1e1900 */
[----:B------:R0:W2:Y:S04]  /*0940*/  LDG.E R16, desc[UR28][R16.64] ;  /* 0x0000001c10107981 */ /* 0x0000a8000c1e1900 */
[----:B------:R-:W3:Y:S04]  /*0950*/  LDG.E R20, desc[UR28][R20.64] ;  /* 0x0000001c14147981 */ /* 0x000ee8000c1e1900 */
[----:B------:R1:W3:Y:S01]  /*0960*/  LDG.E R18, desc[UR28][R18.64] ;  /* 0x0000001c12127981 */ /* 0x0002e2000c1e1900 */
[----:B------:R-:W-:Y:S01]  /*0970*/  UIMAD.WIDE UR30, UR8, 0x4, UR24 ;  /* 0x00000004081e78a5 */ /* 0x000fe2000f8e0218 */
[----:B------:R-:W-:Y:S01]  /*0980*/  MOV R29, 0x4 ;  /* 0x00000004001d7802 */ /* 0x000fe20000000f00 */
[----:B------:R-:W-:-:S04]  /*0990*/  UIMAD.WIDE UR32, UR9, 0x4, UR24 ;  /* 0x00000004092078a5 */ /* 0x000fc8000f8e0218 */
[----:B0-----:R-:W-:Y:S02]  /*09a0*/  IMAD.U32 R17, RZ, RZ, UR31 ;  /* 0x0000001fff117e24 */ /* 0x001fe4000f8e00ff */
[----:B-1----:R-:W-:Y:S01]  /*09b0*/  MOV R19, UR33 ;  /* 0x0000002100137c02 */ /* 0x002fe20008000f00 */
[----:B--2---:R-:W-:Y:S01]  /*09c0*/  FFMA R27, R16, R14, R27 ;  /* 0x0000000e101b7223 */ /* 0x004fe2000000001b */
[----:B------:R-:W-:Y:S01]  /*09d0*/  IMAD.WIDE R14, R22, R29, UR26 ;  /* 0x0000001a160e7e25 */ /* 0x000fe2000f8e021d */
[----:B------:R-:W-:-:S05]  /*09e0*/  MOV R16, UR30 ;  /* 0x0000001e00107c02 */ /* 0x000fca0008000f00 */
[----:B------:R-:W2:Y:S01]  /*09f0*/  LDG.E R14, desc[UR28][R14.64] ;  /* 0x0000001c0e0e7981 */ /* 0x000ea2000c1e1900 */
[----:B---3--:R-:W-:Y:S01]  /*0a00*/  FFMA R27, R18, R20, R27 ;  /* 0x00000014121b7223 */ /* 0x008fe2000000001b */
[----:B------:R-:W-:Y:S01]  /*0a10*/  IMAD.WIDE R20, R24, R29, UR26 ;  /* 0x0000001a18147e25 */ /* 0x000fe2000f8e021d */
[----:B------:R-:W-:Y:S01]  /*0a20*/  MOV R18, UR32 ;  /* 0x0000002000127c02 */ /* 0x000fe20008000f00 */
[----:B------:R0:W2:Y:S04]  /*0a30*/  LDG.E R16, desc[UR28][R16.64] ;  /* 0x0000001c10107981 */ /* 0x0000a8000c1e1900 */
[----:B------:R-:W3:Y:S04]  /*0a40*/  LDG.E R20, desc[UR28][R20.64] ;  /* 0x0000001c14147981 */ /* 0x000ee8000c1e1900 */
[----:B------:R1:W3:Y:S01]  /*0a50*/  LDG.E R18, desc[UR28][R18.64] ;  /* 0x0000001c12127981 */ /* 0x0002e2000c1e1900 */
[----:B------:R-:W-:-:S02]  /*0a60*/  UIMAD.WIDE UR30, UR10, 0x4, UR24 ;  /* 0x000000040a1e78a5 */ /* 0x000fc4000f8e0218 */
        /* <DEDUP_REMOVED lines=11> */
[----:B------:R1:W3:Y:S04]  /*0b20*/  LDG.E R20, desc[UR28][R20.64] ;  /* 0x0000001c14147981 */ /* 0x0002e8000c1e1900 */
[----:B------:R-:W3:Y:S01]  /*0b30*/  LDG.E R18, desc[UR28][R18.64] ;  /* 0x0000001c12127981 */ /* 0x000ee2000c1e1900 */
[----:B------:R-:W-:-:S02]  /*0b40*/  UIMAD.WIDE UR30, UR20, 0x4, UR24 ;  /* 0x00000004141e78a5 */ /* 0x000fc4000f8e0218 */
[----:B------:R-:W-:-:S04]  /*0b50*/  UIMAD.WIDE UR32, UR21, 0x4, UR24 ;  /* 0x00000004152078a5 */ /* 0x000fc8000f8e0218 */
[----:B0-----:R-:W-:Y:S02]  /*0b60*/  MOV R17, UR31 ;  /* 0x0000001f00117c02 */ /* 0x001fe40008000f00 */
[----:B-1----:R-:W-:Y:S01]  /*0b70*/  MOV R21, UR33 ;  /* 0x0000002100157c02 */ /* 0x002fe20008000f00 */
[----:B--2---:R-:W-:Y:S01]  /*0b80*/  FFMA R27, R16, R14, R27 ;  /* 0x0000000e101b7223 */ /* 0x004fe2000000001b */
[----:B------:R-:W-:Y:S01]  /*0b90*/  IMAD.WIDE R14, R13, R29, UR26 ;  /* 0x0000001a0d0e7e25 */ /* 0x000fe2000f8e021d */
[----:B------:R-:W-:-:S05]  /*0ba0*/  MOV R16, UR30 ;  /* 0x0000001e00107c02 */ /* 0x000fca0008000f00 */
[----:B------:R-:W2:Y:S01]  /*0bb0*/  LDG.E R14, desc[UR28][R14.64] ;  /* 0x0000001c0e0e7981 */ /* 0x000ea2000c1e1900 */
[----:B---3--:R-:W-:Y:S01]  /*0bc0*/  FFMA R27, R18, R20, R27 ;  /* 0x00000014121b7223 */ /* 0x008fe2000000001b */
[----:B------:R-:W-:Y:S02]  /*0bd0*/  IMAD.WIDE R18, R23, R29, UR26 ;  /* 0x0000001a17127e25 */ /* 0x000fe4000f8e021d */
[----:B------:R-:W2:Y:S02]  /*0be0*/  LDG.E R16, desc[UR28][R16.64] ;  /* 0x0000001c10107981 */ /* 0x000ea4000c1e1900 */
[----:B------:R-:W-:Y:S02]  /*0bf0*/  IMAD.U32 R20, RZ, RZ, UR32 ;  /* 0x00000020ff147e24 */ /* 0x000fe4000f8e00ff */
[----:B------:R-:W3:Y:S04]  /*0c00*/  LDG.E R18, desc[UR28][R18.64] ;  /* 0x0000001c12127981 */ /* 0x000ee8000c1e1900 */
[----:B------:R-:W3:Y:S01]  /*0c10*/  LDG.E R20, desc[UR28][R20.64] ;  /* 0x0000001c14147981 */ /* 0x000ee2000c1e1900 */
[----:B------:R-:W-:-:S04]  /*0c20*/  UIADD3 UR23, UPT, UPT, UR23, 0x8, URZ ;  /* 0x0000000817177890 */ /* 0x000fc8000fffe0ff */
[----:B------:R-:W-:Y:S01]  /*0c30*/  UISETP.NE.AND UP0, UPT, UR23, URZ, UPT ;  /* 0x000000ff1700728c */ /* 0x000fe2000bf05270 */
[C---:B------:R-:W-:Y:S01]  /*0c40*/  LEA R4, R3.reuse, R4, 0x3 ;  /* 0x0000000403047211 */ /* 0x040fe200078e18ff */
[C---:B------:R-:W-:Y:S01]  /*0c50*/  IMAD R26, R3.reuse, 0x8, R26 ;  /* 0x00000008031a7824 */ /* 0x040fe200078e021a */
[C---:B------:R-:W-:Y:S02]  /*0c60*/  LEA R22, R3.reuse, R22, 0x3 ;  /* 0x0000001603167211 */ /* 0x040fe400078e18ff */
[C---:B------:R-:W-:Y:S02]  /*0c70*/  LEA R24, R3.reuse, R24, 0x3 ;  /* 0x0000001803187211 */ /* 0x040fe400078e18ff */
[C---:B------:R-:W-:Y:S02]  /*0c80*/  LEA R28, R3.reuse, R28, 0x3 ;  /* 0x0000001c031c7211 */ /* 0x040fe400078e18ff */
[C---:B------:R-:W-:Y:S02]  /*0c90*/  LEA R13, R3.reuse, R13, 0x3 ;  /* 0x0000000d030d7211 */ /* 0x040fe400078e18ff */
[----:B------:R-:W-:-:S02]  /*0ca0*/  LEA R23, R3, R23, 0x3 ;  /* 0x0000001703177211 */ /* 0x000fc400078e18ff */
[----:B------:R-:W-:Y:S01]  /*0cb0*/  LEA R25, R3, R25, 0x3 ;  /* 0x0000001903197211 */ /* 0x000fe200078e18ff */
[----:B------:R-:W-:Y:S02]  /*0cc0*/  ULEA UR6, UR12, UR6, 0x3 ;  /* 0x000000060c067291 */ /* 0x000fe4000f8e18ff */
[----:B------:R-:W-:Y:S02]  /*0cd0*/  ULEA UR8, UR12, UR8, 0x3 ;  /* 0x000000080c087291 */ /* 0x000fe4000f8e18ff */
[----:B------:R-:W-:Y:S02]  /*0ce0*/  ULEA UR9, UR12, UR9, 0x3 ;  /* 0x000000090c097291 */ /* 0x000fe4000f8e18ff */
[----:B------:R-:W-:Y:S02]  /*0cf0*/  ULEA UR10, UR12, UR10, 0x3 ;  /* 0x0000000a0c0a7291 */ /* 0x000fe4000f8e18ff */
[----:B------:R-:W-:Y:S02]  /*0d00*/  ULEA UR11, UR12, UR11, 0x3 ;  /* 0x0000000b0c0b7291 */ /* 0x000fe4000f8e18ff */
[----:B------:R-:W-:-:S02]  /*0d10*/  ULEA UR20, UR12, UR20, 0x3 ;  /* 0x000000140c147291 */ /* 0x000fc4000f8e18ff */
[----:B------:R-:W-:Y:S02]  /*0d20*/  ULEA UR21, UR12, UR21, 0x3 ;  /* 0x000000150c157291 */ /* 0x000fe4000f8e18ff */
[----:B------:R-:W-:Y:S01]  /*0d30*/  ULEA UR22, UR12, UR22, 0x3 ;  /* 0x000000160c167291 */ /* 0x000fe2000f8e18ff */
[----:B--2---:R-:W-:-:S04]  /*0d40*/  FFMA R27, R16, R14, R27 ;  /* 0x0000000e101b7223 */ /* 0x004fc8000000001b */
[----:B---3--:R-:W-:Y:S01]  /*0d50*/  FFMA R27, R20, R18, R27 ;  /* 0x00000012141b7223 */ /* 0x008fe2000000001b */
[----:B------:R-:W-:Y:S06]  /*0d60*/  BRA.U UP0, `(.L_x_224) ;  /* 0xfffffff900c87547 */ /* 0x000fec000b83ffff */
[----:B------:R-:W0:Y:S02]  /*0d70*/  LDCU UR6, c[0x0][0x398] ;  /* 0x00007300ff0677ac */ /* 0x000e240008000800 */
[----:B0-----:R-:W-:-:S12]  /*0d80*/  ULOP3.LUT UR6, UR6, 0x7ffffff8, URZ, 0xc0, !UPT ;  /* 0x7ffffff806067892 */ /* 0x001fd8000f8ec0ff */
.L_x_223:
[----:B------:R-:W0:Y:S02]  /*0d90*/  LDCU UR8, c[0x0][0x398] ;  /* 0x00007300ff0877ac */ /* 0x000e240008000800 */
[----:B0-----:R-:W-:-:S04]  /*0da0*/  ULOP3.LUT UR9, UR8, 0x7, URZ, 0xc0, !UPT ;  /* 0x0000000708097892 */ /* 0x001fc8000f8ec0ff */
[----:B------:R-:W-:-:S09]  /*0db0*/  UISETP.NE.AND UP0, UPT, UR9, URZ, UPT ;  /* 0x000000ff0900728c */ /* 0x000fd2000bf05270 */
[----:B------:R-:W-:Y:S05]  /*0dc0*/  BRA.U !UP0, `(.L_x_222) ;  /* 0x0000000508ec7547 */ /* 0x000fea000b800000 */
[----:B------:R-:W-:-:S04]  /*0dd0*/  ULOP3.LUT UR11, UR8, 0x3, URZ, 0xc0, !UPT ;  /* 0x00000003080b7892 */ /* 0x000fc8000f8ec0ff */
[----:B------:R-:W-:Y:S01]  /*0de0*/  UISETP.NE.AND UP0, UPT, UR11, URZ, UPT ;  /* 0x000000ff0b00728c */ /* 0x000fe2000bf05270 */
[----:B------:R-:W-:Y:S10]  /*0df0*/  BRA.U !UP1, `(.L_x_225) ;  /* 0x0000000109e07547 */ /* 0x000ff4000b800000 */
[----:B------:R-:W0:Y:S01]  /*0e00*/  LDCU UR10, c[0x0][0x3bc] ;  /* 0x00007780ff0a77ac */ /* 0x000e220008000800 */
[----:B------:R-:W1:Y:S01]  /*0e10*/  LDC.64 R16, c[0x0][0x380] ;  /* 0x0000e000ff107b82 */ /* 0x000e620000000a00 */
[----:B------:R-:W2:Y:S01]  /*0e20*/  LDCU UR21, c[0x0][0x39c] ;  /* 0x00007380ff1577ac */ /* 0x000ea20008000800 */
[----:B------:R-:W-:-:S06]  /*0e30*/  UIADD3 UR8, UPT, UPT, UR7, UR6, URZ ;  /* 0x0000000607087290 */ /* 0x000fcc000fffe0ff */
[----:B------:R-:W3:Y:S01]  /*0e40*/  LDC.64 R14, c[0x0][0x388] ;  /* 0x0000e200ff0e7b82 */ /* 0x000ee20000000a00 */
[----:B------:R-:W4:Y:S01]  /*0e50*/  LDCU.64 UR22, c[0x0][0x3a0] ;  /* 0x00007400ff1677ac */ /* 0x000f220008000a00 */
[----:B------:R-:W-:Y:S02]  /*0e60*/  UIADD3 UR24, UPT, UPT, -UR16, UR15, URZ ;  /* 0x0000000f10187290 */ /* 0x000fe4000fffe1ff */
[----:B0-----:R-:W-:Y:S01]  /*0e70*/  UIMAD UR8, UR8, UR10, UR15 ;  /* 0x0000000a080872a4 */ /* 0x001fe2000f8e020f */
[----:B--2---:R-:W-:-:S03]  /*0e80*/  IMAD.U32 R13, RZ, RZ, UR21 ;  /* 0x00000015ff0d7e24 */ /* 0x004fc6000f8e00ff */
[----:B------:R-:W-:Y:S02]  /*0e90*/  UIADD3 UR9, UPT, UPT, UR8, UR10, URZ ;  /* 0x0000000a08097290 */ /* 0x000fe4000fffe0ff */
[----:B------:R-:W-:Y:S01]  /*0ea0*/  UIMAD UR8, UR8, UR19, UR18 ;  /* 0x00000013080872a4 */ /* 0x000fe2000f8e0212 */
[----:B------:R-:W-:Y:S01]  /*0eb0*/  IMAD R13, R13, UR6, R0 ;  /* 0x000000060d0d7c24 */ /* 0x000fe2000f8e0200 */
[----:B------:R-:W-:Y:S01]  /*0ec0*/  UIMAD UR20, UR9, UR19, UR18 ;  /* 0x00000013091472a4 */ /* 0x000fe2000f8e0212 */
[----:B----4-:R-:W-:Y:S01]  /*0ed0*/  MOV R4, UR22 ;  /* 0x0000001600047c02 */ /* 0x010fe20008000f00 */
[----:B------:R-:W-:Y:S02]  /*0ee0*/  UIADD3 UR9, UPT, UPT, UR9, UR10, URZ ;  /* 0x0000000a09097290 */ /* 0x000fe4000fffe0ff */
[----:B------:R-:W-:Y:S02]  /*0ef0*/  IADD3 R21, PT, PT, R13, UR21, RZ ;  /* 0x000000150d157c10 */ /* 0x000fe4000fffe0ff */
[----:B------:R-:W-:Y:S01]  /*0f00*/  MOV R25, UR8 ;  /* 0x0000000800197c02 */ /* 0x000fe20008000f00 */
[----:B------:R-:W-:Y:S01]  /*0f10*/  UIMAD UR8, UR9, UR19, UR18 ;  /* 0x00000013090872a4 */ /* 0x000fe2000f8e0212 */
[----:B------:R-:W-:Y:S01]  /*0f20*/  IADD3 R26, PT, PT, R21, UR21, RZ ;  /* 0x00000015151a7c10 */ /* 0x000fe2000fffe0ff */
[-C--:B------:R-:W-:Y:S01]  /*0f30*/  IMAD R13, R13, R4.reuse, UR24 ;  /* 0x000000180d0d7e24 */ /* 0x080fe2000f8e0204 */
[----:B------:R-:W-:Y:S01]  /*0f40*/  MOV R19, UR20 ;  /* 0x0000001400137c02 */ /* 0x000fe20008000f00 */
[----:B------:R-:W-:-:S02]  /*0f50*/  IMAD R21, R21, R4, UR24 ;  /* 0x0000001815157e24 */ /* 0x000fc4000f8e0204 */
[C---:B------:R-:W-:Y:S01]  /*0f60*/  VIADD R23, R26.reuse, UR21 ;  /* 0x000000151a177c36 */ /* 0x040fe20008000000 */
[----:B------:R-:W-:Y:S01]  /*0f70*/  MOV R29, UR8 ;  /* 0x00000008001d7c02 */ /* 0x000fe20008000f00 */
[--C-:B-1----:R-:W-:Y:S01]  /*0f80*/  IMAD.WIDE R18, R19, 0x4, R16.reuse ;  /* 0x0000000413127825 */ /* 0x102fe200078e0210 */
[----:B------:R-:W-:Y:S01]  /*0f90*/  UIADD3 UR8, UPT, UPT, -UR14, UR18, URZ ;  /* 0x000000120e087290 */ /* 0x000fe2000fffe1ff */
[----:B------:R-:W-:Y:S02]  /*0fa0*/  MOV R28, UR23 ;  /* 0x00000017001c7c02 */ /* 0x000fe40008000f00 */
[-C--:B------:R-:W-:Y:S02]  /*0fb0*/  IMAD R26, R26, R4.reuse, UR24 ;  /* 0x000000181a1a7e24 */ /* 0x080fe4000f8e0204 */
[----:B------:R-:W-:Y:S02]  /*0fc0*/  IMAD R23, R23, R4, UR24 ;  /* 0x0000001817177e24 */ /* 0x000fe4000f8e0204 */
[----:B------:R-:W-:Y:S01]  /*0fd0*/  IMAD.WIDE R24, R25, 0x4, R16 ;  /* 0x0000000419187825 */ /* 0x000fe200078e0210 */
[----:B------:R0:W2:Y:S01]  /*0fe0*/  LDG.E R4, desc[UR28][R18.64] ;  /* 0x0000001c12047981 */ /* 0x0000a2000c1e1900 */
[----:B------:R-:W-:-:S02]  /*0ff0*/  UIADD3 UR9, UPT, UPT, UR9, UR10, URZ ;  /* 0x0000000a09097290 */ /* 0x000fc4000fffe0ff */
[----:B------:R-:W-:Y:S01]  /*1000*/  IMAD R21, R21, R28, UR8 ;  /* 0x0000000815157e24 */ /* 0x000fe2000f8e021c */
[----:B------:R1:W4:Y:S01]  /*1010*/  LDG.E R22, desc[UR28][R24.64] ;  /* 0x0000001c18167981 */ /* 0x000322000c1e1900 */
[----:B0-----:R-:W-:-:S04]  /*1020*/  IMAD.WIDE R18, R29, 0x4, R16 ;  /* 0x000000041d127825 */ /* 0x001fc800078e0210 */
[-C--:B------:R-:W-:Y:S01]  /*1030*/  IMAD R29, R13, R28.reuse, UR8 ;  /* 0x000000080d1d7e24 */ /* 0x080fe2000f8e021c */
[----:B------:R-:W-:Y:S01]  /*1040*/  UIMAD UR9, UR9, UR19, UR18 ;  /* 0x00000013090972a4 */ /* 0x000fe2000f8e0212 */
[--C-:B---3--:R-:W-:Y:S01]  /*1050*/  IMAD.WIDE R20, R21, 0x4, R14.reuse ;  /* 0x0000000415147825 */ /* 0x108fe200078e020e */
[----:B------:R0:W3:Y:S03]  /*1060*/  LDG.E R13, desc[UR28][R18.64] ;  /* 0x0000001c120d7981 */ /* 0x0000e6000c1e1900 */
[----:B-1----:R-:W-:Y:S02]  /*1070*/  IMAD.WIDE R24, R29, 0x4, R14 ;  /* 0x000000041d187825 */ /* 0x002fe400078e020e */
[----:B------:R-:W2:Y:S02]  /*1080*/  LDG.E R21, desc[UR28][R20.64] ;  /* 0x0000001c14157981 */ /* 0x000ea4000c1e1900 */
[-C--:B------:R-:W-:Y:S01]  /*1090*/  IMAD R29, R26, R28.reuse, UR8 ;  /* 0x000000081a1d7e24 */ /* 0x080fe2000f8e021c */
[----:B------:R-:W-:Y:S01]  /*10a0*/  MOV R26, UR9 ;  /* 0x00000009001a7c02 */ /* 0x000fe20008000f00 */
[----:B------:R-:W4:Y:S01]  /*10b0*/  LDG.E R24, desc[UR28][R24.64] ;  /* 0x0000001c18187981 */ /* 0x000f22000c1e1900 */
[----:B------:R-:W-:-:S02]  /*10c0*/  IMAD R23, R23, R28, UR8 ;  /* 0x0000000817177e24 */ /* 0x000fc4000f8e021c */
[----:B0-----:R-:W-:-:S04]  /*10d0*/  IMAD.WIDE R18, R29, 0x4, R14 ;  /* 0x000000041d127825 */ /* 0x001fc800078e020e */
[----:B------:R-:W-:Y:S02]  /*10e0*/  IMAD.WIDE R16, R26, 0x4, R16 ;  /* 0x000000041a107825 */ /* 0x000fe400078e0210 */
[----:B------:R-:W3:Y:S02]  /*10f0*/  LDG.E R18, desc[UR28][R18.64] ;  /* 0x0000001c12127981 */ /* 0x000ee4000c1e1900 */
[----:B------:R-:W-:Y:S02]  /*1100*/  IMAD.WIDE R14, R23, 0x4, R14 ;  /* 0x00000004170e7825 */ /* 0x000fe400078e020e */
[----:B------:R-:W5:Y:S04]  /*1110*/  LDG.E R17, desc[UR28][R16.64] ;  /* 0x0000001c10117981 */ /* 0x000f68000c1e1900 */
[----:B------:R-:W5:Y:S01]  /*1120*/  LDG.E R14, desc[UR28][R14.64] ;  /* 0x0000001c0e0e7981 */ /* 0x000f62000c1e1900 */
[----:B------:R-:W-:Y:S01]  /*1130*/  UIADD3 UR6, UPT, UPT, UR6, 0x4, URZ ;  /* 0x0000000406067890 */ /* 0x000fe2000fffe0ff */
[----:B----4-:R-:W-:-:S04]  /*1140*/  FFMA R27, R22, R24, R27 ;  /* 0x00000018161b7223 */ /* 0x010fc8000000001b */
[----:B--2---:R-:W-:-:S04]  /*1150*/  FFMA R4, R4, R21, R27 ;  /* 0x0000001504047223 */ /* 0x004fc8000000001b */
[----:B---3--:R-:W-:-:S04]  /*1160*/  FFMA R4, R13, R18, R4 ;  /* 0x000000120d047223 */ /* 0x008fc80000000004 */
[----:B-----5:R-:W-:-:S07]  /*1170*/  FFMA R27, R17, R14, R4 ;  /* 0x0000000e111b7223 */ /* 0x020fce0000000004 */
.L_x_225:
[----:B------:R-:W-:Y:S05]  /*1180*/  BRA.U !UP0, `(.L_x_222) ;  /* 0x0000000108fc7547 */ /* 0x000fea000b800000 */
[----:B------:R-:W0:Y:S01]  /*1190*/  LDCU UR8, c[0x0][0x398] ;  /* 0x00007300ff0877ac */ /* 0x000e220008000800 */
[----:B------:R-:W-:Y:S02]  /*11a0*/  UISETP.NE.AND UP0, UPT, UR11, 0x1, UPT ;  /* 0x000000010b00788c */ /* 0x000fe4000bf05270 */
[----:B0-----:R-:W-:-:S07]  /*11b0*/  ULOP3.LUT UP2, URZ, UR8, 0x1, URZ, 0xc0, !UPT ;  /* 0x0000000108ff7892 */ /* 0x001fce000f84c0ff */
[----:B------:R-:W-:Y:S05]  /*11c0*/  BRA.U !UP0, `(.L_x_226) ;  /* 0x0000000108887547 */ /* 0x000fea000b800000 */
[----:B------:R-:W0:Y:S01]  /*11d0*/  LDCU UR11, c[0x0][0x39c] ;  /* 0x00007380ff0b77ac */ /* 0x000e220008000800 */
[----:B------:R-:W1:Y:S01]  /*11e0*/  LDC.64 R20, c[0x0][0x380] ;  /* 0x0000e000ff147b82 */ /* 0x000e620000000a00 */
[----:B------:R-:W2:Y:S01]  /*11f0*/  LDCU UR9, c[0x0][0x3bc] ;  /* 0x00007780ff0977ac */ /* 0x000ea20008000800 */
[----:B------:R-:W3:Y:S06]  /*1200*/  LDCU.64 UR20, c[0x0][0x3a0] ;  /* 0x00007400ff1477ac */ /* 0x000eec0008000a00 */
[----:B------:R-:W4:Y:S01]  /*1210*/  LDC.64 R14, c[0x0][0x388] ;  /* 0x0000e200ff0e7b82 */ /* 0x000f220000000a00 */
[----:B------:R-:W-:-:S02]  /*1220*/  UIADD3 UR8, UPT, UPT, UR7, UR6, URZ ;  /* 0x0000000607087290 */ /* 0x000fc4000fffe0ff */
[----:B------:R-:W-:Y:S01]  /*1230*/  UIADD3 UR22, UPT, UPT, -UR16, UR15, URZ ;  /* 0x0000000f10167290 */ /* 0x000fe2000fffe1ff */
[----:B0-----:R-:W-:Y:S01]  /*1240*/  IMAD.U32 R13, RZ, RZ, UR11 ;  /* 0x0000000bff0d7e24 */ /* 0x001fe2000f8e00ff */
[----:B--2---:R-:W-:-:S03]  /*1250*/  UIMAD UR8, UR8, UR9, UR15 ;  /* 0x00000009080872a4 */ /* 0x004fc6000f8e020f */
[----:B------:R-:W-:Y:S01]  /*1260*/  IMAD R4, R13, UR6, R0 ;  /* 0x000000060d047c24 */ /* 0x000fe2000f8e0200 */
[----:B---3--:R-:W-:Y:S01]  /*1270*/  MOV R16, UR20 ;  /* 0x0000001400107c02 */ /* 0x008fe20008000f00 */
[----:B------:R-:W-:Y:S01]  /*1280*/  UIMAD UR10, UR8, UR19, UR18 ;  /* 0x00000013080a72a4 */ /* 0x000fe2000f8e0212 */
[----:B------:R-:W-:Y:S01]  /*1290*/  MOV R22, UR21 ;  /* 0x0000001500167c02 */ /* 0x000fe20008000f00 */
[----:B------:R-:W-:Y:S01]  /*12a0*/  UIADD3 UR8, UPT, UPT, UR8, UR9, URZ ;  /* 0x0000000908087290 */ /* 0x000fe2000fffe0ff */
[C---:B------:R-:W-:Y:S01]  /*12b0*/  IADD3 R13, PT, PT, R4.reuse, UR11, RZ ;  /* 0x0000000b040d7c10 */ /* 0x040fe2000fffe0ff */
[----:B------:R-:W-:Y:S01]  /*12c0*/  UIADD3 UR9, UPT, UPT, -UR14, UR18, URZ ;  /* 0x000000120e097290 */ /* 0x000fe2000fffe1ff */
[-C--:B------:R-:W-:Y:S01]  /*12d0*/  IMAD R4, R4, R16.reuse, UR22 ;  /* 0x0000001604047e24 */ /* 0x080fe2000f8e0210 */
[----:B------:R-:W-:Y:S01]  /*12e0*/  UIMAD UR8, UR8, UR19, UR18 ;  /* 0x00000013080872a4 */ /* 0x000fe2000f8e0212 */
[----:B------:R-:W-:Y:S01]  /*12f0*/  MOV R19, UR10 ;  /* 0x0000000a00137c02 */ /* 0x000fe20008000f00 */
[----:B------:R-:W-:-:S02]  /*1300*/  IMAD R13, R13, R16, UR22 ;  /* 0x000000160d0d7e24 */ /* 0x000fc4000f8e0210 */
[----:B------:R-:W-:Y:S02]  /*1310*/  IMAD R17, R4, R22, UR9 ;  /* 0x0000000904117e24 */ /* 0x000fe4000f8e0216 */
[----:B-1----:R-:W-:-:S04]  /*1320*/  IMAD.WIDE R18, R19, 0x4, R20 ;  /* 0x0000000413127825 */ /* 0x002fc800078e0214 */
[----:B------:R-:W-:Y:S02]  /*1330*/  IMAD.U32 R23, RZ, RZ, UR8 ;  /* 0x00000008ff177e24 */ /* 0x000fe4000f8e00ff */
[----:B------:R-:W-:Y:S01]  /*1340*/  IMAD R13, R13, R22, UR9 ;  /* 0x000000090d0d7e24 */ /* 0x000fe2000f8e0216 */
[----:B------:R-:W2:Y:S01]  /*1350*/  LDG.E R18, desc[UR28][R18.64] ;  /* 0x0000001c12127981 */ /* 0x000ea2000c1e1900 */
[----:B----4-:R-:W-:-:S04]  /*1360*/  IMAD.WIDE R16, R17, 0x4, R14 ;  /* 0x0000000411107825 */ /* 0x010fc800078e020e */
[----:B------:R-:W-:Y:S02]  /*1370*/  IMAD.WIDE R20, R23, 0x4, R20 ;  /* 0x0000000417147825 */ /* 0x000fe400078e0214 */
[----:B------:R-:W2:Y:S02]  /*1380*/  LDG.E R16, desc[UR28][R16.64] ;  /* 0x0000001c10107981 */ /* 0x000ea4000c1e1900 */
[----:B------:R-:W-:Y:S02]  /*1390*/  IMAD.WIDE R14, R13, 0x4, R14 ;  /* 0x000000040d0e7825 */ /* 0x000fe400078e020e */
[----:B------:R-:W3:Y:S04]  /*13a0*/  LDG.E R20, desc[UR28][R20.64] ;  /* 0x0000001c14147981 */ /* 0x000ee8000c1e1900 */
[----:B------:R-:W3:Y:S01]  /*13b0*/  LDG.E R14, desc[UR28][R14.64] ;  /* 0x0000001c0e0e7981 */ /* 0x000ee2000c1e1900 */
[----:B------:R-:W-:Y:S01]  /*13c0*/  UIADD3 UR6, UPT, UPT, UR6, 0x2, URZ ;  /* 0x0000000206067890 */ /* 0x000fe2000fffe0ff */
[----:B--2---:R-:W-:-:S04]  /*13d0*/  FFMA R27, R18, R16, R27 ;  /* 0x00000010121b7223 */ /* 0x004fc8000000001b */
[----:B---3--:R-:W-:-:S07]  /*13e0*/  FFMA R27, R20, R14, R27 ;  /* 0x0000000e141b7223 */ /* 0x008fce000000001b */
.L_x_226:
[----:B------:R-:W-:Y:S05]  /*13f0*/  BRA.U !UP2, `(.L_x_222) ;  /* 0x000000010a607547 */ /* 0x000fea000b800000 */
[----:B------:R-:W0:Y:S01]  /*1400*/  LDCU UR22, c[0x0][0x39c] ;  /* 0x00007380ff1677ac */ /* 0x000e220008000800 */
[----:B------:R-:W1:Y:S01]  /*1410*/  LDCU UR21, c[0x0][0x3bc] ;  /* 0x00007780ff1577ac */ /* 0x000e620008000800 */
[----:B------:R-:W2:Y:S01]  /*1420*/  LDCU.64 UR24, c[0x0][0x3a0] ;  /* 0x00007400ff1877ac */ /* 0x000ea20008000a00 */
[----:B------:R-:W3:Y:S01]  /*1430*/  LDCU.128 UR8, c[0x0][0x380] ;  /* 0x00007000ff0877ac */ /* 0x000ee20008000c00 */
[----:B------:R-:W-:Y:S02]  /*1440*/  UIADD3 UR26, UPT, UPT, -UR16, UR15, URZ ;  /* 0x0000000f101a7290 */ /* 0x000fe4000fffe1ff */
[----:B------:R-:W-:Y:S01]  /*1450*/  UIADD3 UR20, UPT, UPT, UR7, UR6, URZ ;  /* 0x0000000607147290 */ /* 0x000fe2000fffe0ff */
[----:B0-----:R-:W-:Y:S01]  /*1460*/  MOV R13, UR22 ;  /* 0x00000016000d7c02 */ /* 0x001fe20008000f00 */
[----:B------:R-:W-:Y:S02]  /*1470*/  UIADD3 UR23, UPT, UPT, -UR14, UR18, URZ ;  /* 0x000000120e177290 */ /* 0x000fe4000fffe1ff */
[----:B-1----:R-:W-:Y:S01]  /*1480*/  UIMAD UR20, UR20, UR21, UR15 ;  /* 0x00000015141472a4 */ /* 0x002fe2000f8e020f */
[----:B------:R-:W-:Y:S01]  /*1490*/  MOV R15, UR26 ;  /* 0x0000001a000f7c02 */ /* 0x000fe20008000f00 */
[----:B------:R-:W-:-:S02]  /*14a0*/  IMAD R4, R13, UR6, R0 ;  /* 0x000000060d047c24 */ /* 0x000fc4000f8e0200 */
[----:B------:R-:W-:Y:S01]  /*14b0*/  UIMAD UR20, UR20, UR19, UR18 ;  /* 0x00000013141472a4 */ /* 0x000fe2000f8e0212 */
[----:B------:R-:W-:Y:S01]  /*14c0*/  MOV R13, UR23 ;  /* 0x00000017000d7c02 */ /* 0x000fe20008000f00 */
[----:B--2---:R-:W-:Y:S02]  /*14d0*/  IMAD R4, R4, UR24, R15 ;  /* 0x0000001804047c24 */ /* 0x004fe4000f8e020f */
[----:B---3--:R-:W-:Y:S01]  /*14e0*/  UIMAD.WIDE UR8, UR20, 0x4, UR8 ;  /* 0x00000004140878a5 */ /* 0x008fe2000f8e0208 */
[----:B------:R-:W-:Y:S01]  /*14f0*/  MOV R16, UR10 ;  /* 0x0000000a00107c02 */ /* 0x000fe20008000f00 */
[----:B------:R-:W-:Y:S02]  /*1500*/  IMAD.U32 R17, RZ, RZ, UR11 ;  /* 0x0000000bff117e24 */ /* 0x000fe4000f8e00ff */
[----:B------:R-:W-:Y:S02]  /*1510*/  IMAD R13, R4, UR25, R13 ;  /* 0x00000019040d7c24 */ /* 0x000fe4000f8e020d */
[----:B------:R-:W-:-:S02]  /*1520*/  MOV R14, UR8 ;  /* 0x00000008000e7c02 */ /* 0x000fc40008000f00 */
[----:B------:R-:W-:Y:S01]  /*1530*/  IMAD.WIDE R16, R13, 0x4, R16 ;  /* 0x000000040d107825 */ /* 0x000fe200078e0210 */
[----:B------:R-:W-:-:S05]  /*1540*/  MOV R15, UR9 ;  /* 0x00000009000f7c02 */ /* 0x000fca0008000f00 */
[----:B------:R-:W2:Y:S04]  /*1550*/  LDG.E R14, desc[UR28][R14.64] ;  /* 0x0000001c0e0e7981 */ /* 0x000ea8000c1e1900 */
[----:B------:R-:W2:Y:S02]  /*1560*/  LDG.E R16, desc[UR28][R16.64] ;  /* 0x0000001c10107981 */ /* 0x000ea4000c1e1900 */
[----:B--2---:R-:W-:-:S07]  /*1570*/  FFMA R27, R14, R16, R27 ;  /* 0x000000100e1b7223 */ /* 0x004fce000000001b */
.L_x_222:
[----:B------:R-:W0:Y:S01]  /*1580*/  LDCU UR6, c[0x0][0x3a4] ;  /* 0x00007480ff0677ac */ /* 0x000e220008000800 */
[----:B------:R-:W-:Y:S02]  /*1590*/  UIADD3 UR18, UPT, UPT, UR18, 0x1, URZ ;  /* 0x0000000112127890 */ /* 0x000fe4000fffe0ff */
[----:B0-----:R-:W-:-:S04]  /*15a0*/  UIADD3 UR6, UPT, UPT, UR14, UR6, URZ ;  /* 0x000000060e067290 */ /* 0x001fc8000fffe0ff */
[----:B------:R-:W-:-:S09]  /*15b0*/  UISETP.GE.AND UP0, UPT, UR18, UR6, UPT ;  /* 0x000000061200728c */ /* 0x000fd2000bf06270 */
[----:B------:R-:W-:Y:S05]  /*15c0*/  BRA.U !UP0, `(.L_x_227) ;  /* 0xffffffed08fc7547 */ /* 0x000fea000b83ffff */
.L_x_221:
[----:B------:R-:W0:Y:S01]  /*15d0*/  LDCU UR6, c[0x0][0x3a0] ;  /* 0x00007400ff0677ac */ /* 0x000e220008000800 */
[----:B------:R-:W-:Y:S02]  /*15e0*/  UIADD3 UR15, UPT, UPT, UR15, 0x1, URZ ;  /* 0x000000010f0f7890 */ /* 0x000fe4000fffe0ff */
[----:B0-----:R-:W-:-:S04]  /*15f0*/  UIADD3 UR6, UPT, UPT, UR16, UR6, URZ ;  /* 0x0000000610067290 */ /* 0x001fc8000fffe0ff */
[----:B------:R-:W-:-:S09]  /*1600*/  UISETP.GE.AND UP0, UPT, UR15, UR6, UPT ;  /* 0x000000060f00728c */ /* 0x000fd2000bf06270 */
[----:B------:R-:W-:Y:S05]  /*1610*/  BRA.U !UP0, `(.L_x_228) ;  /* 0xffffffed082c7547 */ /* 0x000fea000b83ffff */
[----:B------:R-:W0:Y:S01]  /*1620*/  LDCU UR6, c[0x0][0x3b4] ;  /* 0x00007680ff0677ac */ /* 0x000e220008000800 */
[----:B------:R-:W1:Y:S01]  /*1630*/  LDCU UR8, c[0x0][0x3cc] ;  /* 0x00007980ff0877ac */ /* 0x000e620008000800 */
[----:B0-----:R-:W-:-:S04]  /*1640*/  UIADD3 UR9, UPT, UPT, UR5, -UR6, URZ ;  /* 0x8000000605097290 */ /* 0x001fc8000fffe0ff */
[----:B-1----:R-:W-:Y:S02]  /*1650*/  UISETP.GE.AND UP0, UPT, UR9, UR8, UPT ;  /* 0x000000080900728c */ /* 0x002fe4000bf06270 */
[----:B------:R-:W-:Y:S02]  /*1660*/  MOV R5, UR9 ;  /* 0x0000000900057c02 */ /* 0x000fe40008000f00 */
[----:B------:R-:W-:Y:S01]  /*1670*/  UISETP.GE.AND UP0, UPT, UR5, UR6, !UP0 ;  /* 0x000000060500728c */ /* 0x000fe2000c706270 */
[----:B------:R-:W0:Y:S05]  /*1680*/  LDCU UR6, c[0x0][0x3b4] ;  /* 0x00007680ff0677ac */ /* 0x000e2a0008000800 */
[----:B------:R-:W-:Y:S01]  /*1690*/  PLOP3.LUT P0, PT, PT, PT, UP0, 0x80, 0x8 ;  /* 0x000000000008781c */ /* 0x000fe20003f0f008 */
[----:B------:R-:W-:-:S04]  /*16a0*/  UIADD3 UR5, UPT, UPT, UR5, 0x1, URZ ;  /* 0x0000000105057890 */ /* 0x000fc8000fffe0ff */
[----:B------:R-:W1:Y:S01]  /*16b0*/  @UP0 LDCU.64 UR10, c[0x0][0x390] ;  /* 0x00007200ff0a07ac */ /* 0x000e620008000a00 */
[----:B------:R-:W2:Y:S07]  /*16c0*/  @UP0 LDCU UR15, c[0x0][0x3d0] ;  /* 0x00007a00ff0f07ac */ /* 0x000eae0008000800 */
[----:B------:R-:W-:Y:S01]  /*16d0*/  @P0 IMAD R6, R2, UR8, R5 ;  /* 0x0000000802060c24 */ /* 0x000fe2000f8e0205 */
[----:B0-----:R-:W-:-:S06]  /*16e0*/  UIADD3 UR6, UPT, UPT, UR4, -UR6, URZ ;  /* 0x8000000604067290 */ /* 0x001fcc000fffe0ff */
[----:B------:R-:W-:Y:S02]  /*16f0*/  MOV R7, UR6 ;  /* 0x0000000600077c02 */ /* 0x000fe40008000f00 */
[----:B-1----:R-:W-:Y:S01]  /*1700*/  MOV R5, UR11 ;  /* 0x0000000b00057c02 */ /* 0x002fe20008000f00 */
[----:B------:R-:W-:Y:S02]  /*1710*/  IMAD.U32 R4, RZ, RZ, UR10 ;  /* 0x0000000aff047e24 */ /* 0x000fe4000f8e00ff */
[----:B------:R-:W0:Y:S01]  /*1720*/  LDCU UR6, c[0x0][0x3c4] ;  /* 0x00007880ff0677ac */ /* 0x000e220008000800 */
[----:B--2---:R-:W-:-:S04]  /*1730*/  @P0 IMAD R7, R6, UR15, R7 ;  /* 0x0000000f06070c24 */ /* 0x004fc8000f8e0207 */
[----:B------:R-:W-:-:S05]  /*1740*/  @P0 IMAD.WIDE R4, R7, 0x4, R4 ;  /* 0x0000000407040825 */ /* 0x000fca00078e0204 */
[----:B------:R1:W-:Y:S01]  /*1750*/  @P0 STG.E desc[UR28][R4.64], R27 ;  /* 0x0000001b04000986 */ /* 0x0003e2000c10191c */
[----:B0-----:R-:W-:-:S09]  /*1760*/  UISETP.NE.AND UP0, UPT, UR5, UR6, UPT ;  /* 0x000000060500728c */ /* 0x001fd2000bf05270 */
[----:B-1----:R-:W-:Y:S05]  /*1770*/  BRA.U UP0, `(.L_x_229) ;  /* 0xffffffe900c47547 */ /* 0x002fea000b83ffff */
.L_x_220:
[----:B------:R-:W0:Y:S01]  /*1780*/  LDCU UR5, c[0x0][0x3c8] ;  /* 0x00007900ff0577ac */ /* 0x000e220008000800 */
[----:B------:R-:W-:-:S04]  /*1790*/  UIADD3 UR4, UPT, UPT, UR4, 0x1, URZ ;  /* 0x0000000104047890 */ /* 0x000fc8000fffe0ff */
[----:B0-----:R-:W-:-:S06]  /*17a0*/  UISETP.NE.AND UP0, UPT, UR4, UR5, UPT ;  /* 0x000000050400728c */ /* 0x001fcc000bf05270 */
[----:B------:R-:W-:-:S13]  /*17b0*/  PLOP3.LUT P0, PT, PT, PT, UP0, 0x80, 0x8 ;  /* 0x000000000008781c */ /* 0x000fda0003f0f008 */
[----:B------:R-:W-:Y:S05]  /*17c0*/  @!P0 EXIT ;  /* 0x000000000000894d */ /* 0x000fea0003800000 */
[----:B------:R-:W-:Y:S05]  /*17d0*/  BRA `(.L_x_230) ;  /* 0xffffffe8008c7947 */ /* 0x000fea000383ffff */
.L_x_219:
[C---:B------:R-:W-:Y:S01]  /*17e0*/  LOP3.LUT R12, R3.reuse, 0x3, RZ, 0xc0, !PT ;  /* 0x00000003030c7812 */ /* 0x040fe200078ec0ff */
[----:B------:R-:W-:Y:S01]  /*17f0*/  UMOV UR4, URZ ;  /* 0x000000ff00047c82 */ /* 0x000fe20008000000 */
[----:B------:R-:W-:-:S07]  /*1800*/  LOP3.LUT R0, R3, 0x7ffffffc, RZ, 0xc0, !PT ;  /* 0x7ffffffc03007812 */ /* 0x000fce00078ec0ff */
.L_x_235:
[----:B0-----:R-:W0:Y:S01]  /*1810*/  LDCU UR5, c[0x0][0x3b4] ;  /* 0x00007680ff0577ac */ /* 0x001e220008000800 */
[----:B-1----:R-:W1:Y:S01]  /*1820*/  LDCU UR7, c[0x0][0x3d0] ;  /* 0x00007a00ff0777ac */ /* 0x002e620008000800 */
[----:B0-----:R-:W-:Y:S02]  /*1830*/  UISETP.GE.AND UP0, UPT, UR4, UR5, UPT ;  /* 0x000000050400728c */ /* 0x001fe4000bf06270 */
[----:B------:R-:W-:-:S04]  /*1840*/  UIADD3 UR6, UPT, UPT, UR4, -UR5, URZ ;  /* 0x8000000504067290 */ /* 0x000fc8000fffe0ff */
[----:B-1----:R-:W-:-:S09]  /*1850*/  UISETP.LT.AND UP0, UPT, UR6, UR7, UP0 ;  /* 0x000000070600728c */ /* 0x002fd20008701270 */
[----:B---3--:R-:W-:Y:S05]  /*1860*/  BRA.U !UP0, `(.L_x_231) ;  /* 0x0000000508647547 */ /* 0x008fea000b800000 */
[----:B------:R-:W0:Y:S01]  /*1870*/  LDCU UR7, c[0x0][0x3c4] ;  /* 0x00007880ff0777ac */ /* 0x000e220008000800 */
[----:B------:R-:W-:Y:S01]  /*1880*/  HFMA2 R3, -RZ, RZ, 0, 0 ;  /* 0x00000000ff037431 */ /* 0x000fe200000001ff */
[----:B0-----:R-:W-:-:S09]  /*1890*/  UISETP.GE.U32.AND UP0, UPT, UR7, 0x4, UPT ;  /* 0x000000040700788c */ /* 0x001fd2000bf06070 */
[----:B------:R-:W-:Y:S05]  /*18a0*/  BRA.U !UP0, `(.L_x_232) ;  /* 0x0000000108bc7547 */ /* 0x000fea000b800000 */
[----:B------:R-:W0:Y:S01]  /*18b0*/  LDC R3, c[0x0][0x3cc] ;  /* 0x0000f300ff037b82 */ /* 0x000e220000000800 */
[----:B------:R-:W-:Y:S01]  /*18c0*/  MOV R13, RZ ;  /* 0x000000ff000d7202 */ /* 0x000fe20000000f00 */
[----:B------:R-:W1:Y:S01]  /*18d0*/  LDCU UR5, c[0x0][0x3b4] ;  /* 0x00007680ff0577ac */ /* 0x000e620008000800 */
[----:B------:R-:W-:-:S05]  /*18e0*/  NOP ;  /* 0x0000000000007918 */ /* 0x000fca0000000000 */
.L_x_233:
[C---:B---3--:R-:W-:Y:S01]  /*18f0*/  IADD3 R4, PT, PT, R13.reuse, 0x1, RZ ;  /* 0x000000010d047810 */ /* 0x048fe20007ffe0ff */
[C---:B------:R-:W-:Y:S01]  /*1900*/  VIADD R5, R13.reuse, 0x2 ;  /* 0x000000020d057836 */ /* 0x040fe20000000000 */
[----:B-1----:R-:W-:Y:S02]  /*1910*/  IADD3 R14, PT, PT, R13, -UR5, RZ ;  /* 0x800000050d0e7c10 */ /* 0x002fe4000fffe0ff */
[----:B------:R-:W-:Y:S02]  /*1920*/  IADD3 R16, PT, PT, R4, -UR5, RZ ;  /* 0x8000000504107c10 */ /* 0x000fe4000fffe0ff */
[----:B------:R-:W-:Y:S02]  /*1930*/  IADD3 R18, PT, PT, R5, -UR5, RZ ;  /* 0x8000000505127c10 */ /* 0x000fe4000fffe0ff */
[-C--:B0-----:R-:W-:Y:S02]  /*1940*/  ISETP.GE.AND P2, PT, R14, R3.reuse, PT ;  /* 0x000000030e00720c */ /* 0x081fe40003f46270 */
[----:B------:R-:W-:-:S02]  /*1950*/  ISETP.GE.AND P3, PT, R16, R3, PT ;  /* 0x000000031000720c */ /* 0x000fc40003f66270 */
[----:B------:R-:W-:Y:S02]  /*1960*/  ISETP.GE.AND P0, PT, R18, R3, PT ;  /* 0x000000031200720c */ /* 0x000fe40003f06270 */
[C---:B------:R-:W-:Y:S02]  /*1970*/  ISETP.LT.OR P2, PT, R13.reuse, UR5, P2 ;  /* 0x000000050d007c0c */ /* 0x040fe40009741670 */
[----:B------:R-:W-:Y:S02]  /*1980*/  IADD3 R6, PT, PT, R13, 0x3, RZ ;  /* 0x000000030d067810 */ /* 0x000fe40007ffe0ff */
[----:B------:R-:W-:Y:S02]  /*1990*/  ISETP.LT.OR P3, PT, R4, UR5, P3 ;  /* 0x0000000504007c0c */ /* 0x000fe40009f61670 */
[----:B------:R-:W-:Y:S01]  /*19a0*/  ISETP.LT.OR P0, PT, R5, UR5, P0 ;  /* 0x0000000505007c0c */ /* 0x000fe20008701670 */
[----:B------:R-:W-:Y:S01]  /*19b0*/  VIADD R20, R6, -UR5 ;  /* 0x8000000506147c36 */ /* 0x000fe20008000000 */
[----:B------:R-:W-:-:S04]  /*19c0*/  IADD3 R13, PT, PT, R13, 0x4, RZ ;  /* 0x000000040d0d7810 */ /* 0x000fc80007ffe0ff */
[-C--:B------:R-:W-:Y:S01]  /*19d0*/  ISETP.GE.AND P1, PT, R20, R3.reuse, PT ;  /* 0x000000031400720c */ /* 0x080fe20003f26270 */
[----:B------:R-:W0:Y:S01]  /*19e0*/  @!P2 LDC R15, c[0x0][0x3d0] ;  /* 0x0000f400ff0fab82 */ /* 0x000e220000000800 */
[-C--:B------:R-:W-:Y:S02]  /*19f0*/  @!P2 IMAD R14, R2, R3.reuse, R14 ;  /* 0x00000003020ea224 */ /* 0x080fe400078e020e */
[----:B------:R-:W-:Y:S01]  /*1a00*/  ISETP.LT.OR P1, PT, R6, UR5, P1 ;  /* 0x0000000506007c0c */ /* 0x000fe20008f21670 */
[CC--:B------:R-:W-:Y:S02]  /*1a10*/  @!P3 IMAD R16, R2.reuse, R3.reuse, R16 ;  /* 0x000000030210b224 */ /* 0x0c0fe400078e0210 */
[CC--:B------:R-:W-:Y:S02]  /*1a20*/  @!P0 IMAD R18, R2.reuse, R3.reuse, R18 ;  /* 0x0000000302128224 */ /* 0x0c0fe400078e0212 */
[----:B------:R-:W1:Y:S08]  /*1a30*/  @!P3 LDC R17, c[0x0][0x3d0] ;  /* 0x0000f400ff11bb82 */ /* 0x000e700000000800 */
[----:B------:R-:W2:Y:S01]  /*1a40*/  @!P0 LDC R19, c[0x0][0x3d0] ;  /* 0x0000f400ff138b82 */ /* 0x000ea20000000800 */
[----:B------:R-:W-:-:S07]  /*1a50*/  @!P1 IMAD R20, R2, R3, R20 ;  /* 0x0000000302149224 */ /* 0x000fce00078e0214 */
[----:B------:R-:W3:Y:S01]  /*1a60*/  @!P2 LDC.64 R10, c[0x0][0x390] ;  /* 0x0000e400ff0aab82 */ /* 0x000ee20000000a00 */
[----:B0-----:R-:W-:-:S07]  /*1a70*/  @!P2 IMAD R15, R14, R15, UR6 ;  /* 0x000000060e0fae24 */ /* 0x001fce000f8e020f */
[----:B------:R-:W0:Y:S01]  /*1a80*/  @!P3 LDC.64 R8, c[0x0][0x390] ;  /* 0x0000e400ff08bb82 */ /* 0x000e220000000a00 */
[----:B-1----:R-:W-:-:S07]  /*1a90*/  @!P3 IMAD R17, R16, R17, UR6 ;  /* 0x000000061011be24 */ /* 0x002fce000f8e0211 */
[----:B------:R-:W1:Y:S01]  /*1aa0*/  @!P0 LDC.64 R6, c[0x0][0x390] ;  /* 0x0000e400ff068b82 */ /* 0x000e620000000a00 */
[----:B--2---:R-:W-:-:S07]  /*1ab0*/  @!P0 IMAD R19, R18, R19, UR6 ;  /* 0x0000000612138e24 */ /* 0x004fce000f8e0213 */
[----:B------:R-:W2:Y:S01]  /*1ac0*/  @!P1 LDC R21, c[0x0][0x3d0] ;  /* 0x0000f400ff159b82 */ /* 0x000ea20000000800 */
[----:B---3--:R-:W-:-:S05]  /*1ad0*/  @!P2 IMAD.WIDE R10, R15, 0x4, R10 ;  /* 0x000000040f0aa825 */ /* 0x008fca00078e020a */
[----:B------:R3:W-:Y:S02]  /*1ae0*/  @!P2 STG.E desc[UR28][R10.64], RZ ;  /* 0x000000ff0a00a986 */ /* 0x0007e4000c10191c */
[----:B------:R-:W4:Y:S01]  /*1af0*/  @!P1 LDC.64 R4, c[0x0][0x390] ;  /* 0x0000e400ff049b82 */ /* 0x000f220000000a00 */
[----:B0-----:R-:W-:-:S05]  /*1b00*/  @!P3 IMAD.WIDE R8, R17, 0x4, R8 ;  /* 0x000000041108b825 */ /* 0x001fca00078e0208 */
[----:B------:R3:W-:Y:S01]  /*1b10*/  @!P3 STG.E desc[UR28][R8.64], RZ ;  /* 0x000000ff0800b986 */ /* 0x0007e2000c10191c */
[----:B-1----:R-:W-:-:S05]  /*1b20*/  @!P0 IMAD.WIDE R6, R19, 0x4, R6 ;  /* 0x0000000413068825 */ /* 0x002fca00078e0206 */
[----:B------:R3:W-:Y:S01]  /*1b30*/  @!P0 STG.E desc[UR28][R6.64], RZ ;  /* 0x000000ff06008986 */ /* 0x0007e2000c10191c */
[----:B------:R-:W-:Y:S01]  /*1b40*/  ISETP.NE.AND P0, PT, R13, R0, PT ;  /* 0x000000000d00720c */ /* 0x000fe20003f05270 */
[----:B--2---:R-:W-:-:S04]  /*1b50*/  @!P1 IMAD R21, R20, R21, UR6 ;  /* 0x0000000614159e24 */ /* 0x004fc8000f8e0215 */
[----:B----4-:R-:W-:-:S05]  /*1b60*/  @!P1 IMAD.WIDE R4, R21, 0x4, R4 ;  /* 0x0000000415049825 */ /* 0x010fca00078e0204 */
[----:B------:R3:W-:Y:S03]  /*1b70*/  @!P1 STG.E desc[UR28][R4.64], RZ ;  /* 0x000000ff04009986 */ /* 0x0007e6000c10191c */
[----:B------:R-:W-:Y:S05]  /*1b80*/  @P0 BRA `(.L_x_233) ;  /* 0xfffffffc00580947 */ /* 0x000fea000383ffff */
[----:B------:R-:W-:-:S07]  /*1b90*/  MOV R3, R0 ;  /* 0x0000000000037202 */ /* 0x000fce0000000f00 */
.L_x_232:
[----:B------:R-:W-:-:S13]  /*1ba0*/  ISETP.NE.AND P0, PT, R12, RZ, PT ;  /* 0x000000ff0c00720c */ /* 0x000fda0003f05270 */
[----:B------:R-:W-:Y:S05]  /*1bb0*/  @!P0 BRA `(.L_x_231) ;  /* 0x0000000000908947 */ /* 0x000fea0003800000 */
[----:B------:R-:W0:Y:S01]  /*1bc0*/  LDCU UR7, c[0x0][0x3c4] ;  /* 0x00007880ff0777ac */ /* 0x000e220008000800 */
[----:B------:R-:W-:Y:S01]  /*1bd0*/  ISETP.NE.AND P0, PT, R12, 0x1, PT ;  /* 0x000000010c00780c */ /* 0x000fe20003f05270 */
[----:B0-----:R-:W-:-:S12]  /*1be0*/  ULOP3.LUT UP0, URZ, UR7, 0x1, URZ, 0xc0, !UPT ;  /* 0x0000000107ff7892 */ /* 0x001fd8000f80c0ff */
[----:B------:R-:W-:Y:S05]  /*1bf0*/  @!P0 BRA `(.L_x_234) ;  /* 0x0000000000548947 */ /* 0x000fea0003800000 */
[----:B---3--:R-:W0:Y:S01]  /*1c00*/  LDC R10, c[0x0][0x3cc] ;  /* 0x0000f300ff0a7b82 */ /* 0x008e220000000800 */
[C---:B------:R-:W-:Y:S02]  /*1c10*/  IADD3 R4, PT, PT, R3.reuse, 0x1, RZ ;  /* 0x0000000103047810 */ /* 0x040fe40007ffe0ff */
[----:B------:R-:W-:-:S03]  /*1c20*/  IADD3 R9, PT, PT, R3, -UR5, RZ ;  /* 0x8000000503097c10 */ /* 0x000fc6000fffe0ff */
[----:B------:R-:W-:Y:S01]  /*1c30*/  VIADD R11, R4, -UR5 ;  /* 0x80000005040b7c36 */ /* 0x000fe20008000000 */
[----:B0-----:R-:W-:-:S04]  /*1c40*/  ISETP.GE.AND P0, PT, R9, R10, PT ;  /* 0x0000000a0900720c */ /* 0x001fc80003f06270 */
[----:B------:R-:W-:Y:S02]  /*1c50*/  ISETP.GE.AND P1, PT, R11, R10, PT ;  /* 0x0000000a0b00720c */ /* 0x000fe40003f26270 */
[C---:B------:R-:W-:Y:S02]  /*1c60*/  ISETP.LT.OR P0, PT, R3.reuse, UR5, P0 ;  /* 0x0000000503007c0c */ /* 0x040fe40008701670 */
[----:B------:R-:W-:Y:S02]  /*1c70*/  ISETP.LT.OR P1, PT, R4, UR5, P1 ;  /* 0x0000000504007c0c */ /* 0x000fe40008f21670 */
[----:B------:R-:W-:-:S09]  /*1c80*/  IADD3 R3, PT, PT, R3, 0x2, RZ ;  /* 0x0000000203037810 */ /* 0x000fd20007ffe0ff */
[----:B------:R-:W0:Y:S01]  /*1c90*/  @!P0 LDC R13, c[0x0][0x3d0] ;  /* 0x0000f400ff0d8b82 */ /* 0x000e220000000800 */
[CC--:B------:R-:W-:Y:S02]  /*1ca0*/  @!P0 IMAD R8, R2.reuse, R10.reuse, R9 ;  /* 0x0000000a02088224 */ /* 0x0c0fe400078e0209 */
[----:B------:R-:W-:-:S05]  /*1cb0*/  @!P1 IMAD R10, R2, R10, R11 ;  /* 0x0000000a020a9224 */ /* 0x000fca00078e020b */
[----:B------:R-:W1:Y:S08]  /*1cc0*/  @!P1 LDC R15, c[0x0][0x3d0] ;  /* 0x0000f400ff0f9b82 */ /* 0x000e700000000800 */
[----:B------:R-:W2:Y:S08]  /*1cd0*/  @!P0 LDC.64 R6, c[0x0][0x390] ;  /* 0x0000e400ff068b82 */ /* 0x000eb00000000a00 */
[----:B------:R-:W3:Y:S01]  /*1ce0*/  @!P1 LDC.64 R4, c[0x0][0x390] ;  /* 0x0000e400ff049b82 */ /* 0x000ee20000000a00 */
[----:B0-----:R-:W-:-:S02]  /*1cf0*/  @!P0 IMAD R9, R8, R13, UR6 ;  /* 0x0000000608098e24 */ /* 0x001fc4000f8e020d */
[----:B-1----:R-:W-:Y:S02]  /*1d00*/  @!P1 IMAD R11, R10, R15, UR6 ;  /* 0x000000060a0b9e24 */ /* 0x002fe4000f8e020f */
[----:B--2---:R-:W-:-:S05]  /*1d10*/  @!P0 IMAD.WIDE R6, R9, 0x4, R6 ;  /* 0x0000000409068825 */ /* 0x004fca00078e0206 */
[----:B------:R0:W-:Y:S01]  /*1d20*/  @!P0 STG.E desc[UR28][R6.64], RZ ;  /* 0x000000ff06008986 */ /* 0x0001e2000c10191c */
[----:B---3--:R-:W-:-:S05]  /*1d30*/  @!P1 IMAD.WIDE R4, R11, 0x4, R4 ;  /* 0x000000040b049825 */ /* 0x008fca00078e0204 */
[----:B------:R0:W-:Y:S02]  /*1d40*/  @!P1 STG.E desc[UR28][R4.64], RZ ;  /* 0x000000ff04009986 */ /* 0x0001e4000c10191c */
.L_x_234:
[----:B------:R-:W-:Y:S05]  /*1d50*/  BRA.U !UP0, `(.L_x_231) ;  /* 0x0000000108287547 */ /* 0x000fea000b800000 */
[----:B0--3--:R-:W0:Y:S01]  /*1d60*/  LDC R6, c[0x0][0x3cc] ;  /* 0x0000f300ff067b82 */ /* 0x009e220000000800 */
[----:B------:R-:W-:-:S04]  /*1d70*/  IADD3 R7, PT, PT, R3, -UR5, RZ ;  /* 0x8000000503077c10 */ /* 0x000fc8000fffe0ff */
[----:B0-----:R-:W-:-:S04]  /*1d80*/  ISETP.GE.AND P0, PT, R7, R6, PT ;  /* 0x000000060700720c */ /* 0x001fc80003f06270 */
[----:B------:R-:W-:-:S13]  /*1d90*/  ISETP.LT.OR P0, PT, R3, UR5, P0 ;  /* 0x0000000503007c0c */ /* 0x000fda0008701670 */
[----:B------:R-:W0:Y:S01]  /*1da0*/  @!P0 LDC R8, c[0x0][0x3d0] ;  /* 0x0000f400ff088b82 */ /* 0x000e220000000800 */
[----:B------:R-:W-:-:S07]  /*1db0*/  @!P0 IMAD R3, R2, R6, R7 ;  /* 0x0000000602038224 */ /* 0x000fce00078e0207 */
[----:B------:R-:W1:Y:S01]  /*1dc0*/  @!P0 LDC.64 R4, c[0x0][0x390] ;  /* 0x0000e400ff048b82 */ /* 0x000e620000000a00 */
[----:B0-----:R-:W-:-:S04]  /*1dd0*/  @!P0 IMAD R3, R3, R8, UR6 ;  /* 0x0000000603038e24 */ /* 0x001fc8000f8e0208 */
[----:B-1----:R-:W-:-:S05]  /*1de0*/  @!P0 IMAD.WIDE R4, R3, 0x4, R4 ;  /* 0x0000000403048825 */ /* 0x002fca00078e0204 */
[----:B------:R1:W-:Y:S02]  /*1df0*/  @!P0 STG.E desc[UR28][R4.64], RZ ;  /* 0x000000ff04008986 */ /* 0x0003e4000c10191c */
.L_x_231:
[----:B------:R-:W2:Y:S01]  /*1e00*/  LDC R3, c[0x0][0x3c8] ;  /* 0x0000f200ff037b82 */ /* 0x000ea20000000800 */
[----:B------:R-:W-:-:S06]  /*1e10*/  UIADD3 UR4, UPT, UPT, UR4, 0x1, URZ ;  /* 0x0000000104047890 */ /* 0x000fcc000fffe0ff */
[----:B--2---:R-:W-:-:S13]  /*1e20*/  ISETP.NE.AND P0, PT, R3, UR4, PT ;  /* 0x0000000403007c0c */ /* 0x004fda000bf05270 */
[----:B------:R-:W-:Y:S05]  /*1e30*/  @!P0 EXIT ;  /* 0x000000000000894d */ /* 0x000fea0003800000 */
[----:B------:R-:W-:Y:S05]  /*1e40*/  BRA `(.L_x_235) ;  /* 0xfffffff800707947 */ /* 0x000fea000383ffff */
.L_x_218:
[C---:B------:R-:W-:Y:S01]  /*1e50*/  LOP3.LUT R12, R3.reuse, 0x3, RZ, 0xc0, !PT ;  /* 0x00000003030c7812 */ /* 0x040fe200078ec0ff */
[----:B------:R-:W-:Y:S01]  /*1e60*/  UMOV UR4, URZ ;  /* 0x000000ff00047c82 */ /* 0x000fe20008000000 */
[----:B------:R-:W-:-:S07]  /*1e70*/  LOP3.LUT R0, R3, 0x7ffffffc, RZ, 0xc0, !PT ;  /* 0x7ffffffc03007812 */ /* 0x000fce00078ec0ff */
.L_x_240:
        /* <DEDUP_REMOVED lines=14> */
.L_x_238:
[C---:B---3--:R-:W-:Y:S01]  /*1f60*/  VIADD R4, R13.reuse, 0x1 ;  /* 0x000000010d047836 */ /* 0x048fe20000000000 */
[C---:B------:R-:W-:Y:S02]  /*1f70*/  IADD3 R5, PT, PT, R13.reuse, 0x2, RZ ;  /* 0x000000020d057810 */ /* 0x040fe40007ffe0ff */
[----:B-1----:R-:W-:Y:S02]  /*1f80*/  IADD3 R14, PT, PT, R13, -UR5, RZ ;  /* 0x800000050d0e7c10 */ /* 0x002fe4000fffe0ff */
[----:B------:R-:W-:Y:S01]  /*1f90*/  IADD3 R16, PT, PT, R4, -UR5, RZ ;  /* 0x8000000504107c10 */ /* 0x000fe2000fffe0ff */
[----:B------:R-:W-:Y:S01]  /*1fa0*/  VIADD R18, R5, -UR5 ;  /* 0x8000000505127c36 */ /* 0x000fe20008000000 */
[-C--:B0-----:R-:W-:Y:S02]  /*1fb0*/  ISETP.GE.AND P2, PT, R14, R3.reuse, PT ;  /* 0x000000030e00720c */ /* 0x081fe40003f46270 */
[-C--:B------:R-:W-:Y:S02]  /*1fc0*/  ISETP.GE.AND P3, PT, R16, R3.reuse, PT ;  /* 0x000000031000720c */ /* 0x080fe40003f66270 */
[----:B------:R-:W-:-:S02]  /*1fd0*/  ISETP.GE.AND P0, PT, R18, R3, PT ;  /* 0x000000031200720c */ /* 0x000fc40003f06270 */
[----:B------:R-:W-:Y:S02]  /*1fe0*/  ISETP.LT.OR P2, PT, R13, UR5, P2 ;  /* 0x000000050d007c0c */ /* 0x000fe40009741670 */
[----:B------:R-:W-:Y:S02]  /*1ff0*/  ISETP.LT.OR P3, PT, R4, UR5, P3 ;  /* 0x0000000504007c0c */ /* 0x000fe40009f61670 */
[----:B------:R-:W-:Y:S02]  /*2000*/  ISETP.LT.OR P0, PT, R5, UR5, P0 ;  /* 0x0000000505007c0c */ /* 0x000fe40008701670 */
[C---:B------:R-:W-:Y:S02]  /*2010*/  IADD3 R6, PT, PT, R13.reuse, 0x3, RZ ;  /* 0x000000030d067810 */ /* 0x040fe40007ffe0ff */
[----:B------:R-:W-:Y:S02]  /*2020*/  IADD3 R13, PT, PT, R13, 0x4, RZ ;  /* 0x000000040d0d7810 */ /* 0x000fe40007ffe0ff */
[----:B------:R-:W-:-:S03]  /*2030*/  IADD3 R20, PT, PT, R6, -UR5, RZ ;  /* 0x8000000506147c10 */ /* 0x000fc6000fffe0ff */
[----:B------:R-:W0:Y:S01]  /*2040*/  @!P2 LDC R15, c[0x0][0x3d0] ;  /* 0x0000f400ff0fab82 */ /* 0x000e220000000800 */
[-C--:B------:R-:W-:Y:S01]  /*2050*/  ISETP.GE.AND P1, PT, R20, R3.reuse, PT ;  /* 0x000000031400720c */ /* 0x080fe20003f26270 */
[CC--:B------:R-:W-:Y:S02]  /*2060*/  @!P2 IMAD R14, R2.reuse, R3.reuse, R14 ;  /* 0x00000003020ea224 */ /* 0x0c0fe400078e020e */
[-C--:B------:R-:W-:Y:S01]  /*2070*/  @!P3 IMAD R16, R2, R3.reuse, R16 ;  /* 0x000000030210b224 */ /* 0x080fe200078e0210 */
[----:B------:R-:W-:Y:S01]  /*2080*/  ISETP.LT.OR P1, PT, R6, UR5, P1 ;  /* 0x0000000506007c0c */ /* 0x000fe20008f21670 */
[CC--:B------:R-:W-:Y:S02]  /*2090*/  @!P0 IMAD R18, R2.reuse, R3.reuse, R18 ;  /* 0x0000000302128224 */ /* 0x0c0fe400078e0212 */
[----:B------:R-:W1:Y:S08]  /*20a0*/  @!P3 LDC R17, c[0x0][0x3d0] ;  /* 0x0000f400ff11bb82 */ /* 0x000e700000000800 */
[----:B------:R-:W2:Y:S02]  /*20b0*/  @!P0 LDC R19, c[0x0][0x3d0] ;  /* 0x0000f400ff138b82 */ /* 0x000ea40000000800 */
[----:B------:R-:W-:-:S06]  /*20c0*/  @!P1 IMAD R20, R2, R3, R20 ;  /* 0x0000000302149224 */ /* 0x000fcc00078e0214 */
        /* <DEDUP_REMOVED lines=20> */
.L_x_237:
[----:B------:R-:W-:-:S13]  /*2210*/  ISETP.NE.AND P0, PT, R12, RZ, PT ;  /* 0x000000ff0c00720c */ /* 0x000fda0003f05270 */
[----:B------:R-:W-:Y:S05]  /*2220*/  @!P0 BRA `(.L_x_236) ;  /* 0x0000000000908947 */ /* 0x000fea0003800000 */
[----:B------:R-:W0:Y:S01]  /*2230*/  LDCU UR7, c[0x0][0x3c4] ;  /* 0x00007880ff0777ac */ /* 0x000e220008000800 */
[----:B------:R-:W-:Y:S01]  /*2240*/  ISETP.NE.AND P0, PT, R12, 0x1, PT ;  /* 0x000000010c00780c */ /* 0x000fe20003f05270 */
[----:B0-----:R-:W-:-:S12]  /*2250*/  ULOP3.LUT UP0, URZ, UR7, 0x1, URZ, 0xc0, !UPT ;  /* 0x0000000107ff7892 */ /* 0x001fd8000f80c0ff */
[----:B------:R-:W-:Y:S05]  /*2260*/  @!P0 BRA `(.L_x_239) ;  /* 0x0000000000548947 */ /* 0x000fea0003800000 */
[----:B---3--:R-:W0:Y:S01]  /*2270*/  LDC R10, c[0x0][0x3cc] ;  /* 0x0000f300ff0a7b82 */ /* 0x008e220000000800 */
[C---:B------:R-:W-:Y:S01]  /*2280*/  IADD3 R4, PT, PT, R3.reuse, 0x1, RZ ;  /* 0x0000000103047810 */ /* 0x040fe20007ffe0ff */
[----:B------:R-:W-:-:S03]  /*2290*/  VIADD R9, R3, -UR5 ;  /* 0x8000000503097c36 */ /* 0x000fc60008000000 */
[C---:B------:R-:W-:Y:S02]  /*22a0*/  IADD3 R11, PT, PT, R4.reuse, -UR5, RZ ;  /* 0x80000005040b7c10 */ /* 0x040fe4000fffe0ff */
[-C--:B0-----:R-:W-:Y:S02]  /*22b0*/  ISETP.GE.AND P0, PT, R9, R10.reuse, PT ;  /* 0x0000000a0900720c */ /* 0x081fe40003f06270 */
        /* <DEDUP_REMOVED lines=16> */
.L_x_239:
        /* <DEDUP_REMOVED lines=11> */
.L_x_236:
[----:B------:R-:W2:Y:S01]  /*2470*/  LDC R3, c[0x0][0x3c8] ;  /* 0x0000f200ff037b82 */ /* 0x000ea20000000800 */
[----:B------:R-:W-:-:S06]  /*2480*/  UIADD3 UR4, UPT, UPT, UR4, 0x1, URZ ;  /* 0x0000000104047890 */ /* 0x000fcc000fffe0ff */
[----:B--2---:R-:W-:-:S13]  /*2490*/  ISETP.NE.AND P0, PT, R3, UR4, PT ;  /* 0x0000000403007c0c */ /* 0x004fda000bf05270 */
[----:B------:R-:W-:Y:S05]  /*24a0*/  @!P0 EXIT ;  /* 0x000000000000894d */ /* 0x000fea0003800000 */
[----:B------:R-:W-:Y:S05]  /*24b0*/  BRA `(.L_x_240) ;  /* 0xfffffff800707947 */ /* 0x000fea000383ffff */
.L_x_217:
[C---:B------:R-:W-:Y:S01]  /*24c0*/  LOP3.LUT R12, R3.reuse, 0x3, RZ, 0xc0, !PT ;  /* 0x00000003030c7812 */ /* 0x040fe200078ec0ff */
[----:B------:R-:W-:Y:S01]  /*24d0*/  UMOV UR4, URZ ;  /* 0x000000ff00047c82 */ /* 0x000fe20008000000 */
[----:B------:R-:W-:-:S07]  /*24e0*/  LOP3.LUT R0, R3, 0x7ffffffc, RZ, 0xc0, !PT ;  /* 0x7ffffffc03007812 */ /* 0x000fce00078ec0ff */
.L_x_245:
[----:B0-----:R-:W0:Y:S01]  /*24f0*/  LDCU UR5, c[0x0][0x3b4] ;  /* 0x00007680ff0577ac */ /* 0x001e220008000800 */
[----:B-1----:R-:W1:Y:S01]  /*2500*/  LDCU UR7, c[0x0][0x3d0] ;  /* 0x00007a00ff0777ac */ /* 0x002e620008000800 */
[----:B------:R-:W2:Y:S01]  /*2510*/  LDCU UR8, c[0x0][0x3c8] ;  /* 0x00007900ff0877ac */ /* 0x000ea20008000800 */
[----:B0-----:R-:W-:Y:S02]  /*2520*/  UISETP.GE.AND UP0, UPT, UR4, UR5, UPT ;  /* 0x000000050400728c */ /* 0x001fe4000bf06270 */
[----:B------:R-:W-:Y:S02]  /*2530*/  UIADD3 UR6, UPT, UPT, UR4, -UR5, URZ ;  /* 0x8000000504067290 */ /* 0x000fe4000fffe0ff */
[----:B------:R-:W-:Y:S02]  /*2540*/  UIADD3 UR4, UPT, UPT, UR4, 0x1, URZ ;  /* 0x0000000104047890 */ /* 0x000fe4000fffe0ff */
[----:B-1----:R-:W-:Y:S02]  /*2550*/  UISETP.LT.AND UP0, UPT, UR6, UR7, UP0 ;  /* 0x000000070600728c */ /* 0x002fe40008701270 */
[----:B--2---:R-:W-:-:S07]  /*2560*/  UISETP.NE.AND UP1, UPT, UR4, UR8, UPT ;  /* 0x000000080400728c */ /* 0x004fce000bf25270 */
[----:B---3--:R-:W-:Y:S05]  /*2570*/  BRA.U !UP0, `(.L_x_241) ;  /* 0x0000000508647547 */ /* 0x008fea000b800000 */
[----:B------:R-:W0:Y:S01]  /*2580*/  LDCU UR7, c[0x0][0x3c4] ;  /* 0x00007880ff0777ac */ /* 0x000e220008000800 */
[----:B------:R-:W-:Y:S01]  /*2590*/  HFMA2 R3, -RZ, RZ, 0, 0 ;  /* 0x00000000ff037431 */ /* 0x000fe200000001ff */
[----:B0-----:R-:W-:-:S09]  /*25a0*/  UISETP.GE.U32.AND UP0, UPT, UR7, 0x4, UPT ;  /* 0x000000040700788c */ /* 0x001fd2000bf06070 */
[----:B------:R-:W-:Y:S05]  /*25b0*/  BRA.U !UP0, `(.L_x_242) ;  /* 0x0000000108bc7547 */ /* 0x000fea000b800000 */
[----:B------:R-:W0:Y:S01]  /*25c0*/  LDC R3, c[0x0][0x3cc] ;  /* 0x0000f300ff037b82 */ /* 0x000e220000000800 */
[----:B------:R-:W-:Y:S01]  /*25d0*/  IMAD.MOV.U32 R13, RZ, RZ, RZ ;  /* 0x000000ffff0d7224 */ /* 0x000fe200078e00ff */
[----:B------:R-:W1:Y:S01]  /*25e0*/  LDCU UR5, c[0x0][0x3b4] ;  /* 0x00007680ff0577ac */ /* 0x000e620008000800 */
[----:B------:R-:W-:-:S05]  /*25f0*/  NOP ;  /* 0x0000000000007918 */ /* 0x000fca0000000000 */
.L_x_243:
[C---:B---3--:R-:W-:Y:S02]  /*2600*/  IADD3 R4, PT, PT, R13.reuse, 0x1, RZ ;  /* 0x000000010d047810 */ /* 0x048fe40007ffe0ff */
[C---:B------:R-:W-:Y:S02]  /*2610*/  IADD3 R5, PT, PT, R13.reuse, 0x2, RZ ;  /* 0x000000020d057810 */ /* 0x040fe40007ffe0ff */
[----:B-1----:R-:W-:Y:S01]  /*2620*/  IADD3 R14, PT, PT, R13, -UR5, RZ ;  /* 0x800000050d0e7c10 */ /* 0x002fe2000fffe0ff */
[----:B------:R-:W-:Y:S01]  /*2630*/  VIADD R16, R4, -UR5 ;  /* 0x8000000504107c36 */ /* 0x000fe20008000000 */
[----:B------:R-:W-:Y:S02]  /*2640*/  IADD3 R18, PT, PT, R5, -UR5, RZ ;  /* 0x8000000505127c10 */ /* 0x000fe4000fffe0ff */
[-C--:B0-----:R-:W-:Y:S02]  /*2650*/  ISETP.GE.AND P2, PT, R14, R3.reuse, PT ;  /* 0x000000030e00720c */ /* 0x081fe40003f46270 */
[----:B------:R-:W-:-:S02]  /*2660*/  ISETP.GE.AND P3, PT, R16, R3, PT ;  /* 0x000000031000720c */ /* 0x000fc40003f66270 */
[----:B------:R-:W-:Y:S02]  /*2670*/  ISETP.GE.AND P0, PT, R18, R3, PT ;  /* 0x000000031200720c */ /* 0x000fe40003f06270 */
[----:B------:R-:W-:Y:S02]  /*2680*/  ISETP.LT.OR P2, PT, R13, UR5, P2 ;  /* 0x000000050d007c0c */ /* 0x000fe40009741670 */
[----:B------:R-:W-:Y:S02]  /*2690*/  ISETP.LT.OR P3, PT, R4, UR5, P3 ;  /* 0x0000000504007c0c */ /* 0x000fe40009f61670 */
[----:B------:R-:W-:Y:S02]  /*26a0*/  ISETP.LT.OR P0, PT, R5, UR5, P0 ;  /* 0x0000000505007c0c */ /* 0x000fe40008701670 */
[C---:B------:R-:W-:Y:S02]  /*26b0*/  IADD3 R6, PT, PT, R13.reuse, 0x3, RZ ;  /* 0x000000030d067810 */ /* 0x040fe40007ffe0ff */
[----:B------:R-:W-:-:S02]  /*26c0*/  IADD3 R13, PT, PT, R13, 0x4, RZ ;  /* 0x000000040d0d7810 */ /* 0x000fc40007ffe0ff */
        /* <DEDUP_REMOVED lines=30> */
.L_x_242:
[----:B------:R-:W-:-:S13]  /*28b0*/  ISETP.NE.AND P0, PT, R12, RZ, PT ;  /* 0x000000ff0c00720c */ /* 0x000fda0003f05270 */
[----:B------:R-:W-:Y:S05]  /*28c0*/  @!P0 BRA `(.L_x_241) ;  /* 0x0000000000908947 */ /* 0x000fea0003800000 */
[----:B------:R-:W0:Y:S01]  /*28d0*/  LDCU UR7, c[0x0][0x3c4] ;  /* 0x00007880ff0777ac */ /* 0x000e220008000800 */
[----:B------:R-:W-:Y:S01]  /*28e0*/  ISETP.NE.AND P0, PT, R12, 0x1, PT ;  /* 0x000000010c00780c */ /* 0x000fe20003f05270 */
[----:B0-----:R-:W-:-:S12]  /*28f0*/  ULOP3.LUT UP0, URZ, UR7, 0x1, URZ, 0xc0, !UPT ;  /* 0x0000000107ff7892 */ /* 0x001fd8000f80c0ff */
[----:B------:R-:W-:Y:S05]  /*2900*/  @!P0 BRA `(.L_x_244) ;  /* 0x0000000000548947 */ /* 0x000fea0003800000 */
[----:B---3--:R-:W0:Y:S01]  /*2910*/  LDC R10, c[0x0][0x3cc] ;  /* 0x0000f300ff0a7b82 */ /* 0x008e220000000800 */
[C---:B------:R-:W-:Y:S01]  /*2920*/  VIADD R4, R3.reuse, 0x1 ;  /* 0x0000000103047836 */ /* 0x040fe20000000000 */
[----:B------:R-:W-:-:S04]  /*2930*/  IADD3 R9, PT, PT, R3, -UR5, RZ ;  /* 0x8000000503097c10 */ /* 0x000fc8000fffe0ff */
        /* <DEDUP_REMOVED lines=18> */
.L_x_244:
        /* <DEDUP_REMOVED lines=11> */
.L_x_241:
[----:B------:R-:W-:Y:S05]  /*2b10*/  BRA.U UP1, `(.L_x_245) ;  /* 0xfffffff901747547 */ /* 0x000fea000b83ffff */
[----:B------:R-:W-:Y:S05]  /*2b20*/  EXIT ;  /* 0x000000000000794d */ /* 0x000fea0003800000 */
.L_x_246:
        /* <DEDUP_REMOVED lines=13> */
.L_x_355:


//--------------------- .text._Z17convolute1_kernelPfS_S_iiiiiiiiiiii --------------------------
	.section	.text._Z17convolute1_kernelPfS_S_iiiiiiiiiiii,"ax",@progbits
	.align	128
        .global         _Z17convolute1_kernelPfS_S_iiiiiiiiiiii
        .type           _Z17convolute1_kernelPfS_S_iiiiiiiiiiii,@function
        .size           _Z17convolute1_kernelPfS_S_iiiiiiiiiiii,(.L_x_356 - _Z17convolute1_kernelPfS_S_iiiiiiiiiiii)
        .other          _Z17convolute1_kernelPfS_S_iiiiiiiiiiii,@"STO_CUDA_ENTRY STV_DEFAULT"
_Z17convolute1_kernelPfS_S_iiiiiiiiiiii:
.text._Z17convolute1_kernelPfS_S_iiiiiiiiiiii:
[----:B------:R-:W-:Y:S08]  /*0000*/  LDC R1, c[0x0][0x37c] ;  /* 0x0000df00ff017b82 */ /* 0x000ff00000000800 */
[----:B------:R-:W0:Y:S02]  /*0010*/  LDC R0, c[0x0][0x3c4] ;  /* 0x0000f100ff007b82 */ /* 0x000e240000000800 */
[----:B0-----:R-:W-:-:S13]  /*0020*/  ISETP.GE.AND P0, PT, R0, 0x1, PT ;  /* 0x000000010000780c */ /* 0x001fda0003f06270 */
[----:B------:R-:W-:Y:S05]  /*0030*/  @!P0 EXIT ;  /* 0x000000000000894d */ /* 0x000fea0003800000 */
[----:B------:R-:W0:Y:S02]  /*0040*/  LDC R0, c[0x0][0x3c0] ;  /* 0x0000f000ff007b82 */ /* 0x000e240000000800 */
[----:B0-----:R-:W-:-:S13]  /*0050*/  ISETP.GE.AND P0, PT, R0, 0x1, PT ;  /* 0x000000010000780c */ /* 0x001fda0003f06270 */
[----:B------:R-:W-:Y:S05]  /*0060*/  @!P0 EXIT ;  /* 0x000000000000894d */ /* 0x000fea0003800000 */
[----:B------:R-:W0:Y:S01]  /*0070*/  LDCU UR4, c[0x0][0x3b4] ;  /* 0x00007680ff0477ac */ /* 0x000e220008000800 */
[----:B------:R-:W1:Y:S01]  /*0080*/  S2UR UR11, SR_CTAID.X ;  /* 0x00000000000b79c3 */ /* 0x000e620000002500 */
[----:B------:R-:W2:Y:S01]  /*0090*/  LDCU.64 UR12, c[0x0][0x358] ;  /* 0x00006b00ff0c77ac */ /* 0x000ea20008000a00 */
[----:B0-----:R-:W-:-:S09]  /*00a0*/  UISETP.GE.AND UP0, UPT, UR4, 0x1, UPT ;  /* 0x000000010400788c */ /* 0x001fd2000bf06270 */
[----:B-12---:R-:W-:Y:S05]  /*00b0*/  BRA.U !UP0, `(.L_x_247) ;  /* 0x0000001508847547 */ /* 0x006fea000b800000 */
[----:B------:R-:W0:Y:S02]  /*00c0*/  LDCU UR4, c[0x0][0x3a0] ;  /* 0x00007400ff0477ac */ /* 0x000e240008000800 */
[----:B0-----:R-:W-:-:S09]  /*00d0*/  UISETP.GE.AND UP0, UPT, UR4, 0x1, UPT ;  /* 0x000000010400788c */ /* 0x001fd2000bf06270 */
[----:B------:R-:W-:Y:S05]  /*00e0*/  BRA.U !UP0, `(.L_x_248) ;  /* 0x0000001108a87547 */ /* 0x000fea000b800000 */
[----:B------:R-:W0:Y:S02]  /*00f0*/  LDCU UR4, c[0x0][0x3a4] ;  /* 0x00007480ff0477ac */ /* 0x000e240008000800 */
[----:B0-----:R-:W-:-:S09]  /*0100*/  UISETP.GE.AND UP0, UPT, UR4, 0x1, UPT ;  /* 0x000000010400788c */ /* 0x001fd2000bf06270 */
[----:B------:R-:W-:Y:S05]  /*0110*/  BRA.U !UP0, `(.L_x_249) ;  /* 0x0000000d08cc7547 */ /* 0x000fea000b800000 */
[----:B------:R-:W-:Y:S01]  /*0120*/  PRMT R0, RZ, 0x7610, R0 ;  /* 0x00007610ff007816 */ /* 0x000fe20000000000 */
[----:B------:R-:W-:Y:S01]  /*0130*/  UMOV UR4, URZ ;  /* 0x000000ff00047c82 */ /* 0x000fe20008000000 */
[----:B------:R-:W-:-:S07]  /*0140*/  PRMT R4, RZ, 0x7610, R4 ;  /* 0x00007610ff047816 */ /* 0x000fce0000000004 */
.L_x_258:
[----:B0-----:R-:W0:Y:S01]  /*0150*/  LDC R10, c[0x0][0x3b0] ;  /* 0x0000ec00ff0a7b82 */ /* 0x001e220000000800 */
[----:B------:R-:W1:Y:S01]  /*0160*/  LDCU.U16 UR5, c[0x0][0x3ac] ;  /* 0x00007580ff0577ac */ /* 0x000e620008000400 */
[----:B------:R-:W-:Y:S01]  /*0170*/  PRMT R3, R4, 0x9910, RZ ;  /* 0x0000991004037816 */ /* 0x000fe200000000ff */
[----:B------:R-:W-:Y:S01]  /*0180*/  IMAD R11, RZ, RZ, -UR4 ;  /* 0x80000004ff0b7e24 */ /* 0x000fe2000f8e02ff */
[----:B------:R-:W0:Y:S04]  /*0190*/  LDCU UR7, c[0x0][0x3a4] ;  /* 0x00007480ff0777ac */ /* 0x000e280008000800 */
[----:B------:R-:W2:Y:S01]  /*01a0*/  LDC R9, c[0x0][0x3ac] ;  /* 0x0000eb00ff097b82 */ /* 0x000ea20000000800 */
[----:B------:R-:W3:Y:S01]  /*01b0*/  LDCU.U16 UR6, c[0x0][0x3b0] ;  /* 0x00007600ff0677ac */ /* 0x000ee20008000400 */
[----:B-1----:R-:W-:Y:S01]  /*01c0*/  UPRMT UR5, UR5, 0x9910, URZ ;  /* 0x0000991005057896 */ /* 0x002fe200080000ff */
[----:B0-----:R-:W-:-:S05]  /*01d0*/  IADD3 R2, PT, PT, -R10, UR7, RZ ;  /* 0x000000070a027c10 */ /* 0x001fca000fffe1ff */
[----:B------:R-:W-:-:S04]  /*01e0*/  IMAD R3, R3, UR5, RZ ;  /* 0x0000000503037c24 */ /* 0x000fc8000f8e02ff */
[----:B------:R-:W-:Y:S02]  /*01f0*/  IMAD.MOV R3, RZ, RZ, -R3 ;  /* 0x000000ffff037224 */ /* 0x000fe400078e0a03 */
[C---:B--2---:R-:W-:Y:S02]  /*0200*/  IMAD R7, R9.reuse, UR4, -R10 ;  /* 0x0000000409077c24 */ /* 0x044fe4000f8e0a0a */
[----:B------:R-:W-:-:S05]  /*0210*/  IMAD R2, R9, UR4, R2 ;  /* 0x0000000409027c24 */ /* 0x000fca000f8e0202 */
[----:B------:R-:W-:Y:S02]  /*0220*/  VIADDMNMX R7, R7, 0x1, R2, !PT ;  /* 0x0000000107077846 */ /* 0x000fe40007800102 */
[----:B------:R-:W-:Y:S02]  /*0230*/  PRMT R2, R3, 0x7710, RZ ;  /* 0x0000771003027816 */ /* 0x000fe400000000ff */
[----:B------:R-:W-:Y:S02]  /*0240*/  PRMT R3, R0, 0x9910, RZ ;  /* 0x0000991000037816 */ /* 0x000fe400000000ff */
[C---:B---3--:R-:W-:Y:S02]  /*0250*/  IADD3 R5, PT, PT, R7.reuse, UR6, R2 ;  /* 0x0000000607057c10 */ /* 0x048fe4000fffe002 */
[----:B------:R-:W-:Y:S01]  /*0260*/  IADD3 R6, PT, PT, R7, R10, RZ ;  /* 0x0000000a07067210 */ /* 0x000fe20007ffe0ff */
[----:B------:R-:W-:Y:S01]  /*0270*/  IMAD.MOV.U32 R2, RZ, RZ, R3 ;  /* 0x000000ffff027224 */ /* 0x000fe200078e0003 */
[----:B------:R-:W-:-:S03]  /*0280*/  LOP3.LUT R5, R5, 0xffff, RZ, 0xc0, !PT ;  /* 0x0000ffff05057812 */ /* 0x000fc600078ec0ff */
[----:B------:R-:W-:Y:S01]  /*0290*/  IMAD R2, R2, UR5, RZ ;  /* 0x0000000502027c24 */ /* 0x000fe2000f8e02ff */
[----:B------:R-:W-:Y:S01]  /*02a0*/  LOP3.LUT R3, R5, 0x7, RZ, 0xc0, !PT ;  /* 0x0000000705037812 */ /* 0x000fe200078ec0ff */
[C---:B------:R-:W-:Y:S01]  /*02b0*/  IMAD R8, R9.reuse, UR4, -R6 ;  /* 0x0000000409087c24 */ /* 0x040fe2000f8e0a06 */
[----:B------:R-:W-:Y:S01]  /*02c0*/  UMOV UR5, URZ ;  /* 0x000000ff00057c82 */ /* 0x000fe20008000000 */
[----:B------:R-:W-:Y:S01]  /*02d0*/  IMAD R6, R9, R11, R10 ;  /* 0x0000000b09067224 */ /* 0x000fe200078e020a */
[----:B------:R-:W-:Y:S01]  /*02e0*/  IADD3 R2, PT, PT, RZ, -R2, RZ ;  /* 0x80000002ff027210 */ /* 0x000fe20007ffe0ff */
[----:B------:R-:W-:Y:S01]  /*02f0*/  VIADD R3, R3, 0xffffffff ;  /* 0xffffffff03037836 */ /* 0x000fe20000000000 */
[----:B------:R-:W-:Y:S01]  /*0300*/  ISETP.GT.U32.AND P5, PT, R8, -0x8, PT ;  /* 0xfffffff80800780c */ /* 0x000fe20003fa4070 */
[----:B------:R-:W-:Y:S01]  /*0310*/  IMAD.IADD R6, R7, 0x1, R6 ;  /* 0x0000000107067824 */ /* 0x000fe200078e0206 */
[----:B------:R-:W-:Y:S02]  /*0320*/  PRMT R2, R2, 0x7710, RZ ;  /* 0x0000771002027816 */ /* 0x000fe400000000ff */
[----:B------:R-:W-:-:S02]  /*0330*/  ISETP.GE.U32.AND P6, PT, R3, 0x3, PT ;  /* 0x000000030300780c */ /* 0x000fc40003fc6070 */
[----:B------:R-:W-:-:S11]  /*0340*/  IADD3 R7, PT, PT, R7, UR6, R2 ;  /* 0x0000000607077c10 */ /* 0x000fd6000fffe002 */
.L_x_257:
[----:B0-----:R-:W-:Y:S01]  /*0350*/  IMAD.MOV.U32 R8, RZ, RZ, RZ ;  /* 0x000000ffff087224 */ /* 0x001fe200078e00ff */
[----:B------:R-:W-:-:S06]  /*0360*/  UMOV UR6, URZ ;  /* 0x000000ff00067c82 */ /* 0x000fcc0008000000 */
.L_x_256:
[----:B------:R-:W0:Y:S01]  /*0370*/  S2R R10, SR_TID.X ;  /* 0x00000000000a7919 */ /* 0x000e220000002100 */
[----:B------:R-:W0:Y:S01]  /*0380*/  LDC R9, c[0x0][0x39c] ;  /* 0x0000e700ff097b82 */ /* 0x000e220000000800 */
[----:B------:R-:W1:Y:S01]  /*0390*/  LDCU UR7, c[0x0][0x3a8] ;  /* 0x00007500ff0777ac */ /* 0x000e620008000800 */
[----:B------:R-:W1:Y:S06]  /*03a0*/  LDCU UR8, c[0x0][0x3b0] ;  /* 0x00007600ff0877ac */ /* 0x000e6c0008000800 */
[----:B------:R-:W2:Y:S01]  /*03b0*/  LDC R2, c[0x0][0x3a0] ;  /* 0x0000e800ff027b82 */ /* 0x000ea20000000800 */
[----:B------:R-:W3:Y:S01]  /*03c0*/  LDCU UR9, c[0x0][0x3b4] ;  /* 0x00007680ff0977ac */ /* 0x000ee20008000800 */
[----:B-1----:R-:W-:-:S02]  /*03d0*/  UIMAD UR7, UR5, UR7, -UR8 ;  /* 0x00000007050772a4 */ /* 0x002fc4000f8e0a08 */
[----:B---3--:R-:W-:Y:S02]  /*03e0*/  UIMAD UR14, UR11, UR9, UR6 ;  /* 0x000000090b0e72a4 */ /* 0x008fe4000f8e0206 */
[----:B0-----:R-:W-:Y:S01]  /*03f0*/  IMAD R9, R10, R9, UR6 ;  /* 0x000000060a097e24 */ /* 0x001fe2000f8e0209 */
[----:B------:R-:W-:-:S03]  /*0400*/  UIADD3 UR6, UPT, UPT, UR6, 0x1, URZ ;  /* 0x0000000106067890 */ /* 0x000fc6000fffe0ff */
[----:B--2---:R-:W-:Y:S01]  /*0410*/  IMAD R9, R9, R2, -UR7 ;  /* 0x8000000709097e24 */ /* 0x004fe2000f8e0202 */
[----:B------:R-:W-:-:S11]  /*0420*/  UISETP.NE.AND UP0, UPT, UR6, UR9, UPT ;  /* 0x000000090600728c */ /* 0x000fd6000bf05270 */
.L_x_255:
[----:B------:R-:W0:Y:S01]  /*0430*/  LDCU UR8, c[0x0][0x3b8] ;  /* 0x00007700ff0877ac */ /* 0x000e220008000800 */
[----:B------:R-:W-:Y:S01]  /*0440*/  IADD3 R2, PT, PT, R9, UR7, RZ ;  /* 0x0000000709027c10 */ /* 0x000fe2000fffe0ff */
[----:B------:R-:W1:Y:S01]  /*0450*/  LDCU UR9, c[0x0][0x3a4] ;  /* 0x00007480ff0977ac */ /* 0x000e620008000800 */
[----:B0-----:R-:W-:-:S03]  /*0460*/  UISETP.GE.AND UP1, UPT, UR7, UR8, UPT ;  /* 0x000000080700728c */ /* 0x001fc6000bf26270 */
[----:B-1----:R-:W-:-:S06]  /*0470*/  IMAD R15, R2, UR9, RZ ;  /* 0x00000009020f7c24 */ /* 0x002fcc000f8e02ff */
[----:B------:R-:W-:Y:S05]  /*0480*/  BRA.U UP1, `(.L_x_250) ;  /* 0x0000000901847547 */ /* 0x000fea000b800000 */
[----:B------:R-:W0:Y:S01]  /*0490*/  LDCU UR9, c[0x0][0x3b0] ;  /* 0x00007600ff0977ac */ /* 0x000e220008000800 */
[----:B------:R-:W0:Y:S02]  /*04a0*/  LDCU UR10, c[0x0][0x3ac] ;  /* 0x00007580ff0a77ac */ /* 0x000e240008000800 */
[----:B0-----:R-:W-:Y:S02]  /*04b0*/  UIMAD UR10, UR4, UR10, -UR9 ;  /* 0x0000000a040a72a4 */ /* 0x001fe4000f8e0a09 */
[----:B------:R-:W-:-:S04]  /*04c0*/  UIMAD UR9, UR14, UR8, UR7 ;  /* 0x000000080e0972a4 */ /* 0x000fc8000f8e0207 */
[----:B------:R-:W-:Y:S02]  /*04d0*/  VIADD R10, R15, -UR10 ;  /* 0x8000000a0f0a7c36 */ /* 0x000fe40008000000 */
[----:B------:R-:W-:Y:S01]  /*04e0*/  IMAD.U32 R3, RZ, RZ, UR10 ;  /* 0x0000000aff037e24 */ /* 0x000fe2000f8e00ff */
[----:B------:R-:W-:Y:S06]  /*04f0*/  @P5 BRA `(.L_x_251) ;  /* 0x0000000400285947 */ /* 0x000fec0003800000 */
[----:B------:R-:W0:Y:S01]  /*0500*/  LDCU UR8, c[0x0][0x3bc] ;  /* 0x00007780ff0877ac */ /* 0x000e220008000800 */
[----:B------:R-:W-:Y:S01]  /*0510*/  LOP3.LUT R16, R6, 0xfffffff8, RZ, 0xc0, !PT ;  /* 0xfffffff806107812 */ /* 0x000fe200078ec0ff */
[----:B------:R-:W-:-:S03]  /*0520*/  UIADD3 UR16, UPT, UPT, UR10, 0x3, URZ ;  /* 0x000000030a107890 */ /* 0x000fc6000fffe0ff */
[----:B------:R-:W-:Y:S01]  /*0530*/  IADD3 R16, PT, PT, -R16, RZ, RZ ;  /* 0x000000ff10107210 */ /* 0x000fe20007ffe1ff */
[----:B------:R-:W1:Y:S02]  /*0540*/  LDCU UR15, c[0x0][0x3bc] ;  /* 0x00007780ff0f77ac */ /* 0x000e640008000800 */
[----:B------:R-:W-:Y:S01]  /*0550*/  IMAD.U32 R11, RZ, RZ, UR16 ;  /* 0x00000010ff0b7e24 */ /* 0x000fe2000f8e00ff */
[----:B0-----:R-:W-:-:S06]  /*0560*/  UIMAD UR8, UR9, UR8, UR10 ;  /* 0x00000008090872a4 */ /* 0x001fcc000f8e020a */
[----:B-1----:R-:W-:-:S07]  /*0570*/  MOV R14, UR8 ;  /* 0x00000008000e7c02 */ /* 0x002fce0008000f00 */
.L_x_252:
[----:B------:R-:W0:Y:S01]  /*0580*/  LDC.64 R2, c[0x0][0x380] ;  /* 0x0000e000ff027b82 */ /* 0x000e220000000a00 */
[C---:B------:R-:W-:Y:S01]  /*0590*/  VIADD R17, R11.reuse, 0xfffffffd ;  /* 0xfffffffd0b117836 */ /* 0x040fe20000000000 */
[C---:B------:R-:W-:Y:S01]  /*05a0*/  IADD3 R19, PT, PT, R11.reuse, -0x2, RZ ;  /* 0xfffffffe0b137810 */ /* 0x040fe20007ffe0ff */
[----:B------:R-:W-:-:S03]  /*05b0*/  VIADD R20, R11, 0xffffffff ;  /* 0xffffffff0b147836 */ /* 0x000fc60000000000 */
[----:B------:R-:W-:Y:S02]  /*05c0*/  LOP3.LUT R18, R17, UR7, RZ, 0xfc, !PT ;  /* 0x0000000711127c12 */ /* 0x000fe4000f8efcff */
[----:B------:R-:W1:Y:S02]  /*05d0*/  LDC.64 R12, c[0x0][0x388] ;  /* 0x0000e200ff0c7b82 */ /* 0x000e640000000a00 */
[----:B------:R-:W-:Y:S02]  /*05e0*/  ISETP.GE.AND P0, PT, R18, RZ, PT ;  /* 0x000000ff1200720c */ /* 0x000fe40003f06270 */
[----:B------:R-:W-:Y:S02]  /*05f0*/  LOP3.LUT R18, R19, UR7, RZ, 0xfc, !PT ;  /* 0x0000000713127c12 */ /* 0x000fe4000f8efcff */
[----:B------:R-:W-:Y:S02]  /*0600*/  ISETP.GE.OR P0, PT, R17, UR15, !P0 ;  /* 0x0000000f11007c0c */ /* 0x000fe4000c706670 */
[----:B------:R-:W-:-:S02]  /*0610*/  LOP3.LUT R17, R20, UR7, RZ, 0xfc, !PT ;  /* 0x0000000714117c12 */ /* 0x000fc4000f8efcff */
[----:B------:R-:W-:Y:S02]  /*0620*/  ISETP.GE.AND P3, PT, R18, RZ, PT ;  /* 0x000000ff1200720c */ /* 0x000fe40003f66270 */
[----:B------:R-:W-:Y:S02]  /*0630*/  ISETP.GE.AND P1, PT, R17, RZ, PT ;  /* 0x000000ff1100720c */ /* 0x000fe40003f26270 */
[----:B------:R-:W-:Y:S01]  /*0640*/  ISETP.GE.OR P3, PT, R19, UR15, !P3 ;  /* 0x0000000f13007c0c */ /* 0x000fe2000df66670 */
[----:B0-----:R-:W-:Y:S01]  /*0650*/  IMAD.WIDE R2, R14, 0x4, R2 ;  /* 0x000000040e027825 */ /* 0x001fe200078e0202 */
[----:B------:R-:W-:-:S04]  /*0660*/  ISETP.GE.OR P1, PT, R20, UR15, !P1 ;  /* 0x0000000f14007c0c */ /* 0x000fc8000cf26670 */
[----:B------:R-:W2:Y:S01]  /*0670*/  @!P0 LDG.E R23, desc[UR12][R2.64] ;  /* 0x0000000c02178981 */ /* 0x000ea2000c1e1900 */
[----:B-1----:R-:W-:-:S06]  /*0680*/  IMAD.WIDE R12, R15, 0x4, R12 ;  /* 0x000000040f0c7825 */ /* 0x002fcc00078e020c */
[----:B------:R-:W3:Y:S04]  /*0690*/  @!P3 LDG.E R19, desc[UR12][R2.64+0x4] ;  /* 0x0000040c0213b981 */ /* 0x000ee8000c1e1900 */
[----:B------:R-:W2:Y:S04]  /*06a0*/  @!P0 LDG.E R22, desc[UR12][R12.64] ;  /* 0x0000000c0c168981 */ /* 0x000ea8000c1e1900 */
[----:B------:R-:W3:Y:S04]  /*06b0*/  @!P3 LDG.E R20, desc[UR12][R12.64+0x4] ;  /* 0x0000040c0c14b981 */ /* 0x000ee8000c1e1900 */
[----:B------:R-:W4:Y:S04]  /*06c0*/  @!P1 LDG.E R17, desc[UR12][R2.64+0x8] ;  /* 0x0000080c02119981 */ /* 0x000f28000c1e1900 */
[----:B------:R-:W4:Y:S01]  /*06d0*/  @!P1 LDG.E R18, desc[UR12][R12.64+0x8] ;  /* 0x0000080c0c129981 */ /* 0x000f22000c1e1900 */
[----:B------:R-:W-:-:S02]  /*06e0*/  LOP3.LUT R21, R11, UR7, RZ, 0xfc, !PT ;  /* 0x000000070b157c12 */ /* 0x000fc4000f8efcff */
[----:B------:R-:W-:Y:S02]  /*06f0*/  IADD3 R24, PT, PT, R11, 0x1, RZ ;  /* 0x000000010b187810 */ /* 0x000fe40007ffe0ff */
[----:B------:R-:W-:Y:S01]  /*0700*/  ISETP.GE.AND P4, PT, R21, RZ, PT ;  /* 0x000000ff1500720c */ /* 0x000fe20003f86270 */
[----:B------:R-:W-:Y:S01]  /*0710*/  VIADD R21, R11, 0x2 ;  /* 0x000000020b157836 */ /* 0x000fe20000000000 */
[----:B------:R-:W-:-:S04]  /*0720*/  LOP3.LUT R25, R24, UR7, RZ, 0xfc, !PT ;  /* 0x0000000718197c12 */ /* 0x000fc8000f8efcff */
[----:B------:R-:W-:Y:S01]  /*0730*/  ISETP.GE.AND P2, PT, R25, RZ, PT ;  /* 0x000000ff1900720c */ /* 0x000fe20003f46270 */
[----:B------:R-:W-:-:S03]  /*0740*/  VIADD R25, R11, 0x4 ;  /* 0x000000040b197836 */ /* 0x000fc60000000000 */
[----:B------:R-:W-:Y:S01]  /*0750*/  ISETP.GE.OR P2, PT, R24, UR15, !P2 ;  /* 0x0000000f18007c0c */ /* 0x000fe2000d746670 */
[----:B--2---:R-:W-:Y:S01]  /*0760*/  @!P0 FFMA R8, R23, R22, R8 ;  /* 0x0000001617088223 */ /* 0x004fe20000000008 */
[----:B------:R-:W-:Y:S02]  /*0770*/  IADD3 R23, PT, PT, R11, 0x3, RZ ;  /* 0x000000030b177810 */ /* 0x000fe40007ffe0ff */
[----:B------:R-:W-:Y:S02]  /*0780*/  LOP3.LUT R22, R21, UR7, RZ, 0xfc, !PT ;  /* 0x0000000715167c12 */ /* 0x000fe4000f8efcff */
[----:B------:R-:W-:Y:S02]  /*0790*/  ISETP.GE.OR P0, PT, R11, UR15, !P4 ;  /* 0x0000000f0b007c0c */ /* 0x000fe4000e706670 */
[----:B------:R-:W-:Y:S02]  /*07a0*/  LOP3.LUT R24, R23, UR7, RZ, 0xfc, !PT ;  /* 0x0000000717187c12 */ /* 0x000fe4000f8efcff */
[----:B------:R-:W-:Y:S01]  /*07b0*/  ISETP.GE.AND P4, PT, R22, RZ, PT ;  /* 0x000000ff1600720c */ /* 0x000fe20003f86270 */
[----:B---3--:R-:W-:Y:S01]  /*07c0*/  @!P3 FFMA R8, R19, R20, R8 ;  /* 0x000000141308b223 */ /* 0x008fe20000000008 */
[----:B------:R-:W-:Y:S01]  /*07d0*/  ISETP.GE.AND P3, PT, R24, RZ, PT ;  /* 0x000000ff1800720c */ /* 0x000fe20003f66270 */
[----:B------:R-:W2:Y:S01]  /*07e0*/  @!P2 LDG.E R20, desc[UR12][R12.64+0x10] ;  /* 0x0000100c0c14a981 */ /* 0x000ea2000c1e1900 */
[----:B------:R-:W-:-:S02]  /*07f0*/  LOP3.LUT R19, R25, UR7, RZ, 0xfc, !PT ;  /* 0x0000000719137c12 */ /* 0x000fc4000f8efcff */
[----:B------:R-:W-:Y:S01]  /*0800*/  ISETP.GE.OR P4, PT, R21, UR15, !P4 ;  /* 0x0000000f15007c0c */ /* 0x000fe2000e786670 */
[----:B----4-:R-:W-:Y:S01]  /*0810*/  @!P1 FFMA R8, R17, R18, R8 ;  /* 0x0000001211089223 */ /* 0x010fe20000000008 */
[----:B------:R-:W-:Y:S01]  /*0820*/  ISETP.GE.AND P1, PT, R19, RZ, PT ;  /* 0x000000ff1300720c */ /* 0x000fe20003f26270 */
[----:B------:R-:W3:Y:S01]  /*0830*/  @!P0 LDG.E R17, desc[UR12][R2.64+0xc] ;  /* 0x00000c0c02118981 */ /* 0x000ee2000c1e1900 */
[----:B------:R-:W-:-:S03]  /*0840*/  ISETP.GE.OR P3, PT, R23, UR15, !P3 ;  /* 0x0000000f17007c0c */ /* 0x000fc6000df66670 */
[----:B------:R-:W3:Y:S01]  /*0850*/  @!P0 LDG.E R18, desc[UR12][R12.64+0xc] ;  /* 0x00000c0c0c128981 */ /* 0x000ee2000c1e1900 */
[----:B------:R-:W-:-:S03]  /*0860*/  ISETP.GE.OR P1, PT, R25, UR15, !P1 ;  /* 0x0000000f19007c0c */ /* 0x000fc6000cf26670 */
[----:B------:R-:W2:Y:S04]  /*0870*/  @!P2 LDG.E R19, desc[UR12][R2.64+0x10] ;  /* 0x0000100c0213a981 */ /* 0x000ea8000c1e1900 */
[----:B------:R-:W4:Y:S04]  /*0880*/  @!P4 LDG.E R21, desc[UR12][R2.64+0x14] ;  /* 0x0000140c0215c981 */ /* 0x000f28000c1e1900 */
[----:B------:R-:W4:Y:S04]  /*0890*/  @!P4 LDG.E R22, desc[UR12][R12.64+0x14] ;  /* 0x0000140c0c16c981 */ /* 0x000f28000c1e1900 */
[----:B------:R-:W5:Y:S04]  /*08a0*/  @!P3 LDG.E R23, desc[UR12][R2.64+0x18] ;  /* 0x0000180c0217b981 */ /* 0x000f68000c1e1900 */
[----:B------:R-:W5:Y:S04]  /*08b0*/  @!P3 LDG.E R24, desc[UR12][R12.64+0x18] ;  /* 0x0000180c0c18b981 */ /* 0x000f68000c1e1900 */
[----:B------:R-:W5:Y:S04]  /*08c0*/  @!P1 LDG.E R25, desc[UR12][R2.64+0x1c] ;  /* 0x00001c0c02199981 */ /* 0x000f68000c1e1900 */
[----:B------:R-:W5:Y:S01]  /*08d0*/  @!P1 LDG.E R26, desc[UR12][R12.64+0x1c] ;  /* 0x00001c0c0c1a9981 */ /* 0x000f62000c1e1900 */
[----:B------:R-:W-:Y:S01]  /*08e0*/  IADD3 R16, PT, PT, R16, 0x8, RZ ;  /* 0x0000000810107810 */ /* 0x000fe20007ffe0ff */
[----:B------:R-:W-:Y:S01]  /*08f0*/  VIADD R14, R14, 0x8 ;  /* 0x000000080e0e7836 */ /* 0x000fe20000000000 */
[----:B------:R-:W-:Y:S01]  /*0900*/  IADD3 R15, PT, PT, R15, 0x8, RZ ;  /* 0x000000080f0f7810 */ /* 0x000fe20007ffe0ff */
[----:B------:R-:W-:-:S02]  /*0910*/  VIADD R11, R11, 0x8 ;  /* 0x000000080b0b7836 */ /* 0x000fc40000000000 */
[----:B---3--:R-:W-:Y:S01]  /*0920*/  @!P0 FFMA R8, R17, R18, R8 ;  /* 0x0000001211088223 */ /* 0x008fe20000000008 */
[----:B------:R-:W-:-:S03]  /*0930*/  ISETP.NE.AND P0, PT, R16, RZ, PT ;  /* 0x000000ff1000720c */ /* 0x000fc60003f05270 */
[----:B--2---:R-:W-:-:S04]  /*0940*/  @!P2 FFMA R8, R19, R20, R8 ;  /* 0x000000141308a223 */ /* 0x004fc80000000008 */
[----:B----4-:R-:W-:-:S04]  /*0950*/  @!P4 FFMA R8, R21, R22, R8 ;  /* 0x000000161508c223 */ /* 0x010fc80000000008 */
[----:B-----5:R-:W-:-:S04]  /*0960*/  @!P3 FFMA R8, R23, R24, R8 ;  /* 0x000000181708b223 */ /* 0x020fc80000000008 */
[----:B------:R-:W-:Y:S01]  /*0970*/  @!P1 FFMA R8, R25, R26, R8 ;  /* 0x0000001a19089223 */ /* 0x000fe20000000008 */
[----:B------:R-:W-:Y:S06]  /*0980*/  @P0 BRA `(.L_x_252) ;  /* 0xfffffff800fc0947 */ /* 0x000fec000383ffff */
[----:B------:R-:W-:-:S07]  /*0990*/  IADD3 R3, PT, PT, R11, -0x3, RZ ;  /* 0xfffffffd0b037810 */ /* 0x000fce0007ffe0ff */
.L_x_251:
[----:B------:R-:W-:-:S13]  /*09a0*/  LOP3.LUT P0, RZ, R6, 0x7, RZ, 0xc0, !PT ;  /* 0x0000000706ff7812 */ /* 0x000fda000780c0ff */
[----:B------:R-:W-:Y:S05]  /*09b0*/  @!P0 BRA `(.L_x_250) ;  /* 0x0000000400388947 */ /* 0x000fea0003800000 */
[----:B------:R-:W-:Y:S01]  /*09c0*/  LOP3.LUT P4, RZ, R5, 0x3, RZ, 0xc0, !PT ;  /* 0x0000000305ff7812 */ /* 0x000fe2000788c0ff */
[----:B------:R-:W-:-:S12]  /*09d0*/  @!P6 BRA `(.L_x_253) ;  /* 0x00000000008ce947 */ /* 0x000fd80003800000 */
[----:B------:R-:W0:Y:S01]  /*09e0*/  LDC R19, c[0x0][0x3bc] ;  /* 0x0000ef00ff137b82 */ /* 0x000e220000000800 */
[C---:B------:R-:W-:Y:S01]  /*09f0*/  VIADD R2, R3.reuse, 0x1 ;  /* 0x0000000103027836 */ /* 0x040fe20000000000 */
[C---:B------:R-:W-:Y:S01]  /*0a00*/  LOP3.LUT R11, R3.reuse, UR7, RZ, 0xfc, !PT ;  /* 0x00000007030b7c12 */ /* 0x040fe2000f8efcff */
[C---:B------:R-:W-:Y:S01]  /*0a10*/  VIADD R18, R3.reuse, 0x3 ;  /* 0x0000000303127836 */ /* 0x040fe20000000000 */
[----:B------:R-:W-:Y:S02]  /*0a20*/  IADD3 R16, PT, PT, R3, 0x2, RZ ;  /* 0x0000000203107810 */ /* 0x000fe40007ffe0ff */
[----:B------:R-:W-:Y:S02]  /*0a30*/  LOP3.LUT R17, R2, UR7, RZ, 0xfc, !PT ;  /* 0x0000000702117c12 */ /* 0x000fe4000f8efcff */
[----:B------:R-:W1:Y:S01]  /*0a40*/  LDC.64 R12, c[0x0][0x380] ;  /* 0x0000e000ff0c7b82 */ /* 0x000e620000000a00 */
[----:B------:R-:W-:Y:S02]  /*0a50*/  ISETP.GE.AND P0, PT, R11, RZ, PT ;  /* 0x000000ff0b00720c */ /* 0x000fe40003f06270 */
[----:B------:R-:W-:-:S02]  /*0a60*/  ISETP.GE.AND P1, PT, R17, RZ, PT ;  /* 0x000000ff1100720c */ /* 0x000fc40003f26270 */
[----:B------:R-:W-:Y:S02]  /*0a70*/  LOP3.LUT R20, R16, UR7, RZ, 0xfc, !PT ;  /* 0x0000000710147c12 */ /* 0x000fe4000f8efcff */
[----:B------:R-:W-:Y:S01]  /*0a80*/  IADD3 R17, PT, PT, R10, R3, RZ ;  /* 0x000000030a117210 */ /* 0x000fe20007ffe0ff */
[----:B------:R-:W2:Y:S01]  /*0a90*/  LDC.64 R14, c[0x0][0x388] ;  /* 0x0000e200ff0e7b82 */ /* 0x000ea20000000a00 */
[----:B------:R-:W-:Y:S02]  /*0aa0*/  ISETP.GE.AND P3, PT, R20, RZ, PT ;  /* 0x000000ff1400720c */ /* 0x000fe40003f66270 */
[-C--:B0-----:R-:W-:Y:S01]  /*0ab0*/  ISETP.GE.OR P0, PT, R3, R19.reuse, !P0 ;  /* 0x000000130300720c */ /* 0x081fe20004706670 */
[----:B------:R-:W-:Y:S01]  /*0ac0*/  IMAD R11, R19, UR9, R3 ;  /* 0x00000009130b7c24 */ /* 0x000fe2000f8e0203 */
[----:B------:R-:W-:Y:S02]  /*0ad0*/  ISETP.GE.OR P1, PT, R2, R19, !P1 ;  /* 0x000000130200720c */ /* 0x000fe40004f26670 */
[----:B------:R-:W-:-:S02]  /*0ae0*/  LOP3.LUT R2, R18, UR7, RZ, 0xfc, !PT ;  /* 0x0000000712027c12 */ /* 0x000fc4000f8efcff */
[----:B------:R-:W-:Y:S02]  /*0af0*/  ISETP.GE.OR P3, PT, R16, R19, !P3 ;  /* 0x000000131000720c */ /* 0x000fe40005f66670 */
[----:B------:R-:W-:Y:S01]  /*0b00*/  ISETP.GE.AND P2, PT, R2, RZ, PT ;  /* 0x000000ff0200720c */ /* 0x000fe20003f46270 */
[----:B-1----:R-:W-:-:S03]  /*0b10*/  IMAD.WIDE R12, R11, 0x4, R12 ;  /* 0x000000040b0c7825 */ /* 0x002fc600078e020c */
[----:B------:R-:W-:Y:S02]  /*0b20*/  ISETP.GE.OR P2, PT, R18, R19, !P2 ;  /* 0x000000131200720c */ /* 0x000fe40005746670 */
[----:B------:R-:W3:Y:S01]  /*0b30*/  @!P0 LDG.E R11, desc[UR12][R12.64] ;  /* 0x0000000c0c0b8981 */ /* 0x000ee2000c1e1900 */
[----:B--2---:R-:W-:-:S03]  /*0b40*/  IMAD.WIDE R14, R17, 0x4, R14 ;  /* 0x00000004110e7825 */ /* 0x004fc600078e020e */
[----:B------:R-:W2:Y:S04]  /*0b50*/  @!P1 LDG.E R17, desc[UR12][R12.64+0x4] ;  /* 0x0000040c0c119981 */ /* 0x000ea8000c1e1900 */
[----:B------:R-:W3:Y:S04]  /*0b60*/  @!P0 LDG.E R2, desc[UR12][R14.64] ;  /* 0x0000000c0e028981 */ /* 0x000ee8000c1e1900 */
[----:B------:R-:W2:Y:S04]  /*0b70*/  @!P1 LDG.E R16, desc[UR12][R14.64+0x4] ;  /* 0x0000040c0e109981 */ /* 0x000ea8000c1e1900 */
[----:B------:R-:W4:Y:S04]  /*0b80*/  @!P3 LDG.E R19, desc[UR12][R12.64+0x8] ;  /* 0x0000080c0c13b981 */ /* 0x000f28000c1e1900 */
[----:B------:R-:W4:Y:S04]  /*0b90*/  @!P3 LDG.E R18, desc[UR12][R14.64+0x8] ;  /* 0x0000080c0e12b981 */ /* 0x000f28000c1e1900 */
[----:B------:R-:W5:Y:S04]  /*0ba0*/  @!P2 LDG.E R21, desc[UR12][R12.64+0xc] ;  /* 0x00000c0c0c15a981 */ /* 0x000f68000c1e1900 */
[----:B------:R-:W5:Y:S01]  /*0bb0*/  @!P2 LDG.E R20, desc[UR12][R14.64+0xc] ;  /* 0x00000c0c0e14a981 */ /* 0x000f62000c1e1900 */
[----:B------:R-:W-:-:S02]  /*0bc0*/  VIADD R3, R3, 0x4 ;  /* 0x0000000403037836 */ /* 0x000fc40000000000 */
[----:B---3--:R-:W-:-:S04]  /*0bd0*/  @!P0 FFMA R8, R11, R2, R8 ;  /* 0x000000020b088223 */ /* 0x008fc80000000008 */
[----:B--2---:R-:W-:-:S04]  /*0be0*/  @!P1 FFMA R8, R17, R16, R8 ;  /* 0x0000001011089223 */ /* 0x004fc80000000008 */
[----:B----4-:R-:W-:-:S04]  /*0bf0*/  @!P3 FFMA R8, R19, R18, R8 ;  /* 0x000000121308b223 */ /* 0x010fc80000000008 */
[----:B-----5:R-:W-:-:S07]  /*0c00*/  @!P2 FFMA R8, R21, R20, R8 ;  /* 0x000000141508a223 */ /* 0x020fce0000000008 */
.L_x_253:
[----:B------:R-:W-:Y:S05]  /*0c10*/  @!P4 BRA `(.L_x_250) ;  /* 0x0000000000a0c947 */ /* 0x000fea0003800000 */
[----:B------:R-:W0:Y:S01]  /*0c20*/  LDC R2, c[0x0][0x3bc] ;  /* 0x0000ef00ff027b82 */ /* 0x000e220000000800 */
[----:B------:R-:W-:-:S04]  /*0c30*/  LOP3.LUT R11, R7, 0x3, RZ, 0xc0, !PT ;  /* 0x00000003070b7812 */ /* 0x000fc800078ec0ff */
[----:B------:R-:W-:-:S13]  /*0c40*/  ISETP.NE.AND P0, PT, R11, 0x1, PT ;  /* 0x000000010b00780c */ /* 0x000fda0003f05270 */
[----:B------:R-:W-:Y:S05]  /*0c50*/  @!P0 BRA `(.L_x_254) ;  /* 0x0000000000548947 */ /* 0x000fea0003800000 */
[----:B------:R-:W1:Y:S01]  /*0c60*/  LDC R16, c[0x0][0x3bc] ;  /* 0x0000ef00ff107b82 */ /* 0x000e620000000800 */
[C---:B------:R-:W-:Y:S02]  /*0c70*/  IADD3 R11, PT, PT, R3.reuse, 0x1, RZ ;  /* 0x00000001030b7810 */ /* 0x040fe40007ffe0ff */
[----:B------:R-:W-:Y:S02]  /*0c80*/  LOP3.LUT R17, R3, UR7, RZ, 0xfc, !PT ;  /* 0x0000000703117c12 */ /* 0x000fe4000f8efcff */
[----:B------:R-:W-:Y:S02]  /*0c90*/  LOP3.LUT R18, R11, UR7, RZ, 0xfc, !PT ;  /* 0x000000070b127c12 */ /* 0x000fe4000f8efcff */
[----:B------:R-:W-:Y:S01]  /*0ca0*/  ISETP.GE.AND P0, PT, R17, RZ, PT ;  /* 0x000000ff1100720c */ /* 0x000fe20003f06270 */
[----:B------:R-:W2:Y:S01]  /*0cb0*/  LDC.64 R12, c[0x0][0x380] ;  /* 0x0000e000ff0c7b82 */ /* 0x000ea20000000a00 */
[----:B------:R-:W-:Y:S01]  /*0cc0*/  ISETP.GE.AND P1, PT, R18, RZ, PT ;  /* 0x000000ff1200720c */ /* 0x000fe20003f26270 */
[----:B------:R-:W-:-:S06]  /*0cd0*/  IMAD.IADD R17, R10, 0x1, R3 ;  /* 0x000000010a117824 */ /* 0x000fcc00078e0203 */
[----:B------:R-:W3:Y:S01]  /*0ce0*/  LDC.64 R14, c[0x0][0x388] ;  /* 0x0000e200ff0e7b82 */ /* 0x000ee20000000a00 */
[-C--:B-1----:R-:W-:Y:S02]  /*0cf0*/  ISETP.GE.OR P0, PT, R3, R16.reuse, !P0 ;  /* 0x000000100300720c */ /* 0x082fe40004706670 */
[----:B------:R-:W-:Y:S01]  /*0d00*/  ISETP.GE.OR P1, PT, R11, R16, !P1 ;  /* 0x000000100b00720c */ /* 0x000fe20004f26670 */
[----:B------:R-:W-:-:S04]  /*0d10*/  IMAD R11, R16, UR9, R3 ;  /* 0x00000009100b7c24 */ /* 0x000fc8000f8e0203 */
[----:B--2---:R-:W-:-:S06]  /*0d20*/  IMAD.WIDE R12, R11, 0x4, R12 ;  /* 0x000000040b0c7825 */ /* 0x004fcc00078e020c */
[----:B------:R-:W2:Y:S01]  /*0d30*/  @!P0 LDG.E R11, desc[UR12][R12.64] ;  /* 0x0000000c0c0b8981 */ /* 0x000ea2000c1e1900 */
[----:B---3--:R-:W-:-:S03]  /*0d40*/  IMAD.WIDE R14, R17, 0x4, R14 ;  /* 0x00000004110e7825 */ /* 0x008fc600078e020e */
[----:B------:R-:W3:Y:S04]  /*0d50*/  @!P1 LDG.E R17, desc[UR12][R12.64+0x4] ;  /* 0x0000040c0c119981 */ /* 0x000ee8000c1e1900 */
[----:B------:R-:W2:Y:S04]  /*0d60*/  @!P0 LDG.E R16, desc[UR12][R14.64] ;  /* 0x0000000c0e108981 */ /* 0x000ea8000c1e1900 */
[----:B------:R-:W3:Y:S01]  /*0d70*/  @!P1 LDG.E R18, desc[UR12][R14.64+0x4] ;  /* 0x0000040c0e129981 */ /* 0x000ee2000c1e1900 */
[----:B------:R-:W-:Y:S01]  /*0d80*/  IADD3 R3, PT, PT, R3, 0x2, RZ ;  /* 0x0000000203037810 */ /* 0x000fe20007ffe0ff */
[----:B--2---:R-:W-:-:S04]  /*0d90*/  @!P0 FFMA R8, R11, R16, R8 ;  /* 0x000000100b088223 */ /* 0x004fc80000000008 */
[----:B---3--:R-:W-:-:S07]  /*0da0*/  @!P1 FFMA R8, R17, R18, R8 ;  /* 0x0000001211089223 */ /* 0x008fce0000000008 */
.L_x_254:
[----:B------:R-:W-:Y:S02]  /*0db0*/  LOP3.LUT R11, R3, UR7, RZ, 0xfc, !PT ;  /* 0x00000007030b7c12 */ /* 0x000fe4000f8efcff */
[----:B------:R-:W-:Y:S02]  /*0dc0*/  LOP3.LUT P1, RZ, R7, 0x1, RZ, 0xc0, !PT ;  /* 0x0000000107ff7812 */ /* 0x000fe4000782c0ff */
[----:B------:R-:W-:-:S04]  /*0dd0*/  ISETP.GE.AND P0, PT, R11, RZ, PT ;  /* 0x000000ff0b00720c */ /* 0x000fc80003f06270 */
[----:B0-----:R-:W-:-:S04]  /*0de0*/  ISETP.GE.OR P0, PT, R3, R2, !P0 ;  /* 0x000000020300720c */ /* 0x001fc80004706670 */
[----:B------:R-:W-:-:S13]  /*0df0*/  PLOP3.LUT P0, PT, P1, P0, PT, 0x8f, 0xf8 ;  /* 0x0000000000f8781c */ /* 0x000fda0000f01177 */
[----:B------:R-:W-:Y:S05]  /*0e00*/  @P0 BRA `(.L_x_250) ;  /* 0x0000000000240947 */ /* 0x000fea0003800000 */
[----:B------:R-:W0:Y:S01]  /*0e10*/  LDC.64 R14, c[0x0][0x380] ;  /* 0x0000e000ff0e7b82 */ /* 0x000e220000000a00 */
[--C-:B------:R-:W-:Y:S02]  /*0e20*/  IMAD R11, R2, UR9, R3.reuse ;  /* 0x00000009020b7c24 */ /* 0x100fe4000f8e0203 */
[----:B------:R-:W-:-:S05]  /*0e30*/  IMAD.IADD R17, R10, 0x1, R3 ;  /* 0x000000010a117824 */ /* 0x000fca00078e0203 */
[----:B------:R-:W1:Y:S01]  /*0e40*/  LDC.64 R12, c[0x0][0x388] ;  /* 0x0000e200ff0c7b82 */ /* 0x000e620000000a00 */
[----:B0-----:R-:W-:-:S06]  /*0e50*/  IMAD.WIDE R2, R11, 0x4, R14 ;  /* 0x000000040b027825 */ /* 0x001fcc00078e020e */
[----:B------:R-:W2:Y:S01]  /*0e60*/  LDG.E R3, desc[UR12][R2.64] ;  /* 0x0000000c02037981 */ /* 0x000ea2000c1e1900 */
[----:B-1----:R-:W-:-:S06]  /*0e70*/  IMAD.WIDE R12, R17, 0x4, R12 ;  /* 0x00000004110c7825 */ /* 0x002fcc00078e020c */
[----:B------:R-:W2:Y:S02]  /*0e80*/  LDG.E R12, desc[UR12][R12.64] ;  /* 0x0000000c0c0c7981 */ /* 0x000ea4000c1e1900 */
[----:B--2---:R-:W-:-:S07]  /*0e90*/  FFMA R8, R3, R12, R8 ;  /* 0x0000000c03087223 */ /* 0x004fce0000000008 */
.L_x_250:
[----:B------:R-:W0:Y:S01]  /*0ea0*/  LDCU UR8, c[0x0][0x3a8] ;  /* 0x00007500ff0877ac */ /* 0x000e220008000800 */
[----:B------:R-:W0:Y:S01]  /*0eb0*/  LDCU UR9, c[0x0][0x3b0] ;  /* 0x00007600ff0977ac */ /* 0x000e220008000800 */
[----:B------:R-:W1:Y:S01]  /*0ec0*/  LDCU UR10, c[0x0][0x3a0] ;  /* 0x00007400ff0a77ac */ /* 0x000e620008000800 */
[----:B------:R-:W-:Y:S02]  /*0ed0*/  UIADD3 UR7, UPT, UPT, UR7, 0x1, URZ ;  /* 0x0000000107077890 */ /* 0x000fe4000fffe0ff */
[----:B0-----:R-:W-:-:S04]  /*0ee0*/  UIMAD UR8, UR5, UR8, -UR9 ;  /* 0x00000008050872a4 */ /* 0x001fc8000f8e0a09 */
[----:B-1----:R-:W-:-:S04]  /*0ef0*/  UIADD3 UR8, UPT, UPT, UR8, UR10, URZ ;  /* 0x0000000a08087290 */ /* 0x002fc8000fffe0ff */
[----:B------:R-:W-:-:S09]  /*0f00*/  UISETP.GE.AND UP1, UPT, UR7, UR8, UPT ;  /* 0x000000080700728c */ /* 0x000fd2000bf26270 */
[----:B------:R-:W-:Y:S05]  /*0f10*/  BRA.U !UP1, `(.L_x_255) ;  /* 0xfffffff509447547 */ /* 0x000fea000b83ffff */
[----:B------:R-:W-:Y:S05]  /*0f20*/  BRA.U UP0, `(.L_x_256) ;  /* 0xfffffff500107547 */ /* 0x000fea000b83ffff */
[----:B------:R-:W0:Y:S01]  /*0f30*/  S2R R9, SR_TID.X ;  /* 0x0000000000097919 */ /* 0x000e220000002100 */
[----:B------:R-:W0:Y:S08]  /*0f40*/  LDC R10, c[0x0][0x398] ;  /* 0x0000e600ff0a7b82 */ /* 0x000e300000000800 */
[----:B------:R-:W1:Y:S08]  /*0f50*/  LDC.64 R12, c[0x0][0x3c0] ;  /* 0x0000f000ff0c7b82 */ /* 0x000e700000000a00 */
[----:B------:R-:W2:Y:S01]  /*0f60*/  LDC.64 R2, c[0x0][0x390] ;  /* 0x0000e400ff027b82 */ /* 0x000ea20000000a00 */
[----:B0-----:R-:W-:-:S04]  /*0f70*/  IMAD R9, R10, UR11, R9 ;  /* 0x0000000b0a097c24 */ /* 0x001fc8000f8e0209 */
[----:B-1----:R-:W-:Y:S01]  /*0f80*/  IMAD R10, R9, R12, UR5 ;  /* 0x00000005090a7e24 */ /* 0x002fe2000f8e020c */
[----:B------:R-:W-:-:S03]  /*0f90*/  UIADD3 UR5, UPT, UPT, UR5, 0x1, URZ ;  /* 0x0000000105057890 */ /* 0x000fc6000fffe0ff */
[----:B------:R-:W-:-:S03]  /*0fa0*/  IMAD R9, R10, R13, UR4 ;  /* 0x000000040a097e24 */ /* 0x000fc6000f8e020d */
[----:B------:R-:W-:Y:S01]  /*0fb0*/  ISETP.NE.AND P0, PT, R12, UR5, PT ;  /* 0x000000050c007c0c */ /* 0x000fe2000bf05270 */
[----:B--2---:R-:W-:-:S05]  /*0fc0*/  IMAD.WIDE R2, R9, 0x4, R2 ;  /* 0x0000000409027825 */ /* 0x004fca00078e0202 */
[----:B------:R0:W-:Y:S07]  /*0fd0*/  STG.E desc[UR12][R2.64], R8 ;  /* 0x0000000802007986 */ /* 0x0001ee000c10190c */
[----:B------:R-:W-:Y:S05]  /*0fe0*/  @P0 BRA `(.L_x_257) ;  /* 0xfffffff000d80947 */ /* 0x000fea000383ffff */
[----:B------:R-:W-:-:S06]  /*0ff0*/  UIADD3 UR4, UPT, UPT, UR4, 0x1, URZ ;  /* 0x0000000104047890 */ /* 0x000fcc000fffe0ff */
[----:B------:R-:W-:-:S13]  /*1000*/  ISETP.NE.AND P0, PT, R13, UR4, PT ;  /* 0x000000040d007c0c */ /* 0x000fda000bf05270 */
[----:B------:R-:W-:Y:S05]  /*1010*/  @!P0 EXIT ;  /* 0x000000000000894d */ /* 0x000fea0003800000 */
[----:B------:R-:W-:Y:S01]  /*1020*/  IADD3 R4, PT, PT, R4, 0x1, RZ ;  /* 0x0000000104047810 */ /* 0x000fe20007ffe0ff */
[----:B------:R-:W-:Y:S01]  /*1030*/  VIADD R0, R0, 0x1 ;  /* 0x0000000100007836 */ /* 0x000fe20000000000 */
[----:B------:R-:W-:Y:S06]  /*1040*/  BRA `(.L_x_258) ;  /* 0xfffffff000407947 */ /* 0x000fec000383ffff */
.L_x_249:
[C---:B------:R-:W-:Y:S01]  /*1050*/  LOP3.LUT R12, R0.reuse, 0x3, RZ, 0xc0, !PT ;  /* 0x00000003000c7812 */ /* 0x040fe200078ec0ff */
[----:B------:R-:W-:Y:S01]  /*1060*/  UMOV UR4, URZ ;  /* 0x000000ff00047c82 */ /* 0x000fe20008000000 */
[----:B------:R-:W-:-:S07]  /*1070*/  LOP3.LUT R0, R0, 0x7ffffffc, RZ, 0xc0, !PT ;  /* 0x7ffffffc00007812 */ /* 0x000fce00078ec0ff */
.L_x_263:
[----:B------:R-:W0:Y:S01]  /*1080*/  LDC R4, c[0x0][0x3c0] ;  /* 0x0000f000ff047b82 */ /* 0x000e220000000800 */
[----:B------:R-:W1:Y:S01]  /*1090*/  S2R R5, SR_TID.X ;  /* 0x0000000000057919 */ /* 0x000e620000002100 */
[----:B------:R-:W-:-:S06]  /*10a0*/  HFMA2 R10, -RZ, RZ, 0, 0 ;  /* 0x00000000ff0a7431 */ /* 0x000fcc00000001ff */
[----:B------:R-:W1:Y:S01]  /*10b0*/  LDC R2, c[0x0][0x398] ;  /* 0x0000e600ff027b82 */ /* 0x000e620000000800 */
[----:B0-----:R-:W-:Y:S01]  /*10c0*/  ISETP.GE.U32.AND P0, PT, R4, 0x4, PT ;  /* 0x000000040400780c */ /* 0x001fe20003f06070 */
[----:B-1----:R-:W-:-:S12]  /*10d0*/  IMAD R5, R2, UR11, R5 ;  /* 0x0000000b02057c24 */ /* 0x002fd8000f8e0205 */
[----:B------:R-:W-:Y:S05]  /*10e0*/  @!P0 BRA `(.L_x_259) ;  /* 0x0000000000448947 */ /* 0x000fea0003800000 */
[----:B------:R-:W0:Y:S01]  /*10f0*/  LDC R13, c[0x0][0x3c4] ;  /* 0x0000f100ff0d7b82 */ /* 0x000e220000000800 */
[----:B------:R-:W-:-:S07]  /*1100*/  UMOV UR5, URZ ;  /* 0x000000ff00057c82 */ /* 0x000fce0008000000 */
[----:B------:R-:W1:Y:S02]  /*1110*/  LDC.64 R10, c[0x0][0x390] ;  /* 0x0000e400ff0a7b82 */ /* 0x000e640000000a00 */
.L_x_260:
[----:B--2---:R-:W-:Y:S01]  /*1120*/  IMAD R2, R5, R4, UR5 ;  /* 0x0000000505027e24 */ /* 0x004fe2000f8e0204 */
[----:B------:R-:W-:-:S03]  /*1130*/  UIADD3 UR5, UPT, UPT, UR5, 0x4, URZ ;  /* 0x0000000405057890 */ /* 0x000fc6000fffe0ff */
[----:B0-----:R-:W-:-:S03]  /*1140*/  IMAD R3, R2, R13, UR4 ;  /* 0x0000000402037e24 */ /* 0x001fc6000f8e020d */
[----:B------:R-:W-:Y:S01]  /*1150*/  ISETP.NE.AND P0, PT, R0, UR5, PT ;  /* 0x0000000500007c0c */ /* 0x000fe2000bf05270 */
[----:B-1----:R-:W-:-:S05]  /*1160*/  IMAD.WIDE R2, R3, 0x4, R10 ;  /* 0x0000000403027825 */ /* 0x002fca00078e020a */
[----:B------:R2:W-:Y:S01]  /*1170*/  STG.E desc[UR12][R2.64], RZ ;  /* 0x000000ff02007986 */ /* 0x0005e2000c10190c */
[----:B------:R-:W-:-:S05]  /*1180*/  IMAD.WIDE.U32 R6, R13, 0x4, R2 ;  /* 0x000000040d067825 */ /* 0x000fca00078e0002 */
[----:B------:R2:W-:Y:S01]  /*1190*/  STG.E desc[UR12][R6.64], RZ ;  /* 0x000000ff06007986 */ /* 0x0005e2000c10190c */
[----:B------:R-:W-:-:S05]  /*11a0*/  IMAD.WIDE.U32 R8, R13, 0x4, R6 ;  /* 0x000000040d087825 */ /* 0x000fca00078e0006 */
[----:B------:R2:W-:Y:S01]  /*11b0*/  STG.E desc[UR12][R8.64], RZ ;  /* 0x000000ff08007986 */ /* 0x0005e2000c10190c */
[----:B------:R-:W-:-:S05]  /*11c0*/  IMAD.WIDE.U32 R14, R13, 0x4, R8 ;  /* 0x000000040d0e7825 */ /* 0x000fca00078e0008 */
[----:B------:R2:W-:Y:S01]  /*11d0*/  STG.E desc[UR12][R14.64], RZ ;  /* 0x000000ff0e007986 */ /* 0x0005e2000c10190c */
[----:B------:R-:W-:Y:S05]  /*11e0*/  @P0 BRA `(.L_x_260) ;  /* 0xfffffffc00cc0947 */ /* 0x000fea000383ffff */
[----:B------:R-:W-:-:S07]  /*11f0*/  IMAD.MOV.U32 R10, RZ, RZ, R0 ;  /* 0x000000ffff0a7224 */ /* 0x000fce00078e0000 */
.L_x_259:
[----:B------:R-:W-:-:S13]  /*1200*/  ISETP.NE.AND P0, PT, R12, RZ, PT ;  /* 0x000000ff0c00720c */ /* 0x000fda0003f05270 */
[----:B------:R-:W-:Y:S05]  /*1210*/  @!P0 BRA `(.L_x_261) ;  /* 0x0000000000488947 */ /* 0x000fea0003800000 */
[----:B------:R-:W-:Y:S02]  /*1220*/  LOP3.LUT P1, RZ, R4, 0x1, RZ, 0xc0, !PT ;  /* 0x0000000104ff7812 */ /* 0x000fe4000782c0ff */
[----:B------:R-:W-:-:S11]  /*1230*/  ISETP.NE.AND P0, PT, R12, 0x1, PT ;  /* 0x000000010c00780c */ /* 0x000fd60003f05270 */
[----:B------:R-:W0:Y:S08]  /*1240*/  @P1 LDC R13, c[0x0][0x3c4] ;  /* 0x0000f100ff0d1b82 */ /* 0x000e300000000800 */
[----:B--2---:R-:W1:Y:S01]  /*1250*/  @P1 LDC.64 R2, c[0x0][0x390] ;  /* 0x0000e400ff021b82 */ /* 0x004e620000000a00 */
[----:B------:R-:W-:Y:S05]  /*1260*/  @!P0 BRA `(.L_x_262) ;  /* 0x0000000000248947 */ /* 0x000fea0003800000 */
[----:B------:R-:W2:Y:S01]  /*1270*/  LDC R11, c[0x0][0x3c4] ;  /* 0x0000f100ff0b7b82 */ /* 0x000ea20000000800 */
[----:B------:R-:W-:Y:S01]  /*1280*/  IMAD R8, R5, R4, R10 ;  /* 0x0000000405087224 */ /* 0x000fe200078e020a */
[----:B------:R-:W-:-:S06]  /*1290*/  IADD3 R10, PT, PT, R10, 0x2, RZ ;  /* 0x000000020a0a7810 */ /* 0x000fcc0007ffe0ff */
[----:B------:R-:W3:Y:S01]  /*12a0*/  LDC.64 R6, c[0x0][0x390] ;  /* 0x0000e400ff067b82 */ /* 0x000ee20000000a00 */
[----:B--2---:R-:W-:-:S04]  /*12b0*/  IMAD R9, R8, R11, UR4 ;  /* 0x0000000408097e24 */ /* 0x004fc8000f8e020b */
[----:B---3--:R-:W-:-:S05]  /*12c0*/  IMAD.WIDE R6, R9, 0x4, R6 ;  /* 0x0000000409067825 */ /* 0x008fca00078e0206 */
[----:B------:R2:W-:Y:S01]  /*12d0*/  STG.E desc[UR12][R6.64], RZ ;  /* 0x000000ff06007986 */ /* 0x0005e2000c10190c */
[----:B------:R-:W-:-:S05]  /*12e0*/  IMAD.WIDE.U32 R8, R11, 0x4, R6 ;  /* 0x000000040b087825 */ /* 0x000fca00078e0006 */
[----:B------:R2:W-:Y:S02]  /*12f0*/  STG.E desc[UR12][R8.64], RZ ;  /* 0x000000ff08007986 */ /* 0x0005e4000c10190c */
.L_x_262:
[----:B------:R-:W-:-:S04]  /*1300*/  @P1 IMAD R4, R5, R4, R10 ;  /* 0x0000000405041224 */ /* 0x000fc800078e020a */
[----:B0-----:R-:W-:-:S04]  /*1310*/  @P1 IMAD R5, R4, R13, UR4 ;  /* 0x0000000404051e24 */ /* 0x001fc8000f8e020d */
[----:B-1----:R-:W-:-:S05]  /*1320*/  @P1 IMAD.WIDE R2, R5, 0x4, R2 ;  /* 0x0000000405021825 */ /* 0x002fca00078e0202 */
[----:B------:R0:W-:Y:S02]  /*1330*/  @P1 STG.E desc[UR12][R2.64], RZ ;  /* 0x000000ff02001986 */ /* 0x0001e4000c10190c */
.L_x_261:
[----:B0-2---:R-:W0:Y:S01]  /*1340*/  LDC R2, c[0x0][0x3c4] ;  /* 0x0000f100ff027b82 */ /* 0x005e220000000800 */
[----:B------:R-:W-:-:S06]  /*1350*/  UIADD3 UR4, UPT, UPT, UR4, 0x1, URZ ;  /* 0x0000000104047890 */ /* 0x000fcc000fffe0ff */
[----:B0-----:R-:W-:-:S13]  /*1360*/  ISETP.NE.AND P0, PT, R2, UR4, PT ;  /* 0x0000000402007c0c */ /* 0x001fda000bf05270 */
[----:B------:R-:W-:Y:S05]  /*1370*/  @!P0 EXIT ;  /* 0x000000000000894d */ /* 0x000fea0003800000 */
[----:B------:R-:W-:Y:S05]  /*1380*/  BRA `(.L_x_263) ;  /* 0xfffffffc003c7947 */ /* 0x000fea000383ffff */
.L_x_248:
[C---:B------:R-:W-:Y:S01]  /*1390*/  LOP3.LUT R12, R0.reuse, 0x3, RZ, 0xc0, !PT ;  /* 0x00000003000c7812 */ /* 0x040fe200078ec0ff */
[----:B------:R-:W-:Y:S01]  /*13a0*/  UMOV UR4, URZ ;  /* 0x000000ff00047c82 */ /* 0x000fe20008000000 */
[----:B------:R-:W-:-:S07]  /*13b0*/  LOP3.LUT R0, R0, 0x7ffffffc, RZ, 0xc0, !PT ;  /* 0x7ffffffc00007812 */ /* 0x000fce00078ec0ff */
.L_x_268:
[----:B------:R-:W0:Y:S01]  /*13c0*/  LDC R4, c[0x0][0x3c0] ;  /* 0x0000f000ff047b82 */ /* 0x000e220000000800 */
[----:B------:R-:W1:Y:S01]  /*13d0*/  S2R R5, SR_TID.X ;  /* 0x0000000000057919 */ /* 0x000e620000002100 */
[----:B------:R-:W-:-:S06]  /*13e0*/  IMAD.MOV.U32 R10, RZ, RZ, RZ ;  /* 0x000000ffff0a7224 */ /* 0x000fcc00078e00ff */
[----:B------:R-:W1:Y:S01]  /*13f0*/  LDC R2, c[0x0][0x398] ;  /* 0x0000e600ff027b82 */ /* 0x000e620000000800 */
[----:B0-----:R-:W-:Y:S01]  /*1400*/  ISETP.GE.U32.AND P0, PT, R4, 0x4, PT ;  /* 0x000000040400780c */ /* 0x001fe20003f06070 */
[----:B-1----:R-:W-:-:S12]  /*1410*/  IMAD R5, R2, UR11, R5 ;  /* 0x0000000b02057c24 */ /* 0x002fd8000f8e0205 */
[----:B------:R-:W-:Y:S05]  /*1420*/  @!P0 BRA `(.L_x_264) ;  /* 0x0000000000448947 */ /* 0x000fea0003800000 */
[----:B------:R-:W0:Y:S01]  /*1430*/  LDC R13, c[0x0][0x3c4] ;  /* 0x0000f100ff0d7b82 */ /* 0x000e220000000800 */
[----:B------:R-:W-:-:S07]  /*1440*/  UMOV UR5, URZ ;  /* 0x000000ff00057c82 */ /* 0x000fce0008000000 */
[----:B------:R-:W1:Y:S02]  /*1450*/  LDC.64 R10, c[0x0][0x390] ;  /* 0x0000e400ff0a7b82 */ /* 0x000e640000000a00 */
.L_x_265:
        /* <DEDUP_REMOVED lines=13> */
[----:B------:R-:W-:-:S07]  /*1530*/  MOV R10, R0 ;  /* 0x00000000000a7202 */ /* 0x000fce0000000f00 */
.L_x_264:
        /* <DEDUP_REMOVED lines=8> */
[----:B------:R-:W-:Y:S02]  /*15c0*/  IMAD R8, R5, R4, R10 ;  /* 0x0000000405087224 */ /* 0x000fe400078e020a */
[----:B------:R-:W-:-:S05]  /*15d0*/  VIADD R10, R10, 0x2 ;  /* 0x000000020a0a7836 */ /* 0x000fca0000000000 */
[----:B------:R-:W3:Y:S01]  /*15e0*/  LDC.64 R6, c[0x0][0x390] ;  /* 0x0000e400ff067b82 */ /* 0x000ee20000000a00 */
[----:B--2---:R-:W-:-:S04]  /*15f0*/  IMAD R9, R8, R11, UR4 ;  /* 0x0000000408097e24 */ /* 0x004fc8000f8e020b */
[----:B---3--:R-:W-:-:S05]  /*1600*/  IMAD.WIDE R6, R9, 0x4, R6 ;  /* 0x0000000409067825 */ /* 0x008fca00078e0206 */
[----:B------:R2:W-:Y:S01]  /*1610*/  STG.E desc[UR12][R6.64], RZ ;  /* 0x000000ff06007986 */ /* 0x0005e2000c10190c */
[----:B------:R-:W-:-:S05]  /*1620*/  IMAD.WIDE.U32 R8, R11, 0x4, R6 ;  /* 0x000000040b087825 */ /* 0x000fca00078e0006 */
[----:B------:R2:W-:Y:S02]  /*1630*/  STG.E desc[UR12][R8.64], RZ ;  /* 0x000000ff08007986 */ /* 0x0005e4000c10190c */
.L_x_267:
[----:B------:R-:W-:-:S04]  /*1640*/  @P1 IMAD R4, R5, R4, R10 ;  /* 0x0000000405041224 */ /* 0x000fc800078e020a */
[----:B0-----:R-:W-:-:S04]  /*1650*/  @P1 IMAD R5, R4, R13, UR4 ;  /* 0x0000000404051e24 */ /* 0x001fc8000f8e020d */
[----:B-1----:R-:W-:-:S05]  /*1660*/  @P1 IMAD.WIDE R2, R5, 0x4, R2 ;  /* 0x0000000405021825 */ /* 0x002fca00078e0202 */
[----:B------:R0:W-:Y:S02]  /*1670*/  @P1 STG.E desc[UR12][R2.64], RZ ;  /* 0x000000ff02001986 */ /* 0x0001e4000c10190c */
.L_x_266:
[----:B0-2---:R-:W0:Y:S01]  /*1680*/  LDC R2, c[0x0][0x3c4] ;  /* 0x0000f100ff027b82 */ /* 0x005e220000000800 */
[----:B------:R-:W-:-:S06]  /*1690*/  UIADD3 UR4, UPT, UPT, UR4, 0x1, URZ ;  /* 0x0000000104047890 */ /* 0x000fcc000fffe0ff */
[----:B0-----:R-:W-:-:S13]  /*16a0*/  ISETP.NE.AND P0, PT, R2, UR4, PT ;  /* 0x0000000402007c0c */ /* 0x001fda000bf05270 */
[----:B------:R-:W-:Y:S05]  /*16b0*/  @!P0 EXIT ;  /* 0x000000000000894d */ /* 0x000fea0003800000 */
[----:B------:R-:W-:Y:S05]  /*16c0*/  BRA `(.L_x_268) ;  /* 0xfffffffc003c7947 */ /* 0x000fea000383ffff */
.L_x_247:
[C---:B------:R-:W-:Y:S01]  /*16d0*/  LOP3.LUT R22, R0.reuse, 0x7, RZ, 0xc0, !PT ;  /* 0x0000000700167812 */ /* 0x040fe200078ec0ff */
[----:B------:R-:W-:Y:S01]  /*16e0*/  UMOV UR4, URZ ;  /* 0x000000ff00047c82 */ /* 0x000fe20008000000 */
[----:B------:R-:W-:Y:S02]  /*16f0*/  LOP3.LUT R23, R0, 0x3, RZ, 0xc0, !PT ;  /* 0x0000000300177812 */ /* 0x000fe400078ec0ff */
[----:B------:R-:W-:Y:S02]  /*1700*/  IADD3 R2, PT, PT, R22, -0x1, RZ ;  /* 0xffffffff16027810 */ /* 0x000fe40007ffe0ff */
[----:B------:R-:W-:Y:S02]  /*1710*/  LOP3.LUT R0, R0, 0x7ffffff8, RZ, 0xc0, !PT ;  /* 0x7ffffff800007812 */ /* 0x000fe400078ec0ff */
[----:B------:R-:W-:-:S13]  /*1720*/  ISETP.GE.U32.AND P1, PT, R2, 0x3, PT ;  /* 0x000000030200780c */ /* 0x000fda0003f26070 */
.L_x_274:
[----:B0-----:R-:W0:Y:S01]  /*1730*/  LDC R2, c[0x0][0x3c0] ;  /* 0x0000f000ff027b82 */ /* 0x001e220000000800 */
[----:B-1----:R-:W1:Y:S01]  /*1740*/  S2R R3, SR_TID.X ;  /* 0x0000000000037919 */ /* 0x002e620000002100 */
[----:B------:R-:W-:-:S06]  /*1750*/  IMAD.MOV.U32 R6, RZ, RZ, RZ ;  /* 0x000000ffff067224 */ /* 0x000fcc00078e00ff */
[----:B------:R-:W1:Y:S01]  /*1760*/  LDC R4, c[0x0][0x398] ;  /* 0x0000e600ff047b82 */ /* 0x000e620000000800 */
[----:B0-----:R-:W-:Y:S01]  /*1770*/  ISETP.GE.U32.AND P0, PT, R2, 0x8, PT ;  /* 0x000000080200780c */ /* 0x001fe20003f06070 */
[----:B-1----:R-:W-:-:S12]  /*1780*/  IMAD R3, R4, UR11, R3 ;  /* 0x0000000b04037c24 */ /* 0x002fd8000f8e0203 */
[----:B--2---:R-:W-:Y:S05]  /*1790*/  @!P0 BRA `(.L_x_269) ;  /* 0x0000000000648947 */ /* 0x004fea0003800000 */
[----:B------:R-:W0:Y:S01]  /*17a0*/  LDC R25, c[0x0][0x3c4] ;  /* 0x0000f100ff197b82 */ /* 0x000e220000000800 */
[----:B------:R-:W-:-:S07]  /*17b0*/  UMOV UR5, URZ ;  /* 0x000000ff00057c82 */ /* 0x000fce0008000000 */
[----:B------:R-:W1:Y:S02]  /*17c0*/  LDC.64 R4, c[0x0][0x390] ;  /* 0x0000e400ff047b82 */ /* 0x000e640000000a00 */
.L_x_270:
        /* <DEDUP_REMOVED lines=21> */
[----:B--2---:R-:W-:-:S07]  /*1920*/  MOV R6, R0 ;  /* 0x0000000000067202 */ /* 0x004fce0000000f00 */
.L_x_269:
[----:B------:R-:W-:-:S13]  /*1930*/  ISETP.NE.AND P0, PT, R22, RZ, PT ;  /* 0x000000ff1600720c */ /* 0x000fda0003f05270 */
[----:B------:R-:W-:Y:S05]  /*1940*/  @!P0 BRA `(.L_x_271) ;  /* 0x0000000000888947 */ /* 0x000fea0003800000 */
[----:B------:R-:W-:Y:S01]  /*1950*/  ISETP.NE.AND P0, PT, R23, RZ, PT ;  /* 0x000000ff1700720c */ /* 0x000fe20003f05270 */
[----:B------:R-:W-:-:S12]  /*1960*/  @!P1 BRA `(.L_x_272) ;  /* 0x0000000000349947 */ /* 0x000fd80003800000 */
[----:B------:R-:W0:Y:S01]  /*1970*/  LDC R13, c[0x0][0x3c4] ;  /* 0x0000f100ff0d7b82 */ /* 0x000e220000000800 */
[----:B------:R-:W-:Y:S02]  /*1980*/  IMAD R7, R3, R2, R6 ;  /* 0x0000000203077224 */ /* 0x000fe400078e0206 */
[----:B------:R-:W-:-:S05]  /*1990*/  VIADD R6, R6, 0x4 ;  /* 0x0000000406067836 */ /* 0x000fca0000000000 */
[----:B------:R-:W1:Y:S01]  /*19a0*/  LDC.64 R4, c[0x0][0x390] ;  /* 0x0000e400ff047b82 */ /* 0x000e620000000a00 */
[----:B0-----:R-:W-:-:S04]  /*19b0*/  IMAD R7, R7, R13, UR4 ;  /* 0x0000000407077e24 */ /* 0x001fc8000f8e020d */
[----:B-1----:R-:W-:-:S05]  /*19c0*/  IMAD.WIDE R4, R7, 0x4, R4 ;  /* 0x0000000407047825 */ /* 0x002fca00078e0204 */
[----:B------:R0:W-:Y:S01]  /*19d0*/  STG.E desc[UR12][R4.64], RZ ;  /* 0x000000ff04007986 */ /* 0x0001e2000c10190c */
[----:B------:R-:W-:-:S05]  /*19e0*/  IMAD.WIDE.U32 R8, R13, 0x4, R4 ;  /* 0x000000040d087825 */ /* 0x000fca00078e0004 */
[----:B------:R0:W-:Y:S01]  /*19f0*/  STG.E desc[UR12][R8.64], RZ ;  /* 0x000000ff08007986 */ /* 0x0001e2000c10190c */
[----:B------:R-:W-:-:S05]  /*1a00*/  IMAD.WIDE.U32 R10, R13, 0x4, R8 ;  /* 0x000000040d0a7825 */ /* 0x000fca00078e0008 */
[----:B------:R0:W-:Y:S01]  /*1a10*/  STG.E desc[UR12][R10.64], RZ ;  /* 0x000000ff0a007986 */ /* 0x0001e2000c10190c */
[----:B------:R-:W-:-:S05]  /*1a20*/  IMAD.WIDE.U32 R12, R13, 0x4, R10 ;  /* 0x000000040d0c7825 */ /* 0x000fca00078e000a */
[----:B------:R0:W-:Y:S02]  /*1a30*/  STG.E desc[UR12][R12.64], RZ ;  /* 0x000000ff0c007986 */ /* 0x0001e4000c10190c */
.L_x_272:
[----:B------:R-:W-:Y:S05]  /*1a40*/  @!P0 BRA `(.L_x_271) ;  /* 0x0000000000488947 */ /* 0x000fea0003800000 */
[----:B------:R-:W-:Y:S02]  /*1a50*/  LOP3.LUT P2, RZ, R2, 0x1, RZ, 0xc0, !PT ;  /* 0x0000000102ff7812 */ /* 0x000fe4000784c0ff */
[----:B------:R-:W-:-:S11]  /*1a60*/  ISETP.NE.AND P0, PT, R23, 0x1, PT ;  /* 0x000000011700780c */ /* 0x000fd60003f05270 */
[----:B0-----:R-:W0:Y:S08]  /*1a70*/  @P2 LDC R13, c[0x0][0x3c4] ;  /* 0x0000f100ff0d2b82 */ /* 0x001e300000000800 */
[----:B------:R-:W1:Y:S01]  /*1a80*/  @P2 LDC.64 R4, c[0x0][0x390] ;  /* 0x0000e400ff042b82 */ /* 0x000e620000000a00 */
        /* <DEDUP_REMOVED lines=10> */
.L_x_273:
[----:B------:R-:W-:-:S04]  /*1b30*/  @P2 IMAD R2, R3, R2, R6 ;  /* 0x0000000203022224 */ /* 0x000fc800078e0206 */
[----:B0-----:R-:W-:-:S04]  /*1b40*/  @P2 IMAD R3, R2, R13, UR4 ;  /* 0x0000000402032e24 */ /* 0x001fc8000f8e020d */
[----:B-1----:R-:W-:-:S05]  /*1b50*/  @P2 IMAD.WIDE R4, R3, 0x4, R4 ;  /* 0x0000000403042825 */ /* 0x002fca00078e0204 */
[----:B------:R1:W-:Y:S02]  /*1b60*/  @P2 STG.E desc[UR12][R4.64], RZ ;  /* 0x000000ff04002986 */ /* 0x0003e4000c10190c */
.L_x_271:
[----:B------:R-:W3:Y:S01]  /*1b70*/  LDCU UR5, c[0x0][0x3c4] ;  /* 0x00007880ff0577ac */ /* 0x000ee20008000800 */
[----:B------:R-:W-:-:S04]  /*1b80*/  UIADD3 UR4, UPT, UPT, UR4, 0x1, URZ ;  /* 0x0000000104047890 */ /* 0x000fc8000fffe0ff */
[----:B---3--:R-:W-:-:S09]  /*1b90*/  UISETP.NE.AND UP0, UPT, UR4, UR5, UPT ;  /* 0x000000050400728c */ /* 0x008fd2000bf05270 */
[----:B------:R-:W-:Y:S05]  /*1ba0*/  BRA.U UP0, `(.L_x_274) ;  /* 0xfffffff900e07547 */ /* 0x000fea000b83ffff */
[----:B------:R-:W-:Y:S05]  /*1bb0*/  EXIT ;  /* 0x000000000000794d */ /* 0x000fea0003800000 */
.L_x_275:
        /* <DEDUP_REMOVED lines=12> */
.L_x_356:


//--------------------- .text._Z16unpooling_kernelPfS_S_iiiii --------------------------
	.section	.text._Z16unpooling_kernelPfS_S_iiiii,"ax",@progbits
	.align	128
        .global         _Z16unpooling_kernelPfS_S_iiiii
        .type           _Z16unpooling_kernelPfS_S_iiiii,@function
        .size           _Z16unpooling_kernelPfS_S_iiiii,(.L_x_336 - _Z16unpooling_kernelPfS_S_iiiii)
        .other          _Z16unpooling_kernelPfS_S_iiiii,@"STO_CUDA_ENTRY STV_DEFAULT"
_Z16unpooling_kernelPfS_S_iiiii:
.text._Z16unpooling_kernelPfS_S_iiiii:
[----:B------:R-:W-:Y:S08]  /*0000*/  LDC R1, c[0x0][0x37c] ;  /* 0x0000df00ff017b82 */ /* 0x000ff00000000800 */
[----:B------:R-:W0:Y:S02]  /*0010*/  LDC R3, c[0x0][0x3a4] ;  /* 0x0000e900ff037b82 */ /* 0x000e240000000800 */
[----:B0-----:R-:W-:-:S13]  /*0020*/  ISETP.GE.AND P0, PT, R3, 0x1, PT ;  /* 0x000000010300780c */ /* 0x001fda0003f06270 */
[----:B------:R-:W-:Y:S05]  /*0030*/  @!P0 EXIT ;  /* 0x000000000000894d */ /* 0x000fea0003800000 */
[----:B------:R-:W0:Y:S01]  /*0040*/  LDC.64 R6, c[0x0][0x398] ;  /* 0x0000e600ff067b82 */ /* 0x000e220000000a00 */
[----:B------:R-:W0:Y:S01]  /*0050*/  LDCU UR5, c[0x0][0x3a8] ;  /* 0x00007500ff0577ac */ /* 0x000e220008000800 */
[----:B------:R-:W1:Y:S06]  /*0060*/  S2R R2, SR_TID.X ;  /* 0x0000000000027919 */ /* 0x000e6c0000002100 */
[----:B------:R-:W2:Y:S08]  /*0070*/  LDC R5, c[0x0][0x3a0] ;  /* 0x0000e800ff057b82 */ /* 0x000eb00000000800 */
[----:B------:R-:W3:Y:S01]  /*0080*/  S2UR UR4, SR_CTAID.X ;  /* 0x00000000000479c3 */ /* 0x000ee20000002500 */
[----:B0-----:R-:W-:-:S04]  /*0090*/  VIMNMX3 R0, R6, UR5, R7, PT ;  /* 0x0000000506007c0f */ /* 0x001fc8000b800107 */
[----:B------:R-:W-:-:S13]  /*00a0*/  ISETP.GE.AND P0, PT, R0, 0x1, PT ;  /* 0x000000010000780c */ /* 0x000fda0003f06270 */
[----:B-123--:R-:W-:Y:S05]  /*00b0*/  @!P0 EXIT ;  /* 0x000000000000894d */ /* 0x00efea0003800000 */
[----:B------:R-:W-:Y:S01]  /*00c0*/  IMAD R2, R5, UR4, R2 ;  /* 0x0000000405027c24 */ /* 0x000fe2000f8e0202 */
[----:B------:R-:W0:Y:S03]  /*00d0*/  LDCU.64 UR10, c[0x0][0x358] ;  /* 0x00006b00ff0a77ac */ /* 0x000e260008000a00 */
[----:B------:R-:W-:Y:S01]  /*00e0*/  IMAD R2, R2, R3, RZ ;  /* 0x0000000302027224 */ /* 0x000fe200078e02ff */
[----:B------:R-:W-:Y:S01]  /*00f0*/  UMOV UR4, URZ ;  /* 0x000000ff00047c82 */ /* 0x000fe20008000000 */
[----:B------:R-:W-:-:S07]  /*0100*/  IMAD R3, R7, UR5, RZ ;  /* 0x0000000507037c24 */ /* 0x000fce000f8e02ff */
.L_x_293:
[----:B-1----:R-:W1:Y:S01]  /*0110*/  LDCU UR9, c[0x0][0x398] ;  /* 0x00007300ff0977ac */ /* 0x002e620008000800 */
[----:B------:R-:W-:Y:S01]  /*0120*/  PRMT R5, RZ, 0x7610, R5 ;  /* 0x00007610ff057816 */ /* 0x000fe20000000005 */
[----:B------:R-:W-:Y:S01]  /*0130*/  VIADD R4, R2, UR4 ;  /* 0x0000000402047c36 */ /* 0x000fe20008000000 */
[----:B--2---:R-:W2:Y:S01]  /*0140*/  LDCU UR5, c[0x0][0x3a4] ;  /* 0x00007480ff0577ac */ /* 0x004ea20008000800 */
[----:B------:R-:W-:Y:S02]  /*0150*/  UIADD3 UR6, UPT, UPT, UR4, 0x1, URZ ;  /* 0x0000000104067890 */ /* 0x000fe4000fffe0ff */
[----:B-1----:R-:W-:-:S05]  /*0160*/  UIMAD UR8, UR4, UR9, URZ ;  /* 0x00000009040872a4 */ /* 0x002fca000f8e02ff */
[----:B------:R-:W-:Y:S01]  /*0170*/  UMOV UR4, UR6 ;  /* 0x0000000600047c82 */ /* 0x000fe20008000000 */
[----:B--2---:R-:W-:Y:S02]  /*0180*/  UISETP.NE.AND UP1, UPT, UR6, UR5, UPT ;  /* 0x000000050600728c */ /* 0x004fe4000bf25270 */
[----:B------:R-:W-:Y:S01]  /*0190*/  UIADD3 UR9, UPT, UPT, UR8, UR9, URZ ;  /* 0x0000000908097290 */ /* 0x000fe2000fffe0ff */
[----:B0--345:R-:W-:-:S11]  /*01a0*/  UMOV UR5, URZ ;  /* 0x000000ff00057c82 */ /* 0x039fd60008000000 */
.L_x_292:
[----:B-1----:R-:W1:Y:S08]  /*01b0*/  LDC R9, c[0x0][0x3a8] ;  /* 0x0000ea00ff097b82 */ /* 0x002e700000000800 */
[----:B--2-4-:R-:W2:Y:S01]  /*01c0*/  LDC.64 R10, c[0x0][0x380] ;  /* 0x0000e000ff0a7b82 */ /* 0x014ea20000000a00 */
[----:B---3--:R-:W3:Y:S01]  /*01d0*/  MUFU.RCP64H R13, 1000 ;  /* 0x408f4000000d7908 */ /* 0x008ee20000001800 */
[----:B------:R-:W-:Y:S01]  /*01e0*/  IMAD.MOV.U32 R18, RZ, RZ, 0x0 ;  /* 0x00000000ff127424 */ /* 0x000fe200078e00ff */
[----:B------:R-:W4:Y:S05]  /*01f0*/  LDCU.U16 UR6, c[0x0][0x39c] ;  /* 0x00007380ff0677ac */ /* 0x000f2a0008000400 */
[----:B------:R-:W3:Y:S01]  /*0200*/  LDC.64 R14, c[0x0][0x388] ;  /* 0x0000e200ff0e7b82 */ /* 0x000ee20000000a00 */
[----:B-1---5:R-:W-:-:S04]  /*0210*/  IMAD R7, R4, R9, UR5 ;  /* 0x0000000504077e24 */ /* 0x022fc8000f8e0209 */
[----:B--2---:R-:W-:-:S05]  /*0220*/  IMAD.WIDE R10, R7, 0x4, R10 ;  /* 0x00000004070a7825 */ /* 0x004fca00078e020a */
[----:B0-----:R-:W2:Y:S01]  /*0230*/  LDG.E R6, desc[UR10][R10.64] ;  /* 0x0000000a0a067981 */ /* 0x001ea2000c1e1900 */
[----:B------:R-:W-:Y:S02]  /*0240*/  IMAD.MOV.U32 R19, RZ, RZ, 0x408f4000 ;  /* 0x408f4000ff137424 */ /* 0x000fe400078e00ff */
[----:B------:R-:W-:Y:S02]  /*0250*/  IMAD.MOV.U32 R12, RZ, RZ, 0x1 ;  /* 0x00000001ff0c7424 */ /* 0x000fe400078e00ff */
[----:B---3--:R-:W-:-:S04]  /*0260*/  IMAD.WIDE R14, R7, 0x4, R14 ;  /* 0x00000004070e7825 */ /* 0x008fc800078e020e */
[----:B------:R-:W-:Y:S01]  /*0270*/  DFMA R16, R12, -R18, 1 ;  /* 0x3ff000000c10742b */ /* 0x000fe20000000812 */
[----:B------:R0:W5:Y:S01]  /*0280*/  LDG.E R7, desc[UR10][R14.64] ;  /* 0x0000000a0e077981 */ /* 0x000162000c1e1900 */
[----:B----4-:R-:W-:Y:S01]  /*0290*/  UPRMT UR7, UR6, 0x9910, URZ ;  /* 0x0000991006077896 */ /* 0x010fe200080000ff */
[----:B------:R-:W-:Y:S01]  /*02a0*/  PRMT R0, R5, 0x9910, RZ ;  /* 0x0000991005007816 */ /* 0x000fe200000000ff */
[----:B------:R-:W-:Y:S01]  /*02b0*/  UIADD3 UR6, UPT, UPT, UR5, 0x1, URZ ;  /* 0x0000000105067890 */ /* 0x000fe2000fffe0ff */
[----:B------:R-:W-:Y:S03]  /*02c0*/  BSSY.RECONVERGENT B0, `(.L_x_276) ;  /* 0x000001b000007945 */ /* 0x000fe60003800200 */
[----:B------:R-:W-:Y:S01]  /*02d0*/  DFMA R16, R16, R16, R16 ;  /* 0x000000101010722b */ /* 0x000fe20000000010 */
[----:B------:R-:W-:Y:S01]  /*02e0*/  IMAD R0, R0, UR7, RZ ;  /* 0x0000000700007c24 */ /* 0x000fe2000f8e02ff */
[----:B------:R-:W-:-:S03]  /*02f0*/  ISETP.NE.AND P1, PT, R9, UR6, PT ;  /* 0x0000000609007c0c */ /* 0x000fc6000bf25270 */
[----:B------:R-:W-:-:S03]  /*0300*/  IMAD.MOV R0, RZ, RZ, -R0 ;  /* 0x000000ffff007224 */ /* 0x000fc600078e0a00 */
[----:B------:R-:W-:Y:S02]  /*0310*/  DFMA R16, R12, R16, R12 ;  /* 0x000000100c10722b */ /* 0x000fe4000000000c */
[----:B------:R-:W-:-:S06]  /*0320*/  PRMT R22, R0, 0x7710, RZ ;  /* 0x0000771000167816 */ /* 0x000fcc00000000ff */
[----:B------:R-:W-:-:S08]  /*0330*/  DFMA R18, R16, -R18, 1 ;  /* 0x3ff000001012742b */ /* 0x000fd00000000812 */
[----:B------:R-:W-:Y:S01]  /*0340*/  DFMA R18, R16, R18, R16 ;  /* 0x000000121012722b */ /* 0x000fe20000000010 */
[----:B------:R-:W1:Y:S02]  /*0350*/  LDC R16, c[0x0][0x39c] ;  /* 0x0000e700ff107b82 */ /* 0x000e640000000800 */
[----:B-1----:R-:W-:Y:S01]  /*0360*/  IMAD R8, R16, UR5, RZ ;  /* 0x0000000510087c24 */ /* 0x002fe2000f8e02ff */
[----:B------:R-:W-:-:S03]  /*0370*/  UMOV UR5, UR6 ;  /* 0x0000000600057c82 */ /* 0x000fc60008000000 */
[----:B------:R-:W-:-:S05]  /*0380*/  VIADD R9, R8, 0x1 ;  /* 0x0000000108097836 */ /* 0x000fca0000000000 */
[----:B------:R-:W-:-:S05]  /*0390*/  VIADDMNMX R9, R8, R16, R9, !PT ;  /* 0x0000001008097246 */ /* 0x000fca0007800109 */
[----:B------:R-:W-:Y:S01]  /*03a0*/  IMAD.IADD R22, R9, 0x1, R22 ;  /* 0x0000000109167824 */ /* 0x000fe200078e0216 */
[----:B--2---:R-:W1:Y:S02]  /*03b0*/  F2F.F64.F32 R12, R6 ;  /* 0x00000006000c7310 */ /* 0x004e640000201800 */
[----:B-1----:R-:W-:Y:S01]  /*03c0*/  DMUL R10, R12, R18 ;  /* 0x000000120c0a7228 */ /* 0x002fe20000000000 */
[----:B------:R-:W-:-:S07]  /*03d0*/  FSETP.GEU.AND P2, PT, |R13|, 6.5827683646048100446e-37, PT ;  /* 0x036000000d00780b */ /* 0x000fce0003f4e200 */
[----:B0-----:R-:W-:-:S08]  /*03e0*/  DFMA R14, R10, -1000, R12 ;  /* 0xc08f40000a0e782b */ /* 0x001fd0000000000c */
[----:B------:R-:W-:-:S10]  /*03f0*/  DFMA R10, R18, R14, R10 ;  /* 0x0000000e120a722b */ /* 0x000fd4000000000a */
[----:B------:R-:W-:-:S05]  /*0400*/  FFMA R14, RZ, 4.4765625, R11 ;  /* 0x408f4000ff0e7823 */ /* 0x000fca000000000b */
[----:B------:R-:W-:-:S13]  /*0410*/  FSETP.GT.AND P0, PT, |R14|, 1.469367938527859385e-39, PT ;  /* 0x001000000e00780b */ /* 0x000fda0003f04200 */
[----:B------:R-:W-:Y:S05]  /*0420*/  @P0 BRA P2, `(.L_x_277) ;  /* 0x0000000000100947 */ /* 0x000fea0001000000 */
[----:B------:R-:W-:-:S07]  /*0430*/  MOV R0, 0x450 ;  /* 0x0000045000007802 */ /* 0x000fce0000000f00 */
[----:B-----5:R-:W-:Y:S05]  /*0440*/  CALL.REL.NOINC `($__internal_9_$__cuda_sm20_div_rn_f64_full) ;  /* 0x0000000800687944 */ /* 0x020fea0003c00000 */
[----:B------:R-:W-:Y:S02]  /*0450*/  IMAD.MOV.U32 R10, RZ, RZ, R16 ;  /* 0x000000ffff0a7224 */ /* 0x000fe400078e0010 */
[----:B------:R-:W-:-:S07]  /*0460*/  IMAD.MOV.U32 R11, RZ, RZ, R17 ;  /* 0x000000ffff0b7224 */ /* 0x000fce00078e0011 */
.L_x_277:
[----:B------:R-:W-:Y:S05]  /*0470*/  BSYNC.RECONVERGENT B0 ;  /* 0x0000000000007941 */ /* 0x000fea0003800200 */
.L_x_276:
[C---:B------:R-:W-:Y:S01]  /*0480*/  FSETP.GEU.AND P0, PT, |R6|.reuse, 1000, PT ;  /* 0x447a00000600780b */ /* 0x040fe20003f0e200 */
[----:B------:R0:W1:Y:S01]  /*0490*/  F2I.F64.FLOOR R0, R10 ;  /* 0x0000000a00007311 */ /* 0x0000620000305100 */
[----:B------:R-:W-:Y:S01]  /*04a0*/  BSSY.RECONVERGENT B0, `(.L_x_278) ;  /* 0x0000036000007945 */ /* 0x000fe20003800200 */
[----:B------:R-:W-:-:S10]  /*04b0*/  FADD R13, |R6|, -RZ ;  /* 0x800000ff060d7221 */ /* 0x000fd40000000200 */
[----:B0-----:R-:W-:Y:S05]  /*04c0*/  @!P0 BRA `(.L_x_279) ;  /* 0x0000000000cc8947 */ /* 0x001fea0003800000 */
[----:B------:R-:W-:-:S13]  /*04d0*/  FSETP.GTU.AND P0, PT, R13, 8.38860800000000000000e+09, PT ;  /* 0x4ffa00000d00780b */ /* 0x000fda0003f0c000 */
[----:B------:R-:W-:Y:S05]  /*04e0*/  @P0 BRA `(.L_x_280) ;  /* 0x00000000005c0947 */ /* 0x000fea0003800000 */
[----:B------:R-:W-:Y:S01]  /*04f0*/  FMUL R10, R13, 0.0010000000474974513054 ;  /* 0x3a83126f0d0a7820 */ /* 0x000fe20000400000 */
[----:B------:R-:W-:Y:S05]  /*0500*/  BSSY.RECONVERGENT B1, `(.L_x_281) ;  /* 0x0000013000017945 */ /* 0x000fea0003800200 */
[----:B------:R-:W0:Y:S02]  /*0510*/  FRND.TRUNC R10, R10 ;  /* 0x0000000a000a7307 */ /* 0x000e24000020d000 */
[----:B0-----:R-:W-:-:S05]  /*0520*/  FFMA R12, R10, -1000, R13 ;  /* 0xc47a00000a0c7823 */ /* 0x001fca000000000d */
[----:B------:R-:W-:-:S13]  /*0530*/  ISETP.GE.U32.AND P0, PT, R12, 0x447a0000, PT ;  /* 0x447a00000c00780c */ /* 0x000fda0003f06070 */
[----:B------:R-:W-:Y:S05]  /*0540*/  @!P0 BRA `(.L_x_282) ;  /* 0x0000000000388947 */ /* 0x000fea0003800000 */
[----:B------:R-:W-:-:S13]  /*0550*/  ISETP.GT.U32.AND P0, PT, R12, -0x80000000, PT ;  /* 0x800000000c00780c */ /* 0x000fda0003f04070 */
[----:B------:R-:W-:Y:S05]  /*0560*/  @P0 BRA `(.L_x_283) ;  /* 0x0000000000240947 */ /* 0x000fea0003800000 */
[----:B------:R-:W-:Y:S01]  /*0570*/  FSETP.GE.AND P0, PT, R12, 2000, PT ;  /* 0x44fa00000c00780b */ /* 0x000fe20003f06000 */
[----:B------:R-:W-:-:S12]  /*0580*/  FADD R10, R10, 1 ;  /* 0x3f8000000a0a7421 */ /* 0x000fd80000000000 */
[----:B------:R-:W-:Y:S05]  /*0590*/  @!P0 BRA `(.L_x_282) ;  /* 0x0000000000248947 */ /* 0x000fea0003800000 */
[----:B------:R-:W-:Y:S02]  /*05a0*/  IMAD.MOV.U32 R11, RZ, RZ, 0x447a0000 ;  /* 0x447a0000ff0b7424 */ /* 0x000fe400078e00ff */
[----:B------:R-:W-:Y:S02]  /*05b0*/  FADD R10, R10, 1 ;  /* 0x3f8000000a0a7421 */ /* 0x000fe40000000000 */
[----:B------:R-:W-:-:S05]  /*05c0*/  FFMA R11, R11, -3, R12 ;  /* 0xc04000000b0b7823 */ /* 0x000fca000000000c */
[----:B------:R-:W-:-:S13]  /*05d0*/  FSETP.GE.AND P0, PT, R11, RZ, PT ;  /* 0x000000ff0b00720b */ /* 0x000fda0003f06000 */
[----:B------:R-:W-:Y:S01]  /*05e0*/  @P0 FADD R10, R10, 1 ;  /* 0x3f8000000a0a0421 */ /* 0x000fe20000000000 */
[----:B------:R-:W-:Y:S06]  /*05f0*/  BRA `(.L_x_282) ;  /* 0x00000000000c7947 */ /* 0x000fec0003800000 */
.L_x_283:
[----:B------:R-:W-:Y:S01]  /*0600*/  FSETP.GEU.AND P0, PT, R12, -1000, PT ;  /* 0xc47a00000c00780b */ /* 0x000fe20003f0e000 */
[----:B------:R-:W-:-:S12]  /*0610*/  FADD R10, R10, -1 ;  /* 0xbf8000000a0a7421 */ /* 0x000fd80000000000 */
[----:B------:R-:W-:-:S07]  /*0620*/  @!P0 FADD R10, R10, -1 ;  /* 0xbf8000000a0a8421 */ /* 0x000fce0000000000 */
.L_x_282:
[----:B------:R-:W-:Y:S05]  /*0630*/  BSYNC.RECONVERGENT B1 ;  /* 0x0000000000017941 */ /* 0x000fea0003800200 */
.L_x_281:
[----:B------:R-:W-:Y:S01]  /*0640*/  FFMA R13, R10, -1000, R13 ;  /* 0xc47a00000a0d7823 */ /* 0x000fe2000000000d */
[----:B------:R-:W-:Y:S06]  /*0650*/  BRA `(.L_x_279) ;  /* 0x0000000000687947 */ /* 0x000fec0003800000 */
.L_x_280:
[C---:B------:R-:W-:Y:S01]  /*0660*/  LOP3.LUT R10, R13.reuse, 0xff800000, RZ, 0xc0, !PT ;  /* 0xff8000000d0a7812 */ /* 0x040fe200078ec0ff */
[----:B------:R-:W-:Y:S01]  /*0670*/  IMAD.MOV.U32 R15, RZ, RZ, 0x7fffffff ;  /* 0x7fffffffff0f7424 */ /* 0x000fe200078e00ff */
[C---:B------:R-:W-:Y:S01]  /*0680*/  ISETP.GT.U32.AND P0, PT, R13.reuse, 0x7f7fffff, PT ;  /* 0x7f7fffff0d00780c */ /* 0x040fe20003f04070 */
[----:B------:R-:W-:Y:S01]  /*0690*/  BSSY.RECONVERGENT B1, `(.L_x_284) ;  /* 0x0000014000017945 */ /* 0x000fe20003800200 */
[----:B------:R-:W-:Y:S02]  /*06a0*/  IADD3 R11, PT, PT, R10, -0x44000000, RZ ;  /* 0xbc0000000a0b7810 */ /* 0x000fe40007ffe0ff */
[----:B------:R-:W-:Y:S02]  /*06b0*/  LOP3.LUT R10, R13, 0x7fffff, RZ, 0xc0, !PT ;  /* 0x007fffff0d0a7812 */ /* 0x000fe400078ec0ff */
[----:B------:R-:W-:Y:S02]  /*06c0*/  ISETP.NE.AND P2, PT, R11, RZ, PT ;  /* 0x000000ff0b00720c */ /* 0x000fe40003f45270 */
[----:B------:R-:W-:-:S02]  /*06d0*/  LOP3.LUT R10, R10, 0x3f800000, RZ, 0xfc, !PT ;  /* 0x3f8000000a0a7812 */ /* 0x000fc400078efcff */
[----:B------:R-:W-:-:S09]  /*06e0*/  FSEL R15, R15, 4.29496729600000000000e+09, P0 ;  /* 0x4f8000000f0f7808 */ /* 0x000fd20000000000 */
[----:B------:R-:W-:Y:S05]  /*06f0*/  @!P2 BRA `(.L_x_285) ;  /* 0x000000000034a947 */ /* 0x000fea0003800000 */
.L_x_286:
[----:B------:R-:W-:-:S05]  /*0700*/  VIMNMX.U32 R12, PT, PT, R11, 0xb800000, PT ;  /* 0x0b8000000b0c7848 */ /* 0x000fca0003fe0000 */
[----:B------:R-:W-:Y:S02]  /*0710*/  IMAD.IADD R10, R12, 0x1, R10 ;  /* 0x000000010c0a7824 */ /* 0x000fe400078e020a */
[----:B------:R-:W-:Y:S02]  /*0720*/  IMAD.IADD R11, R11, 0x1, -R12 ;  /* 0x000000010b0b7824 */ /* 0x000fe400078e0a0c */
[----:B------:R-:W-:-:S03]  /*0730*/  FMUL R13, R10, 0.51200002431869506836 ;  /* 0x3f03126f0a0d7820 */ /* 0x000fc60000400000 */
[----:B------:R-:W-:Y:S01]  /*0740*/  ISETP.NE.AND P2, PT, R11, RZ, PT ;  /* 0x000000ff0b00720c */ /* 0x000fe20003f45270 */
[----:B------:R-:W-:-:S04]  /*0750*/  FFMA R14, R13, -1.953125, R10 ;  /* 0xbffa00000d0e7823 */ /* 0x000fc8000000000a */
[----:B------:R-:W-:-:S04]  /*0760*/  FFMA R13, R14, 0.51200002431869506836, R13 ;  /* 0x3f03126f0e0d7823 */ /* 0x000fc8000000000d */
[----:B------:R-:W-:-:S04]  /*0770*/  FFMA R14, R13, -1.953125, R10 ;  /* 0xbffa00000d0e7823 */ /* 0x000fc8000000000a */
[----:B------:R-:W-:-:S04]  /*0780*/  FFMA.RZ R14, R14, 0.51200002431869506836, R13 ;  /* 0x3f03126f0e0e7823 */ /* 0x000fc8000000c00d */
[----:B------:R-:W0:Y:S02]  /*0790*/  FRND.TRUNC R13, R14 ;  /* 0x0000000e000d7307 */ /* 0x000e24000020d000 */
[----:B0-----:R-:W-:-:S05]  /*07a0*/  FFMA R10, R13, -1.953125, R10 ;  /* 0xbffa00000d0a7823 */ /* 0x001fca000000000a */
[----:B------:R-:W-:-:S13]  /*07b0*/  ISETP.NE.AND P0, PT, R10, RZ, PT ;  /* 0x000000ff0a00720c */ /* 0x000fda0003f05270 */
[----:B------:R-:W-:Y:S05]  /*07c0*/  @P0 BRA P2, `(.L_x_286) ;  /* 0xfffffffc00cc0947 */ /* 0x000fea000103ffff */
.L_x_285:
[----:B------:R-:W-:Y:S05]  /*07d0*/  BSYNC.RECONVERGENT B1 ;  /* 0x0000000000017941 */ /* 0x000fea0003800200 */
.L_x_284:
[----:B------:R-:W-:-:S04]  /*07e0*/  FMUL R10, R10, 1.1920928955078125e-07 ;  /* 0x340000000a0a7820 */ /* 0x000fc80000400000 */
[----:B------:R-:W-:-:S07]  /*07f0*/  FMUL R13, R15, R10 ;  /* 0x0000000a0f0d7220 */ /* 0x000fce0000400000 */
.L_x_279:
[----:B------:R-:W-:Y:S05]  /*0800*/  BSYNC.RECONVERGENT B0 ;  /* 0x0000000000007941 */ /* 0x000fea0003800200 */
.L_x_278:
[C---:B------:R-:W-:Y:S01]  /*0810*/  FSETP.NAN.AND P0, PT, |R13|.reuse, |R13|, PT ;  /* 0x4000000d0d00720b */ /* 0x040fe20003f08200 */
[----:B------:R-:W-:Y:S01]  /*0820*/  IMAD.IADD R10, R8, 0x1, -R9 ;  /* 0x00000001080a7824 */ /* 0x000fe200078e0a09 */
[----:B------:R-:W-:Y:S01]  /*0830*/  LOP3.LUT R6, R13, 0x80000000, R6, 0xb8, !PT ;  /* 0x800000000d067812 */ /* 0x000fe200078eb806 */
[----:B------:R-:W-:Y:S01]  /*0840*/  IMAD.IADD R9, R9, 0x1, -R8 ;  /* 0x0000000109097824 */ /* 0x000fe200078e0a08 */
[----:B------:R-:W-:Y:S02]  /*0850*/  UMOV UR7, UR8 ;  /* 0x0000000800077c82 */ /* 0x000fe40008000000 */
[----:B------:R-:W-:Y:S02]  /*0860*/  FSEL R6, R13, R6, P0 ;  /* 0x000000060d067208 */ /* 0x000fe40000000000 */
[----:B------:R-:W-:Y:S02]  /*0870*/  ISETP.GT.U32.AND P2, PT, R10, -0x4, PT ;  /* 0xfffffffc0a00780c */ /* 0x000fe40003f44070 */
[----:B------:R-:W-:-:S02]  /*0880*/  LOP3.LUT R20, R9, 0xfffffffc, RZ, 0xc0, !PT ;  /* 0xfffffffc09147812 */ /* 0x000fc400078ec0ff */
[----:B------:R-:W0:Y:S09]  /*0890*/  F2I.TRUNC.NTZ R6, R6 ;  /* 0x0000000600067305 */ /* 0x000e32000020f100 */
.L_x_291:
[----:B------:R-:W-:Y:S01]  /*08a0*/  LOP3.LUT P0, RZ, R9, 0x3, RZ, 0xc0, !PT ;  /* 0x0000000309ff7812 */ /* 0x000fe2000780c0ff */
[----:B------:R-:W-:Y:S01]  /*08b0*/  IMAD.MOV.U32 R21, RZ, RZ, R8 ;  /* 0x000000ffff157224 */ /* 0x000fe200078e0008 */
[----:B--234-:R-:W-:Y:S11]  /*08c0*/  @P2 BRA `(.L_x_287) ;  /* 0x0000000000a02947 */ /* 0x01cff60003800000 */
[----:B------:R-:W2:Y:S01]  /*08d0*/  LDC.64 R10, c[0x0][0x390] ;  /* 0x0000e400ff0a7b82 */ /* 0x000ea20000000a00 */
[----:B-1----:R-:W-:Y:S01]  /*08e0*/  ISETP.NE.AND P3, PT, R0, UR7, PT ;  /* 0x0000000700007c0c */ /* 0x002fe2000bf65270 */
[----:B------:R-:W-:Y:S01]  /*08f0*/  IMAD.MOV.U32 R21, RZ, RZ, R8 ;  /* 0x000000ffff157224 */ /* 0x000fe200078e0008 */
[----:B------:R-:W1:Y:S01]  /*0900*/  LDCU UR12, c[0x0][0x398] ;  /* 0x00007300ff0c77ac */ /* 0x000e620008000800 */
[----:B------:R-:W-:-:S10]  /*0910*/  UMOV UR6, URZ ;  /* 0x000000ff00067c82 */ /* 0x000fd40008000000 */
.L_x_288:
[CC--:B0-----:R-:W-:Y:S01]  /*0920*/  ISETP.EQ.AND P6, PT, R21.reuse, R6.reuse, !P3 ;  /* 0x000000061500720c */ /* 0x0c1fe20005fc2270 */
[C---:B---3--:R-:W-:Y:S01]  /*0930*/  VIADD R16, R21.reuse, 0x1 ;  /* 0x0000000115107836 */ /* 0x048fe20000000000 */
[C---:B------:R-:W-:Y:S01]  /*0940*/  IADD3 R13, PT, PT, R21.reuse, 0x2, RZ ;  /* 0x00000002150d7810 */ /* 0x040fe20007ffe0ff */
[----:B------:R-:W-:Y:S01]  /*0950*/  VIADD R12, R21, 0x3 ;  /* 0x00000003150c7836 */ /* 0x000fe20000000000 */
[----:B------:R-:W-:Y:S01]  /*0960*/  SEL R15, R0, UR7, P6 ;  /* 0x00000007000f7c07 */ /* 0x000fe2000b000000 */
[----:B------:R-:W-:Y:S01]  /*0970*/  UIADD3 UR6, UPT, UPT, UR6, 0x4, URZ ;  /* 0x0000000406067890 */ /* 0x000fe2000fffe0ff */
[-C--:B------:R-:W-:Y:S02]  /*0980*/  ISETP.EQ.AND P5, PT, R16, R6.reuse, !P3 ;  /* 0x000000061000720c */ /* 0x080fe40005fa2270 */
[----:B------:R-:W-:Y:S01]  /*0990*/  ISETP.EQ.AND P4, PT, R13, R6, !P3 ;  /* 0x000000060d00720c */ /* 0x000fe20005f82270 */
[----:B-1----:R-:W-:Y:S01]  /*09a0*/  IMAD R14, R2, UR12, R15 ;  /* 0x0000000c020e7c24 */ /* 0x002fe2000f8e020f */
[----:B-----5:R-:W-:-:S02]  /*09b0*/  FSEL R23, R7, RZ, P6 ;  /* 0x000000ff07177208 */ /* 0x020fc40003000000 */
[----:B------:R-:W-:Y:S01]  /*09c0*/  ISETP.EQ.AND P6, PT, R12, R6, !P3 ;  /* 0x000000060c00720c */ /* 0x000fe20005fc2270 */
[-C--:B------:R-:W-:Y:S01]  /*09d0*/  IMAD R19, R14, R3.reuse, R21 ;  /* 0x000000030e137224 */ /* 0x080fe200078e0215 */
[C---:B------:R-:W-:Y:S01]  /*09e0*/  SEL R15, R0.reuse, UR7, P5 ;  /* 0x00000007000f7c07 */ /* 0x040fe2000a800000 */
[----:B------:R-:W-:Y:S01]  /*09f0*/  VIADD R21, R21, 0x4 ;  /* 0x0000000415157836 */ /* 0x000fe20000000000 */
[C---:B------:R-:W-:Y:S01]  /*0a00*/  SEL R17, R0.reuse, UR7, P4 ;  /* 0x0000000700117c07 */ /* 0x040fe2000a000000 */
[----:B--2---:R-:W-:Y:S01]  /*0a10*/  IMAD.WIDE R18, R19, 0x4, R10 ;  /* 0x0000000413127825 */ /* 0x004fe200078e020a */
[----:B------:R-:W-:Y:S02]  /*0a20*/  SEL R25, R0, UR7, P6 ;  /* 0x0000000700197c07 */ /* 0x000fe4000b000000 */
[C---:B------:R-:W-:Y:S01]  /*0a30*/  FSEL R27, R7.reuse, RZ, P4 ;  /* 0x000000ff071b7208 */ /* 0x040fe20002000000 */
[C---:B------:R-:W-:Y:S01]  /*0a40*/  IMAD R15, R2.reuse, UR12, R15 ;  /* 0x0000000c020f7c24 */ /* 0x040fe2000f8e020f */
[----:B------:R-:W-:Y:S01]  /*0a50*/  FSEL R29, R7, RZ, P6 ;  /* 0x000000ff071d7208 */ /* 0x000fe20003000000 */
[C---:B------:R-:W-:Y:S01]  /*0a60*/  IMAD R14, R2.reuse, UR12, R17 ;  /* 0x0000000c020e7c24 */ /* 0x040fe2000f8e0211 */
[----:B------:R3:W-:Y:S01]  /*0a70*/  STG.E desc[UR10][R18.64], R23 ;  /* 0x0000001712007986 */ /* 0x0007e2000c10190a */
[----:B------:R-:W-:Y:S01]  /*0a80*/  IMAD R25, R2, UR12, R25 ;  /* 0x0000000c02197c24 */ /* 0x000fe2000f8e0219 */
[----:B------:R-:W-:Y:S01]  /*0a90*/  ISETP.NE.AND P4, PT, R20, UR6, PT ;  /* 0x0000000614007c0c */ /* 0x000fe2000bf85270 */
[----:B------:R-:W-:-:S02]  /*0aa0*/  IMAD R15, R15, R3, R16 ;  /* 0x000000030f0f7224 */ /* 0x000fc400078e0210 */
[-C--:B------:R-:W-:Y:S02]  /*0ab0*/  IMAD R17, R14, R3.reuse, R13 ;  /* 0x000000030e117224 */ /* 0x080fe400078e020d */
[----:B------:R-:W-:Y:S01]  /*0ac0*/  IMAD R16, R25, R3, R12 ;  /* 0x0000000319107224 */ /* 0x000fe200078e020c */
[----:B------:R-:W-:Y:S01]  /*0ad0*/  FSEL R25, R7, RZ, P5 ;  /* 0x000000ff07197208 */ /* 0x000fe20002800000 */
[----:B------:R-:W-:-:S04]  /*0ae0*/  IMAD.WIDE R12, R15, 0x4, R10 ;  /* 0x000000040f0c7825 */ /* 0x000fc800078e020a */
[--C-:B------:R-:W-:Y:S01]  /*0af0*/  IMAD.WIDE R14, R17, 0x4, R10.reuse ;  /* 0x00000004110e7825 */ /* 0x100fe200078e020a */
[----:B------:R3:W-:Y:S03]  /*0b00*/  STG.E desc[UR10][R12.64], R25 ;  /* 0x000000190c007986 */ /* 0x0007e6000c10190a */
[----:B------:R-:W-:Y:S01]  /*0b10*/  IMAD.WIDE R16, R16, 0x4, R10 ;  /* 0x0000000410107825 */ /* 0x000fe200078e020a */
[----:B------:R3:W-:Y:S04]  /*0b20*/  STG.E desc[UR10][R14.64], R27 ;  /* 0x0000001b0e007986 */ /* 0x0007e8000c10190a */
[----:B------:R3:W-:Y:S01]  /*0b30*/  STG.E desc[UR10][R16.64], R29 ;  /* 0x0000001d10007986 */ /* 0x0007e2000c10190a */
[----:B------:R-:W-:Y:S05]  /*0b40*/  @P4 BRA `(.L_x_288) ;  /* 0xfffffffc00744947 */ /* 0x000fea000383ffff */
.L_x_287:
[----:B------:R-:W-:Y:S05]  /*0b50*/  @!P0 BRA `(.L_x_289) ;  /* 0x0000000000888947 */ /* 0x000fea0003800000 */
[C---:B------:R-:W-:Y:S02]  /*0b60*/  LOP3.LUT R10, R22.reuse, 0x3, RZ, 0xc0, !PT ;  /* 0x00000003160a7812 */ /* 0x040fe400078ec0ff */
[----:B------:R-:W-:Y:S02]  /*0b70*/  LOP3.LUT P4, RZ, R22, 0x1, RZ, 0xc0, !PT ;  /* 0x0000000116ff7812 */ /* 0x000fe4000788c0ff */
[----:B------:R-:W-:-:S13]  /*0b80*/  ISETP.NE.AND P0, PT, R10, 0x1, PT ;  /* 0x000000010a00780c */ /* 0x000fda0003f05270 */
[----:B------:R-:W-:Y:S05]  /*0b90*/  @!P0 BRA `(.L_x_290) ;  /* 0x00000000004c8947 */ /* 0x000fea0003800000 */
[----:B------:R-:W2:Y:S01]  /*0ba0*/  LDCU UR6, c[0x0][0x398] ;  /* 0x00007300ff0677ac */ /* 0x000ea20008000800 */
[----:B---3--:R-:W3:Y:S01]  /*0bb0*/  LDC.64 R12, c[0x0][0x390] ;  /* 0x0000e400ff0c7b82 */ /* 0x008ee20000000a00 */
[----:B-1----:R-:W-:Y:S01]  /*0bc0*/  ISETP.NE.AND P0, PT, R0, UR7, PT ;  /* 0x0000000700007c0c */ /* 0x002fe2000bf05270 */
[----:B------:R-:W-:-:S03]  /*0bd0*/  VIADD R14, R21, 0x1 ;  /* 0x00000001150e7836 */ /* 0x000fc60000000000 */
[-C--:B0-----:R-:W-:Y:S02]  /*0be0*/  ISETP.EQ.AND P3, PT, R21, R6.reuse, !P0 ;  /* 0x000000061500720c */ /* 0x081fe40004762270 */
[----:B------:R-:W-:Y:S02]  /*0bf0*/  ISETP.EQ.AND P0, PT, R14, R6, !P0 ;  /* 0x000000060e00720c */ /* 0x000fe40004702270 */
[C---:B------:R-:W-:Y:S02]  /*0c00*/  SEL R11, R0.reuse, UR7, P3 ;  /* 0x00000007000b7c07 */ /* 0x040fe40009800000 */
[----:B------:R-:W-:-:S03]  /*0c10*/  SEL R15, R0, UR7, P0 ;  /* 0x00000007000f7c07 */ /* 0x000fc60008000000 */
[C---:B--2---:R-:W-:Y:S02]  /*0c20*/  IMAD R10, R2.reuse, UR6, R11 ;  /* 0x00000006020a7c24 */ /* 0x044fe4000f8e020b */
[----:B------:R-:W-:Y:S02]  /*0c30*/  IMAD R15, R2, UR6, R15 ;  /* 0x00000006020f7c24 */ /* 0x000fe4000f8e020f */
[-C--:B------:R-:W-:Y:S02]  /*0c40*/  IMAD R11, R10, R3.reuse, R21 ;  /* 0x000000030a0b7224 */ /* 0x080fe400078e0215 */
[----:B------:R-:W-:Y:S01]  /*0c50*/  IMAD R17, R15, R3, R14 ;  /* 0x000000030f117224 */ /* 0x000fe200078e020e */
[----:B-----5:R-:W-:Y:S01]  /*0c60*/  FSEL R15, R7, RZ, P3 ;  /* 0x000000ff070f7208 */ /* 0x020fe20001800000 */
[----:B---3--:R-:W-:-:S04]  /*0c70*/  IMAD.WIDE R10, R11, 0x4, R12 ;  /* 0x000000040b0a7825 */ /* 0x008fc800078e020c */
[----:B------:R-:W-:Y:S01]  /*0c80*/  IMAD.WIDE R12, R17, 0x4, R12 ;  /* 0x00000004110c7825 */ /* 0x000fe200078e020c */
[----:B------:R-:W-:Y:S01]  /*0c90*/  FSEL R17, R7, RZ, P0 ;  /* 0x000000ff07117208 */ /* 0x000fe20000000000 */
[----:B------:R2:W-:Y:S02]  /*0ca0*/  STG.E desc[UR10][R10.64], R15 ;  /* 0x0000000f0a007986 */ /* 0x0005e4000c10190a */
[----:B------:R-:W-:Y:S02]  /*0cb0*/  VIADD R21, R21, 0x2 ;  /* 0x0000000215157836 */ /* 0x000fe40000000000 */
[----:B------:R2:W-:Y:S05]  /*0cc0*/  STG.E desc[UR10][R12.64], R17 ;  /* 0x000000110c007986 */ /* 0x0005ea000c10190a */
.L_x_290:
[----:B------:R-:W-:Y:S05]  /*0cd0*/  @!P4 BRA `(.L_x_289) ;  /* 0x000000000028c947 */ /* 0x000fea0003800000 */
[----:B------:R-:W4:Y:S01]  /*0ce0*/  LDCU UR6, c[0x0][0x398] ;  /* 0x00007300ff0677ac */ /* 0x000f220008000800 */
[----:B--2---:R-:W2:Y:S01]  /*0cf0*/  LDC.64 R10, c[0x0][0x390] ;  /* 0x0000e400ff0a7b82 */ /* 0x004ea20000000a00 */
[----:B0-----:R-:W-:-:S04]  /*0d00*/  ISETP.NE.AND P0, PT, R21, R6, PT ;  /* 0x000000061500720c */ /* 0x001fc80003f05270 */
[----:B-1----:R-:W-:-:S04]  /*0d10*/  ISETP.EQ.AND P0, PT, R0, UR7, !P0 ;  /* 0x0000000700007c0c */ /* 0x002fc8000c702270 */
[----:B---3--:R-:W-:-:S05]  /*0d20*/  SEL R13, R0, UR7, P0 ;  /* 0x00000007000d7c07 */ /* 0x008fca0008000000 */
[----:B----4-:R-:W-:Y:S01]  /*0d30*/  IMAD R12, R2, UR6, R13 ;  /* 0x00000006020c7c24 */ /* 0x010fe2000f8e020d */
[----:B-----5:R-:W-:-:S03]  /*0d40*/  FSEL R13, R7, RZ, P0 ;  /* 0x000000ff070d7208 */ /* 0x020fc60000000000 */
[----:B------:R-:W-:-:S04]  /*0d50*/  IMAD R15, R12, R3, R21 ;  /* 0x000000030c0f7224 */ /* 0x000fc800078e0215 */
[----:B--2---:R-:W-:-:S05]  /*0d60*/  IMAD.WIDE R10, R15, 0x4, R10 ;  /* 0x000000040f0a7825 */ /* 0x004fca00078e020a */
[----:B------:R4:W-:Y:S02]  /*0d70*/  STG.E desc[UR10][R10.64], R13 ;  /* 0x0000000d0a007986 */ /* 0x0009e4000c10190a */
.L_x_289:
[----:B------:R-:W-:-:S04]  /*0d80*/  UIADD3 UR7, UPT, UPT, UR7, 0x1, URZ ;  /* 0x0000000107077890 */ /* 0x000fc8000fffe0ff */
[----:B------:R-:W-:-:S09]  /*0d90*/  UISETP.GE.AND UP0, UPT, UR7, UR9, UPT ;  /* 0x000000090700728c */ /* 0x000fd2000bf06270 */
[----:B------:R-:W-:Y:S05]  /*0da0*/  BRA.U !UP0, `(.L_x_291) ;  /* 0xfffffff908bc7547 */ /* 0x000fea000b83ffff */
[----:B------:R-:W-:Y:S01]  /*0db0*/  VIADD R5, R5, 0x1 ;  /* 0x0000000105057836 */ /* 0x000fe20000000000 */
[----:B------:R-:W-:Y:S06]  /*0dc0*/  @P1 BRA `(.L_x_292) ;  /* 0xfffffff000f81947 */ /* 0x000fec000383ffff */
[----:B------:R-:W-:Y:S05]  /*0dd0*/  BRA.U UP1, `(.L_x_293) ;  /* 0xfffffff101cc7547 */ /* 0x000fea000b83ffff */
[----:B------:R-:W-:Y:S05]  /*0de0*/  EXIT ;  /* 0x000000000000794d */ /* 0x000fea0003800000 */
        .weak           $__internal_9_$__cuda_sm20_div_rn_f64_full
        .type           $__internal_9_$__cuda_sm20_div_rn_f64_full,@function
        .size           $__internal_9_$__cuda_sm20_div_rn_f64_full,(.L_x_336 - $__internal_9_$__cuda_sm20_div_rn_f64_full)
$__internal_9_$__cuda_sm20_div_rn_f64_full:
[----:B------:R-:W-:Y:S02]  /*0df0*/  IMAD.MOV.U32 R11, RZ, RZ, 0x3fff4000 ;  /* 0x3fff4000ff0b7424 */ /* 0x000fe400078e00ff */
[----:B------:R-:W-:Y:S02]  /*0e00*/  HFMA2 R14, -RZ, RZ, 0, 5.9604644775390625e-08 ;  /* 0x00000001ff0e7431 */ /* 0x000fe400000001ff */
[----:B------:R-:W-:Y:S01]  /*0e10*/  IMAD.MOV.U32 R10, RZ, RZ, 0x0 ;  /* 0x00000000ff0a7424 */ /* 0x000fe200078e00ff */
[C---:B------:R-:W-:Y:S01]  /*0e20*/  FSETP.GEU.AND P2, PT, |R13|.reuse, 1.469367938527859385e-39, PT ;  /* 0x001000000d00780b */ /* 0x040fe20003f4e200 */
[----:B------:R-:W0:Y:S01]  /*0e30*/  MUFU.RCP64H R15, R11 ;  /* 0x0000000b000f7308 */ /* 0x000e220000001800 */
[----:B------:R-:W-:Y:S01]  /*0e40*/  LOP3.LUT R23, R13, 0x7ff00000, RZ, 0xc0, !PT ;  /* 0x7ff000000d177812 */ /* 0x000fe200078ec0ff */
[----:B------:R-:W-:Y:S01]  /*0e50*/  IMAD.MOV.U32 R25, RZ, RZ, 0x1ca00000 ;  /* 0x1ca00000ff197424 */ /* 0x000fe200078e00ff */
[----:B------:R-:W-:Y:S01]  /*0e60*/  BSSY.RECONVERGENT B1, `(.L_x_294) ;  /* 0x0000044000017945 */ /* 0x000fe20003800200 */
[----:B------:R-:W-:Y:S01]  /*0e70*/  IMAD.MOV.U32 R24, RZ, RZ, 0x40800000 ;  /* 0x40800000ff187424 */ /* 0x000fe200078e00ff */
[----:B------:R-:W-:Y:S01]  /*0e80*/  ISETP.GE.U32.AND P0, PT, R23, 0x40800000, PT ;  /* 0x408000001700780c */ /* 0x000fe20003f06070 */
[----:B------:R-:W-:-:S02]  /*0e90*/  IMAD.MOV.U32 R27, RZ, RZ, R23 ;  /* 0x000000ffff1b7224 */ /* 0x000fc400078e0017 */
[----:B------:R-:W-:Y:S01]  /*0ea0*/  VIADD R26, R24, 0xffffffff ;  /* 0xffffffff181a7836 */ /* 0x000fe20000000000 */
[----:B------:R-:W-:-:S04]  /*0eb0*/  SEL R25, R25, 0x63400000, !P0 ;  /* 0x6340000019197807 */ /* 0x000fc80004000000 */
[----:B------:R-:W-:Y:S01]  /*0ec0*/  @!P2 LOP3.LUT R20, R25, 0x80000000, R13, 0xf8, !PT ;  /* 0x800000001914a812 */ /* 0x000fe200078ef80d */
[----:B0-----:R-:W-:-:S03]  /*0ed0*/  DFMA R16, R14, -R10, 1 ;  /* 0x3ff000000e10742b */ /* 0x001fc6000000080a */
[----:B------:R-:W-:Y:S01]  /*0ee0*/  @!P2 LOP3.LUT R21, R20, 0x100000, RZ, 0xfc, !PT ;  /* 0x001000001415a812 */ /* 0x000fe200078efcff */
[----:B------:R-:W-:-:S04]  /*0ef0*/  @!P2 IMAD.MOV.U32 R20, RZ, RZ, RZ ;  /* 0x000000ffff14a224 */ /* 0x000fc800078e00ff */
[----:B------:R-:W-:-:S08]  /*0f00*/  DFMA R16, R16, R16, R16 ;  /* 0x000000101010722b */ /* 0x000fd00000000010 */
[----:B------:R-:W-:Y:S01]  /*0f10*/  DFMA R16, R14, R16, R14 ;  /* 0x000000100e10722b */ /* 0x000fe2000000000e */
[----:B------:R-:W-:Y:S01]  /*0f20*/  LOP3.LUT R15, R25, 0x800fffff, R13, 0xf8, !PT ;  /* 0x800fffff190f7812 */ /* 0x000fe200078ef80d */
[----:B------:R-:W-:-:S06]  /*0f30*/  IMAD.MOV.U32 R14, RZ, RZ, R12 ;  /* 0x000000ffff0e7224 */ /* 0x000fcc00078e000c */
[----:B------:R-:W-:Y:S02]  /*0f40*/  DFMA R18, R16, -R10, 1 ;  /* 0x3ff000001012742b */ /* 0x000fe4000000080a */
[----:B------:R-:W-:-:S06]  /*0f50*/  @!P2 DFMA R14, R14, 2, -R20 ;  /* 0x400000000e0ea82b */ /* 0x000fcc0000000814 */
[----:B------:R-:W-:-:S04]  /*0f60*/  DFMA R16, R16, R18, R16 ;  /* 0x000000121010722b */ /* 0x000fc80000000010 */
[----:B------:R-:W-:-:S04]  /*0f70*/  @!P2 LOP3.LUT R27, R15, 0x7ff00000, RZ, 0xc0, !PT ;  /* 0x7ff000000f1ba812 */ /* 0x000fc800078ec0ff */
[----:B------:R-:W-:Y:S01]  /*0f80*/  DMUL R18, R16, R14 ;  /* 0x0000000e10127228 */ /* 0x000fe20000000000 */
[----:B------:R-:W-:-:S05]  /*0f90*/  VIADD R20, R27, 0xffffffff ;  /* 0xffffffff1b147836 */ /* 0x000fca0000000000 */
[----:B------:R-:W-:Y:S02]  /*0fa0*/  ISETP.GT.U32.AND P0, PT, R20, 0x7feffffe, PT ;  /* 0x7feffffe1400780c */ /* 0x000fe40003f04070 */
[----:B------:R-:W-:Y:S02]  /*0fb0*/  DFMA R20, R18, -R10, R14 ;  /* 0x8000000a1214722b */ /* 0x000fe4000000000e */
[----:B------:R-:W-:-:S06]  /*0fc0*/  ISETP.GT.U32.OR P0, PT, R26, 0x7feffffe, P0 ;  /* 0x7feffffe1a00780c */ /* 0x000fcc0000704470 */
[----:B------:R-:W-:-:S07]  /*0fd0*/  DFMA R20, R16, R20, R18 ;  /* 0x000000141014722b */ /* 0x000fce0000000012 */
[----:B------:R-:W-:Y:S05]  /*0fe0*/  @P0 BRA `(.L_x_295) ;  /* 0x0000000000680947 */ /* 0x000fea0003800000 */
[----:B------:R-:W-:-:S04]  /*0ff0*/  MOV R12, 0x40800000 ;  /* 0x40800000000c7802 */ /* 0x000fc80000000f00 */
[----:B------:R-:W-:-:S04]  /*1000*/  VIADDMNMX R23, R23, -R12, 0xb9600000, !PT ;  /* 0xb960000017177446 */ /* 0x000fc8000780090c */
[----:B------:R-:W-:-:S05]  /*1010*/  VIMNMX R12, PT, PT, R23, 0x46a00000, PT ;  /* 0x46a00000170c7848 */ /* 0x000fca0003fe0100 */
[----:B------:R-:W-:Y:S02]  /*1020*/  IMAD.IADD R25, R12, 0x1, -R25 ;  /* 0x000000010c197824 */ /* 0x000fe400078e0a19 */
[----:B------:R-:W-:Y:S02]  /*1030*/  IMAD.MOV.U32 R12, RZ, RZ, RZ ;  /* 0x000000ffff0c7224 */ /* 0x000fe400078e00ff */
[----:B------:R-:W-:-:S06]  /*1040*/  VIADD R13, R25, 0x7fe00000 ;  /* 0x7fe00000190d7836 */ /* 0x000fcc0000000000 */
[----:B------:R-:W-:-:S10]  /*1050*/  DMUL R16, R20, R12 ;  /* 0x0000000c14107228 */ /* 0x000fd40000000000 */
[----:B------:R-:W-:-:S13]  /*1060*/  FSETP.GTU.AND P0, PT, |R17|, 1.469367938527859385e-39, PT ;  /* 0x001000001100780b */ /* 0x000fda0003f0c200 */
[----:B------:R-:W-:Y:S05]  /*1070*/  @P0 BRA `(.L_x_296) ;  /* 0x0000000000880947 */ /* 0x000fea0003800000 */
[----:B------:R-:W-:Y:S01]  /*1080*/  DFMA R10, R20, -R10, R14 ;  /* 0x8000000a140a722b */ /* 0x000fe2000000000e */
[----:B------:R-:W-:-:S09]  /*1090*/  IMAD.MOV.U32 R12, RZ, RZ, RZ ;  /* 0x000000ffff0c7224 */ /* 0x000fd200078e00ff */
[C---:B------:R-:W-:Y:S02]  /*10a0*/  FSETP.NEU.AND P0, PT, R11.reuse, RZ, PT ;  /* 0x000000ff0b00720b */ /* 0x040fe40003f0d000 */
[----:B------:R-:W-:-:S04]  /*10b0*/  LOP3.LUT R10, R11, 0x408f4000, RZ, 0x3c, !PT ;  /* 0x408f40000b0a7812 */ /* 0x000fc800078e3cff */
[----:B------:R-:W-:-:S04]  /*10c0*/  LOP3.LUT R15, R10, 0x80000000, RZ, 0xc0, !PT ;  /* 0x800000000a0f7812 */ /* 0x000fc800078ec0ff */
[----:B------:R-:W-:-:S03]  /*10d0*/  LOP3.LUT R13, R15, R13, RZ, 0xfc, !PT ;  /* 0x0000000d0f0d7212 */ /* 0x000fc600078efcff */
[----:B------:R-:W-:Y:S05]  /*10e0*/  @!P0 BRA `(.L_x_296) ;  /* 0x00000000006c8947 */ /* 0x000fea0003800000 */
[----:B------:R-:W-:Y:S01]  /*10f0*/  IMAD.MOV R11, RZ, RZ, -R25 ;  /* 0x000000ffff0b7224 */ /* 0x000fe200078e0a19 */
[----:B------:R-:W-:Y:S01]  /*1100*/  DMUL.RP R12, R20, R12 ;  /* 0x0000000c140c7228 */ /* 0x000fe20000008000 */
[----:B------:R-:W-:Y:S01]  /*1110*/  IMAD.MOV.U32 R10, RZ, RZ, RZ ;  /* 0x000000ffff0a7224 */ /* 0x000fe200078e00ff */
[----:B------:R-:W-:-:S05]  /*1120*/  IADD3 R25, PT, PT, -R25, -0x43300000, RZ ;  /* 0xbcd0000019197810 */ /* 0x000fca0007ffe1ff */
[----:B------:R-:W-:-:S03]  /*1130*/  DFMA R10, R16, -R10, R20 ;  /* 0x8000000a100a722b */ /* 0x000fc60000000014 */
[----:B------:R-:W-:-:S07]  /*1140*/  LOP3.LUT R15, R13, R15, RZ, 0x3c, !PT ;  /* 0x0000000f0d0f7212 */ /* 0x000fce00078e3cff */
[----:B------:R-:W-:-:S04]  /*1150*/  FSETP.NEU.AND P0, PT, |R11|, R25, PT ;  /* 0x000000190b00720b */ /* 0x000fc80003f0d200 */
[----:B------:R-:W-:Y:S02]  /*1160*/  FSEL R16, R12, R16, !P0 ;  /* 0x000000100c107208 */ /* 0x000fe40004000000 */
[----:B------:R-:W-:Y:S01]  /*1170*/  FSEL R17, R15, R17, !P0 ;  /* 0x000000110f117208 */ /* 0x000fe20004000000 */
[----:B------:R-:W-:Y:S06]  /*1180*/  BRA `(.L_x_296) ;  /* 0x0000000000447947 */ /* 0x000fec0003800000 */
.L_x_295:
[----:B------:R-:W-:-:S14]  /*1190*/  DSETP.NAN.AND P0, PT, R12, R12, PT ;  /* 0x0000000c0c00722a */ /* 0x000fdc0003f08000 */
[----:B------:R-:W-:Y:S05]  /*11a0*/  @P0 BRA `(.L_x_297) ;  /* 0x0000000000340947 */ /* 0x000fea0003800000 */
[----:B------:R-:W-:Y:S01]  /*11b0*/  ISETP.NE.AND P0, PT, R27, R24, PT ;  /* 0x000000181b00720c */ /* 0x000fe20003f05270 */
[----:B------:R-:W-:Y:S01]  /*11c0*/  IMAD.MOV.U32 R16, RZ, RZ, 0x0 ;  /* 0x00000000ff107424 */ /* 0x000fe200078e00ff */
[----:B------:R-:W-:-:S11]  /*11d0*/  MOV R17, 0xfff80000 ;  /* 0xfff8000000117802 */ /* 0x000fd60000000f00 */
[----:B------:R-:W-:Y:S05]  /*11e0*/  @!P0 BRA `(.L_x_296) ;  /* 0x00000000002c8947 */ /* 0x000fea0003800000 */
[----:B------:R-:W-:Y:S02]  /*11f0*/  ISETP.NE.AND P0, PT, R27, 0x7ff00000, PT ;  /* 0x7ff000001b00780c */ /* 0x000fe40003f05270 */
[----:B------:R-:W-:Y:S02]  /*1200*/  LOP3.LUT R12, R13, 0x408f4000, RZ, 0x3c, !PT ;  /* 0x408f40000d0c7812 */ /* 0x000fe400078e3cff */
[----:B------:R-:W-:Y:S02]  /*1210*/  ISETP.EQ.OR P0, PT, R24, RZ, !P0 ;  /* 0x000000ff1800720c */ /* 0x000fe40004702670 */
[----:B------:R-:W-:-:S11]  /*1220*/  LOP3.LUT R17, R12, 0x80000000, RZ, 0xc0, !PT ;  /* 0x800000000c117812 */ /* 0x000fd600078ec0ff */
[----:B------:R-:W-:Y:S01]  /*1230*/  @P0 LOP3.LUT R10, R17, 0x7ff00000, RZ, 0xfc, !PT ;  /* 0x7ff00000110a0812 */ /* 0x000fe200078efcff */
[----:B------:R-:W-:Y:S02]  /*1240*/  @!P0 IMAD.MOV.U32 R16, RZ, RZ, RZ ;  /* 0x000000ffff108224 */ /* 0x000fe400078e00ff */
[----:B------:R-:W-:Y:S02]  /*1250*/  @P0 IMAD.MOV.U32 R16, RZ, RZ, RZ ;  /* 0x000000ffff100224 */ /* 0x000fe400078e00ff */
[----:B------:R-:W-:Y:S01]  /*1260*/  @P0 IMAD.MOV.U32 R17, RZ, RZ, R10 ;  /* 0x000000ffff110224 */ /* 0x000fe200078e000a */
[----:B------:R-:W-:Y:S06]  /*1270*/  BRA `(.L_x_296) ;  /* 0x0000000000087947 */ /* 0x000fec0003800000 */
.L_x_297:
[----:B------:R-:W-:Y:S01]  /*1280*/  LOP3.LUT R17, R13, 0x80000, RZ, 0xfc, !PT ;  /* 0x000800000d117812 */ /* 0x000fe200078efcff */
[----:B------:R-:W-:-:S07]  /*1290*/  IMAD.MOV.U32 R16, RZ, RZ, R12 ;  /* 0x000000ffff107224 */ /* 0x000fce00078e000c */
.L_x_296:
[----:B------:R-:W-:Y:S05]  /*12a0*/  BSYNC.RECONVERGENT B1 ;  /* 0x0000000000017941 */ /* 0x000fea0003800200 */
.L_x_294:
[----:B------:R-:W-:Y:S02]  /*12b0*/  IMAD.MOV.U32 R10, RZ, RZ, R0 ;  /* 0x000000ffff0a7224 */ /* 0x000fe400078e0000 */
[----:B------:R-:W-:-:S04]  /*12c0*/  IMAD.MOV.U32 R11, RZ, RZ, 0x0 ;  /* 0x00000000ff0b7424 */ /* 0x000fc800078e00ff */
[----:B------:R-:W-:Y:S05]  /*12d0*/  RET.REL.NODEC R10 `(_Z16unpooling_kernelPfS_S_iiiii) ;  /* 0xffffffec0a487950 */ /* 0x000fea0003c3ffff */
.L_x_298:
        /* <DEDUP_REMOVED lines=10> */
.L_x_336:


//--------------------- .text._Z14pooling_kernelPfS_S_iiiii --------------------------
	.section	.text._Z14pooling_kernelPfS_S_iiiii,"ax",@progbits
	.align	128
        .global         _Z14pooling_kernelPfS_S_iiiii
        .type           _Z14pooling_kernelPfS_S_iiiii,@function
        .size           _Z14pooling_kernelPfS_S_iiiii,(.L_x_358 - _Z14pooling_kernelPfS_S_iiiii)
        .other          _Z14pooling_kernelPfS_S_iiiii,@"STO_CUDA_ENTRY STV_DEFAULT"
_Z14pooling_kernelPfS_S_iiiii:
.text._Z14pooling_kernelPfS_S_iiiii:
[----:B------:R-:W-:Y:S08]  /*0000*/  LDC R1, c[0x0][0x37c] ;  /* 0x0000df00ff017b82 */ /* 0x000ff00000000800 */
[----:B------:R-:W0:Y:S08]  /*0010*/  LDC R4, c[0x0][0x39c] ;  /* 0x0000e700ff047b82 */ /* 0x000e300000000800 */
[----:B------:R-:W1:Y:S08]  /*0020*/  LDC R3, c[0x0][0x398] ;  /* 0x0000e600ff037b82 */ /* 0x000e700000000800 */
[----:B------:R-:W2:Y:S01]  /*0030*/  LDC R5, c[0x0][0x3a8] ;  /* 0x0000ea00ff057b82 */ /* 0x000ea20000000800 */
[----:B0-----:R-:W-:-:S07]  /*0040*/  IABS R0, R4 ;  /* 0x0000000400007213 */ /* 0x001fce0000000000 */
[----:B------:R-:W0:Y:S01]  /*0050*/  LDC R8, c[0x0][0x3a4] ;  /* 0x0000e900ff087b82 */ /* 0x000e220000000800 */
[----:B------:R-:W3:Y:S01]  /*0060*/  I2F.RP R12, R0 ;  /* 0x00000000000c7306 */ /* 0x000ee20000209400 */
[----:B-1----:R-:W-:-:S07]  /*0070*/  IABS R2, R3 ;  /* 0x0000000300027213 */ /* 0x002fce0000000000 */
[----:B------:R-:W1:Y:S08]  /*0080*/  I2F.RP R9, R2 ;  /* 0x0000000200097306 */ /* 0x000e700000209400 */
[----:B---3--:R-:W3:Y:S01]  /*0090*/  MUFU.RCP R12, R12 ;  /* 0x0000000c000c7308 */ /* 0x008ee20000001000 */
[----:B0-----:R-:W-:Y:S02]  /*00a0*/  IABS R15, R8 ;  /* 0x00000008000f7213 */ /* 0x001fe40000000000 */
[----:B------:R-:W-:-:S05]  /*00b0*/  LOP3.LUT R8, R8, R3, RZ, 0x3c, !PT ;  /* 0x0000000308087212 */ /* 0x000fca00078e3cff */
[----:B-1----:R-:W0:Y:S01]  /*00c0*/  MUFU.RCP R9, R9 ;  /* 0x0000000900097308 */ /* 0x002e220000001000 */
[----:B---3--:R-:W-:-:S07]  /*00d0*/  VIADD R10, R12, 0xffffffe ;  /* 0x0ffffffe0c0a7836 */ /* 0x008fce0000000000 */
[----:B------:R1:W3:Y:S01]  /*00e0*/  F2I.FTZ.U32.TRUNC.NTZ R11, R10 ;  /* 0x0000000a000b7305 */ /* 0x0002e2000021f000 */
[----:B0-----:R-:W-:Y:S01]  /*00f0*/  VIADD R6, R9, 0xffffffe ;  /* 0x0ffffffe09067836 */ /* 0x001fe20000000000 */
[----:B--2---:R-:W-:Y:S02]  /*0100*/  IABS R9, R5 ;  /* 0x0000000500097213 */ /* 0x004fe40000000000 */
[----:B------:R-:W-:-:S04]  /*0110*/  LOP3.LUT R5, R5, R4, RZ, 0x3c, !PT ;  /* 0x0000000405057212 */ /* 0x000fc800078e3cff */
[----:B------:R0:W2:Y:S01]  /*0120*/  F2I.FTZ.U32.TRUNC.NTZ R7, R6 ;  /* 0x0000000600077305 */ /* 0x0000a2000021f000 */
[----:B-1----:R-:W-:Y:S01]  /*0130*/  IMAD.MOV.U32 R10, RZ, RZ, RZ ;  /* 0x000000ffff0a7224 */ /* 0x002fe200078e00ff */
[----:B------:R-:W-:Y:S01]  /*0140*/  ISETP.GE.AND P3, PT, R5, RZ, PT ;  /* 0x000000ff0500720c */ /* 0x000fe20003f66270 */
[----:B---3--:R-:W-:Y:S02]  /*0150*/  IMAD.MOV R13, RZ, RZ, -R11 ;  /* 0x000000ffff0d7224 */ /* 0x008fe400078e0a0b */
[----:B0-----:R-:W-:Y:S02]  /*0160*/  IMAD.MOV.U32 R6, RZ, RZ, RZ ;  /* 0x000000ffff067224 */ /* 0x001fe400078e00ff */
[----:B------:R-:W-:-:S04]  /*0170*/  IMAD R13, R13, R0, RZ ;  /* 0x000000000d0d7224 */ /* 0x000fc800078e02ff */
[----:B------:R-:W-:-:S04]  /*0180*/  IMAD.HI.U32 R11, R11, R13, R10 ;  /* 0x0000000d0b0b7227 */ /* 0x000fc800078e000a */
[----:B--2---:R-:W-:Y:S02]  /*0190*/  IMAD.MOV R13, RZ, RZ, -R7 ;  /* 0x000000ffff0d7224 */ /* 0x004fe400078e0a07 */
[----:B------:R-:W-:-:S04]  /*01a0*/  IMAD.HI.U32 R11, R11, R9, RZ ;  /* 0x000000090b0b7227 */ /* 0x000fc800078e00ff */
[----:B------:R-:W-:Y:S02]  /*01b0*/  IMAD.MOV R10, RZ, RZ, -R11 ;  /* 0x000000ffff0a7224 */ /* 0x000fe400078e0a0b */
[----:B------:R-:W-:Y:S02]  /*01c0*/  IMAD R13, R13, R2, RZ ;  /* 0x000000020d0d7224 */ /* 0x000fe400078e02ff */
[----:B------:R-:W-:Y:S02]  /*01d0*/  IMAD R9, R0, R10, R9 ;  /* 0x0000000a00097224 */ /* 0x000fe400078e0209 */
[----:B------:R-:W-:-:S03]  /*01e0*/  IMAD.HI.U32 R6, R7, R13, R6 ;  /* 0x0000000d07067227 */ /* 0x000fc600078e0006 */
[----:B------:R-:W-:-:S03]  /*01f0*/  ISETP.GT.U32.AND P1, PT, R0, R9, PT ;  /* 0x000000090000720c */ /* 0x000fc60003f24070 */
[----:B------:R-:W-:-:S04]  /*0200*/  IMAD.HI.U32 R6, R6, R15, RZ ;  /* 0x0000000f06067227 */ /* 0x000fc800078e00ff */
[----:B------:R-:W-:-:S04]  /*0210*/  IMAD.MOV R7, RZ, RZ, -R6 ;  /* 0x000000ffff077224 */ /* 0x000fc800078e0a06 */
[C---:B------:R-:W-:Y:S02]  /*0220*/  IMAD R7, R2.reuse, R7, R15 ;  /* 0x0000000702077224 */ /* 0x040fe400078e020f */
[----:B------:R-:W-:Y:S02]  /*0230*/  @!P1 IMAD.IADD R9, R9, 0x1, -R0 ;  /* 0x0000000109099824 */ /* 0x000fe400078e0a00 */
[----:B------:R-:W-:Y:S01]  /*0240*/  @!P1 VIADD R11, R11, 0x1 ;  /* 0x000000010b0b9836 */ /* 0x000fe20000000000 */
[----:B------:R-:W-:Y:S02]  /*0250*/  ISETP.GT.U32.AND P2, PT, R2, R7, PT ;  /* 0x000000070200720c */ /* 0x000fe40003f44070 */
[----:B------:R-:W-:Y:S02]  /*0260*/  ISETP.GE.U32.AND P0, PT, R9, R0, PT ;  /* 0x000000000900720c */ /* 0x000fe40003f06070 */
[----:B------:R-:W-:-:S09]  /*0270*/  ISETP.NE.AND P1, PT, R4, RZ, PT ;  /* 0x000000ff0400720c */ /* 0x000fd20003f25270 */
[----:B------:R-:W-:Y:S02]  /*0280*/  @!P2 IMAD.IADD R7, R7, 0x1, -R2 ;  /* 0x000000010707a824 */ /* 0x000fe400078e0a02 */
[----:B------:R-:W-:Y:S02]  /*0290*/  @P0 VIADD R11, R11, 0x1 ;  /* 0x000000010b0b0836 */ /* 0x000fe40000000000 */
[----:B------:R-:W-:Y:S01]  /*02a0*/  @!P2 VIADD R6, R6, 0x1 ;  /* 0x000000010606a836 */ /* 0x000fe20000000000 */
[----:B------:R-:W-:Y:S01]  /*02b0*/  ISETP.GE.U32.AND P0, PT, R7, R2, PT ;  /* 0x000000020700720c */ /* 0x000fe20003f06070 */
[----:B------:R-:W-:-:S04]  /*02c0*/  IMAD.MOV.U32 R0, RZ, RZ, R11 ;  /* 0x000000ffff007224 */ /* 0x000fc800078e000b */
[----:B------:R-:W-:Y:S01]  /*02d0*/  @!P3 IMAD.MOV R0, RZ, RZ, -R0 ;  /* 0x000000ffff00b224 */ /* 0x000fe200078e0a00 */
[----:B------:R-:W-:Y:S02]  /*02e0*/  @!P1 LOP3.LUT R0, RZ, R4, RZ, 0x33, !PT ;  /* 0x00000004ff009212 */ /* 0x000fe400078e33ff */
[----:B------:R-:W-:Y:S02]  /*02f0*/  ISETP.GE.AND P1, PT, R8, RZ, PT ;  /* 0x000000ff0800720c */ /* 0x000fe40003f26270 */
[----:B------:R-:W-:-:S03]  /*0300*/  ISETP.GE.AND P2, PT, R0, 0x1, PT ;  /* 0x000000010000780c */ /* 0x000fc60003f46270 */
[----:B------:R-:W-:Y:S01]  /*0310*/  @P0 VIADD R6, R6, 0x1 ;  /* 0x0000000106060836 */ /* 0x000fe20000000000 */
[----:B------:R-:W-:-:S03]  /*0320*/  ISETP.NE.AND P0, PT, R3, RZ, PT ;  /* 0x000000ff0300720c */ /* 0x000fc60003f05270 */
[----:B------:R-:W-:-:S06]  /*0330*/  IMAD.MOV.U32 R2, RZ, RZ, R6 ;  /* 0x000000ffff027224 */ /* 0x000fcc00078e0006 */
[----:B------:R-:W-:Y:S05]  /*0340*/  @!P2 EXIT ;  /* 0x000000000000a94d */ /* 0x000fea0003800000 */
[----:B------:R-:W0:Y:S01]  /*0350*/  S2R R5, SR_TID.X ;  /* 0x0000000000057919 */ /* 0x000e220000002100 */
[----:B------:R-:W-:Y:S01]  /*0360*/  @!P1 IMAD.MOV R2, RZ, RZ, -R2 ;  /* 0x000000ffff029224 */ /* 0x000fe200078e0a02 */
[----:B------:R-:W1:Y:S01]  /*0370*/  LDC R6, c[0x0][0x3a0] ;  /* 0x0000e800ff067b82 */ /* 0x000e620000000800 */
[----:B------:R-:W-:-:S04]  /*0380*/  @!P0 LOP3.LUT R2, RZ, R3, RZ, 0x33, !PT ;  /* 0x00000003ff028212 */ /* 0x000fc800078e33ff */
[----:B------:R-:W-:-:S03]  /*0390*/  ISETP.GE.AND P0, PT, R2, 0x1, PT ;  /* 0x000000010200780c */ /* 0x000fc60003f06270 */
[----:B------:R-:W2:Y:S10]  /*03a0*/  S2UR UR4, SR_CTAID.X ;  /* 0x00000000000479c3 */ /* 0x000eb40000002500 */
[----:B--2---:R-:W-:Y:S05]  /*03b0*/  @!P0 EXIT ;  /* 0x000000000000894d */ /* 0x004fea0003800000 */
[----:B------:R-:W-:Y:S01]  /*03c0*/  ISETP.GE.AND P0, PT, R3, 0x1, PT ;  /* 0x000000010300780c */ /* 0x000fe20003f06270 */
[----:B01----:R-:W-:Y:S01]  /*03d0*/  IMAD R5, R6, UR4, R5 ;  /* 0x0000000406057c24 */ /* 0x003fe2000f8e0205 */
[----:B------:R-:W0:Y:S03]  /*03e0*/  LDCU.64 UR8, c[0x0][0x358] ;  /* 0x00006b00ff0877ac */ /* 0x000e260008000a00 */
[----:B------:R-:W-:-:S08]  /*03f0*/  IMAD R3, R2, R5, RZ ;  /* 0x0000000502037224 */ /* 0x000fd000078e02ff */
[----:B------:R-:W-:Y:S05]  /*0400*/  @!P0 BRA `(.L_x_299) ;  /* 0x0000001400248947 */ /* 0x000fea0003800000 */
[----:B------:R-:W-:-:S13]  /*0410*/  ISETP.GE.AND P0, PT, R4, 0x1, PT ;  /* 0x000000010400780c */ /* 0x000fda0003f06270 */
[----:B------:R-:W-:Y:S05]  /*0420*/  @!P0 BRA `(.L_x_300) ;  /* 0x0000001000188947 */ /* 0x000fea0003800000 */
[----:B------:R-:W-:Y:S01]  /*0430*/  PRMT R4, RZ, 0x7610, R4 ;  /* 0x00007610ff047816 */ /* 0x000fe20000000004 */
[----:B------:R-:W-:Y:S01]  /*0440*/  UMOV UR4, URZ ;  /* 0x000000ff00047c82 */ /* 0x000fe20008000000 */
[----:B------:R-:W-:-:S07]  /*0450*/  PRMT R6, RZ, 0x7610, R6 ;  /* 0x00007610ff067816 */ /* 0x000fce0000000006 */
.L_x_308:
[----:B-1----:R-:W1:Y:S01]  /*0460*/  LDCU.U16 UR5, c[0x0][0x39c] ;  /* 0x00007380ff0577ac */ /* 0x002e620008000400 */
[----:B------:R-:W2:Y:S01]  /*0470*/  LDC R11, c[0x0][0x39c] ;  /* 0x0000e700ff0b7b82 */ /* 0x000ea20000000800 */
[----:B------:R-:W-:Y:S02]  /*0480*/  PRMT R8, R4, 0x9910, RZ ;  /* 0x0000991004087816 */ /* 0x000fe400000000ff */
[----:B------:R-:W-:Y:S01]  /*0490*/  PRMT R9, R6, 0x9910, RZ ;  /* 0x0000991006097816 */ /* 0x000fe200000000ff */
[----:B-1----:R-:W-:-:S06]  /*04a0*/  UPRMT UR5, UR5, 0x9910, URZ ;  /* 0x0000991005057896 */ /* 0x002fcc00080000ff */
[----:B------:R-:W-:Y:S02]  /*04b0*/  IMAD R8, R8, UR5, RZ ;  /* 0x0000000508087c24 */ /* 0x000fe4000f8e02ff */
[----:B--2---:R-:W-:Y:S02]  /*04c0*/  IMAD R7, R11, UR4, RZ ;  /* 0x000000040b077c24 */ /* 0x004fe4000f8e02ff */
[----:B------:R-:W-:Y:S01]  /*04d0*/  IMAD R9, R9, UR5, RZ ;  /* 0x0000000509097c24 */ /* 0x000fe2000f8e02ff */
[----:B------:R-:W-:Y:S01]  /*04e0*/  UMOV UR5, URZ ;  /* 0x000000ff00057c82 */ /* 0x000fe20008000000 */
[----:B------:R-:W-:Y:S01]  /*04f0*/  IMAD.MOV R8, RZ, RZ, -R8 ;  /* 0x000000ffff087224 */ /* 0x000fe200078e0a08 */
[----:B------:R-:W-:Y:S01]  /*0500*/  IADD3 R10, PT, PT, R7, 0x1, RZ ;  /* 0x00000001070a7810 */ /* 0x000fe20007ffe0ff */
[----:B------:R-:W-:-:S03]  /*0510*/  IMAD.MOV R12, RZ, RZ, -R9 ;  /* 0x000000ffff0c7224 */ /* 0x000fc600078e0a09 */
[C---:B------:R-:W-:Y:S02]  /*0520*/  VIADDMNMX R10, R7.reuse, R11, R10, !PT ;  /* 0x0000000b070a7246 */ /* 0x040fe4000780010a */
[----:B------:R-:W-:Y:S02]  /*0530*/  PRMT R9, R8, 0x7710, RZ ;  /* 0x0000771008097816 */ /* 0x000fe400000000ff */
[----:B------:R-:W-:Y:S01]  /*0540*/  PRMT R11, R12, 0x7710, RZ ;  /* 0x000077100c0b7816 */ /* 0x000fe200000000ff */
[----:B------:R-:W-:Y:S02]  /*0550*/  IMAD.IADD R14, R7, 0x1, -R10 ;  /* 0x00000001070e7824 */ /* 0x000fe400078e0a0a */
[C---:B------:R-:W-:Y:S02]  /*0560*/  IMAD.IADD R8, R10.reuse, 0x1, R9 ;  /* 0x000000010a087824 */ /* 0x040fe400078e0209 */
[----:B------:R-:W-:Y:S01]  /*0570*/  IMAD.IADD R9, R10, 0x1, R11 ;  /* 0x000000010a097824 */ /* 0x000fe200078e020b */
[----:B------:R-:W-:-:S02]  /*0580*/  ISETP.GT.U32.AND P2, PT, R14, -0x10, PT ;  /* 0xfffffff00e00780c */ /* 0x000fc40003f44070 */
[----:B------:R-:W-:Y:S02]  /*0590*/  LOP3.LUT R11, R8, 0xffff, RZ, 0xc0, !PT ;  /* 0x0000ffff080b7812 */ /* 0x000fe400078ec0ff */
[----:B------:R-:W-:Y:S02]  /*05a0*/  LOP3.LUT R8, R9, 0xffff, RZ, 0xc0, !PT ;  /* 0x0000ffff09087812 */ /* 0x000fe400078ec0ff */
[C---:B------:R-:W-:Y:S02]  /*05b0*/  LOP3.LUT R9, R11.reuse, 0x7, RZ, 0xc0, !PT ;  /* 0x000000070b097812 */ /* 0x040fe400078ec0ff */
[----:B------:R-:W-:Y:S02]  /*05c0*/  LOP3.LUT R13, R8, 0xf, RZ, 0xc0, !PT ;  /* 0x0000000f080d7812 */ /* 0x000fe400078ec0ff */
[----:B------:R-:W-:Y:S01]  /*05d0*/  LOP3.LUT R11, R11, 0x3, RZ, 0xc0, !PT ;  /* 0x000000030b0b7812 */ /* 0x000fe200078ec0ff */
[----:B------:R-:W-:Y:S02]  /*05e0*/  VIADD R12, R9, 0xffffffff ;  /* 0xffffffff090c7836 */ /* 0x000fe40000000000 */
[----:B------:R-:W-:-:S02]  /*05f0*/  IMAD.IADD R9, R10, 0x1, -R7 ;  /* 0x000000010a097824 */ /* 0x000fc400078e0a07 */
[----:B------:R-:W-:Y:S01]  /*0600*/  VIADD R13, R13, 0xffffffff ;  /* 0xffffffff0d0d7836 */ /* 0x000fe20000000000 */
[----:B------:R-:W-:Y:S02]  /*0610*/  ISETP.GE.U32.AND P3, PT, R12, 0x3, PT ;  /* 0x000000030c00780c */ /* 0x000fe40003f66070 */
[----:B------:R-:W-:Y:S02]  /*0620*/  LOP3.LUT R10, R9, 0xfffffff0, RZ, 0xc0, !PT ;  /* 0xfffffff0090a7812 */ /* 0x000fe400078ec0ff */
[----:B------:R-:W-:-:S03]  /*0630*/  ISETP.GE.U32.AND P4, PT, R13, 0x7, PT ;  /* 0x000000070d00780c */ /* 0x000fc60003f86070 */
[----:B------:R-:W-:-:S10]  /*0640*/  IMAD.MOV R10, RZ, RZ, -R10 ;  /* 0x000000ffff0a7224 */ /* 0x000fd400078e0a0a */
.L_x_307:
[----:B-1----:R-:W1:Y:S01]  /*0650*/  LDCU UR6, c[0x0][0x398] ;  /* 0x00007300ff0677ac */ /* 0x002e620008000800 */
[----:B------:R-:W-:Y:S01]  /*0660*/  IMAD.MOV.U32 R21, RZ, RZ, -0x319194d8 ;  /* 0xce6e6b28ff157424 */ /* 0x000fe200078e00ff */
[----:B-1----:R-:W-:-:S04]  /*0670*/  UIMAD UR7, UR5, UR6, URZ ;  /* 0x00000006050772a4 */ /* 0x002fc8000f8e02ff */
[----:B------:R-:W-:-:S12]  /*0680*/  UIADD3 UR6, UPT, UPT, UR7, UR6, URZ ;  /* 0x0000000607067290 */ /* 0x000fd8000fffe0ff */
.L_x_306:
[----:B------:R-:W1:Y:S01]  /*0690*/  LDC R14, c[0x0][0x3a4] ;  /* 0x0000e900ff0e7b82 */ /* 0x000e620000000800 */
[----:B------:R-:W-:Y:S02]  /*06a0*/  IMAD.MOV.U32 R15, RZ, RZ, R7 ;  /* 0x000000ffff0f7224 */ /* 0x000fe400078e0007 */
[----:B-1----:R-:W-:Y:S01]  /*06b0*/  IMAD R14, R5, R14, UR7 ;  /* 0x00000007050e7e24 */ /* 0x002fe2000f8e020e */
[----:B------:R-:W-:Y:S06]  /*06c0*/  @P2 BRA `(.L_x_301) ;  /* 0x0000000400702947 */ /* 0x000fec0003800000 */
[----:B------:R-:W1:Y:S01]  /*06d0*/  LDCU UR10, c[0x0][0x3a8] ;  /* 0x00007500ff0a77ac */ /* 0x000e620008000800 */
[----:B------:R-:W-:Y:S02]  /*06e0*/  VIADD R16, R7, 0x7 ;  /* 0x0000000707107836 */ /* 0x000fe40000000000 */
[----:B------:R-:W-:Y:S02]  /*06f0*/  IMAD.MOV.U32 R17, RZ, RZ, R10 ;  /* 0x000000ffff117224 */ /* 0x000fe400078e000a */
[----:B-1----:R-:W-:-:S07]  /*0700*/  IMAD R15, R14, UR10, R7 ;  /* 0x0000000a0e0f7c24 */ /* 0x002fce000f8e0207 */
.L_x_302:
[----:B------:R-:W1:Y:S02]  /*0710*/  LDC.64 R12, c[0x0][0x380] ;  /* 0x0000e000ff0c7b82 */ /* 0x000e640000000a00 */
[----:B-1----:R-:W-:-:S05]  /*0720*/  IMAD.WIDE R12, R15, 0x4, R12 ;  /* 0x000000040f0c7825 */ /* 0x002fca00078e020c */
[----:B0-----:R-:W2:Y:S04]  /*0730*/  LDG.E R26, desc[UR8][R12.64] ;  /* 0x000000080c1a7981 */ /* 0x001ea8000c1e1900 */
[----:B------:R-:W3:Y:S04]  /*0740*/  LDG.E R25, desc[UR8][R12.64+0x4] ;  /* 0x000004080c197981 */ /* 0x000ee8000c1e1900 */
[----:B------:R-:W4:Y:S04]  /*0750*/  LDG.E R19, desc[UR8][R12.64+0x8] ;  /* 0x000008080c137981 */ /* 0x000f28000c1e1900 */
[----:B------:R-:W5:Y:S04]  /*0760*/  LDG.E R18, desc[UR8][R12.64+0xc] ;  /* 0x00000c080c127981 */ /* 0x000f68000c1e1900 */
[----:B------:R-:W5:Y:S04]  /*0770*/  LDG.E R23, desc[UR8][R12.64+0x10] ;  /* 0x000010080c177981 */ /* 0x000f68000c1e1900 */
[----:B------:R-:W5:Y:S01]  /*0780*/  LDG.E R27, desc[UR8][R12.64+0x3c] ;  /* 0x00003c080c1b7981 */ /* 0x000f62000c1e1900 */
[----:B--2---:R-:W-:-:S04]  /*0790*/  FSETP.GE.AND P0, PT, R26, R21, PT ;  /* 0x000000151a00720b */ /* 0x004fc80003f06000 */
[----:B------:R-:W-:-:S04]  /*07a0*/  FSEL R24, R21, R26, !P0 ;  /* 0x0000001a15187208 */ /* 0x000fc80004000000 */
[----:B---3--:R-:W-:-:S04]  /*07b0*/  FSETP.GE.AND P1, PT, R25, R24, PT ;  /* 0x000000181900720b */ /* 0x008fc80003f26000 */
[----:B------:R-:W-:Y:S02]  /*07c0*/  FSEL R28, R24, R25, !P1 ;  /* 0x00000019181c7208 */ /* 0x000fe40004800000 */
[----:B------:R-:W2:Y:S02]  /*07d0*/  LDG.E R24, desc[UR8][R12.64+0x14] ;  /* 0x000014080c187981 */ /* 0x000ea4000c1e1900 */
[----:B----4-:R-:W-:Y:S02]  /*07e0*/  FSETP.GE.AND P5, PT, R19, R28, PT ;  /* 0x0000001c1300720b */ /* 0x010fe40003fa6000 */
[----:B------:R-:W-:Y:S02]  /*07f0*/  FSETP.LTU.AND P6, PT, R26, R21, !P1 ;  /* 0x000000151a00720b */ /* 0x000fe40004fc9000 */
[----:B------:R-:W-:Y:S01]  /*0800*/  FSEL R25, R28, R19, !P5 ;  /* 0x000000131c197208 */ /* 0x000fe20006800000 */
[----:B------:R-:W3:Y:S01]  /*0810*/  LDG.E R21, desc[UR8][R12.64+0x18] ;  /* 0x000018080c157981 */ /* 0x000ee2000c1e1900 */
[----:B------:R-:W-:-:S02]  /*0820*/  @P0 VIADD R22, R16, 0xfffffff9 ;  /* 0xfffffff910160836 */ /* 0x000fc40000000000 */
[----:B-----5:R-:W-:-:S04]  /*0830*/  FSETP.GE.AND P0, PT, R18, R25, PT ;  /* 0x000000191200720b */ /* 0x020fc80003f06000 */
[----:B------:R-:W-:Y:S02]  /*0840*/  FSEL R26, R25, R18, !P0 ;  /* 0x00000012191a7208 */ /* 0x000fe40004000000 */
[----:B------:R-:W4:Y:S01]  /*0850*/  LDG.E R25, desc[UR8][R12.64+0x1c] ;  /* 0x00001c080c197981 */ /* 0x000f22000c1e1900 */
[----:B------:R-:W-:Y:S02]  /*0860*/  SEL R20, R20, UR7, P6 ;  /* 0x0000000714147c07 */ /* 0x000fe4000b000000 */
[----:B------:R-:W-:Y:S01]  /*0870*/  FSETP.GE.AND P6, PT, R23, R26, PT ;  /* 0x0000001a1700720b */ /* 0x000fe20003fc6000 */
[----:B------:R-:W5:Y:S01]  /*0880*/  LDG.E R18, desc[UR8][R12.64+0x20] ;  /* 0x000020080c127981 */ /* 0x000f62000c1e1900 */
[----:B------:R-:W-:Y:S02]  /*0890*/  @P1 IADD3 R22, PT, PT, R16, -0x6, RZ ;  /* 0xfffffffa10161810 */ /* 0x000fe40007ffe0ff */
[----:B------:R-:W-:Y:S02]  /*08a0*/  FSETP.LTU.AND P1, PT, R19, R28, !P0 ;  /* 0x0000001c1300720b */ /* 0x000fe40004729000 */
[----:B------:R-:W-:Y:S01]  /*08b0*/  FSEL R19, R26, R23, !P6 ;  /* 0x000000171a137208 */ /* 0x000fe20007000000 */
[----:B------:R-:W-:-:S03]  /*08c0*/  @P5 VIADD R22, R16, 0xfffffffb ;  /* 0xfffffffb10165836 */ /* 0x000fc60000000000 */
[----:B--2---:R-:W-:-:S04]  /*08d0*/  FSETP.GE.AND P5, PT, R24, R19, PT ;  /* 0x000000131800720b */ /* 0x004fc80003fa6000 */
[----:B------:R-:W-:Y:S02]  /*08e0*/  FSEL R24, R19, R24, !P5 ;  /* 0x0000001813187208 */ /* 0x000fe40006800000 */
[----:B------:R-:W2:Y:S01]  /*08f0*/  LDG.E R19, desc[UR8][R12.64+0x24] ;  /* 0x000024080c137981 */ /* 0x000ea2000c1e1900 */
[----:B------:R-:W-:Y:S01]  /*0900*/  @P0 VIADD R22, R16, 0xfffffffc ;  /* 0xfffffffc10160836 */ /* 0x000fe20000000000 */
[----:B------:R-:W-:Y:S02]  /*0910*/  FSETP.LTU.AND P0, PT, R23, R26, !P5 ;  /* 0x0000001a1700720b */ /* 0x000fe40006f09000 */
[----:B------:R-:W-:Y:S02]  /*0920*/  SEL R23, R20, UR7, P1 ;  /* 0x0000000714177c07 */ /* 0x000fe40008800000 */
[----:B---3--:R-:W-:Y:S01]  /*0930*/  FSETP.GE.AND P1, PT, R21, R24, PT ;  /* 0x000000181500720b */ /* 0x008fe20003f26000 */
[----:B------:R-:W3:Y:S03]  /*0940*/  LDG.E R20, desc[UR8][R12.64+0x28] ;  /* 0x000028080c147981 */ /* 0x000ee6000c1e1900 */
[----:B------:R-:W-:Y:S01]  /*0950*/  FSEL R26, R24, R21, !P1 ;  /* 0x00000015181a7208 */ /* 0x000fe20004800000 */
[----:B------:R-:W-:-:S03]  /*0960*/  @P6 VIADD R22, R16, 0xfffffffd ;  /* 0xfffffffd10166836 */ /* 0x000fc60000000000 */
[----:B----4-:R-:W-:Y:S01]  /*0970*/  FSETP.GE.AND P6, PT, R25, R26, PT ;  /* 0x0000001a1900720b */ /* 0x010fe20003fc6000 */
[----:B------:R-:W-:-:S03]  /*0980*/  @P5 VIADD R22, R16, 0xfffffffe ;  /* 0xfffffffe10165836 */ /* 0x000fc60000000000 */
[----:B------:R-:W-:Y:S02]  /*0990*/  FSETP.LTU.AND P5, PT, R21, R24, !P6 ;  /* 0x000000181500720b */ /* 0x000fe400077a9000 */
[----:B------:R-:W-:Y:S01]  /*09a0*/  FSEL R25, R26, R25, !P6 ;  /* 0x000000191a197208 */ /* 0x000fe20007000000 */
[----:B------:R-:W4:Y:S01]  /*09b0*/  LDG.E R21, desc[UR8][R12.64+0x2c] ;  /* 0x00002c080c157981 */ /* 0x000f22000c1e1900 */
[----:B------:R-:W-:Y:S02]  /*09c0*/  SEL R24, R23, UR7, P0 ;  /* 0x0000000717187c07 */ /* 0x000fe40008000000 */
[----:B-----5:R-:W-:Y:S01]  /*09d0*/  FSETP.GE.AND P0, PT, R18, R25, PT ;  /* 0x000000191200720b */ /* 0x020fe20003f06000 */
[----:B------:R-:W5:Y:S01]  /*09e0*/  LDG.E R23, desc[UR8][R12.64+0x30] ;  /* 0x000030080c177981 */ /* 0x000f62000c1e1900 */
[----:B------:R-:W-:Y:S02]  /*09f0*/  @P1 VIADD R22, R16, 0xffffffff ;  /* 0xffffffff10161836 */ /* 0x000fe40000000000 */
[----:B------:R-:W-:-:S03]  /*0a00*/  FSEL R26, R25, R18, !P0 ;  /* 0x00000012191a7208 */ /* 0x000fc60004000000 */
[----:B------:R-:W-:Y:S02]  /*0a10*/  SEL R22, R22, R16, !P6 ;  /* 0x0000001016167207 */ /* 0x000fe40007000000 */
[----:B--2---:R-:W-:-:S04]  /*0a20*/  FSETP.GE.AND P1, PT, R19, R26, PT ;  /* 0x0000001a1300720b */ /* 0x004fc80003f26000 */
[----:B------:R-:W-:Y:S02]  /*0a30*/  FSETP.LTU.AND P6, PT, R18, R25, !P1 ;  /* 0x000000191200720b */ /* 0x000fe40004fc9000 */
[----:B------:R-:W2:Y:S04]  /*0a40*/  LDG.E R18, desc[UR8][R12.64+0x34] ;  /* 0x000034080c127981 */ /* 0x000ea8000c1e1900 */
[----:B------:R-:W2:Y:S01]  /*0a50*/  LDG.E R25, desc[UR8][R12.64+0x38] ;  /* 0x000038080c197981 */ /* 0x000ea2000c1e1900 */
[----:B------:R-:W-:Y:S02]  /*0a60*/  FSEL R19, R26, R19, !P1 ;  /* 0x000000131a137208 */ /* 0x000fe40004800000 */
[----:B------:R-:W-:Y:S02]  /*0a70*/  SEL R26, R24, UR7, P5 ;  /* 0x00000007181a7c07 */ /* 0x000fe4000a800000 */
[----:B---3--:R-:W-:Y:S01]  /*0a80*/  FSETP.GE.AND P5, PT, R20, R19, PT ;  /* 0x000000131400720b */ /* 0x008fe20003fa6000 */
[----:B------:R-:W-:-:S03]  /*0a90*/  @P0 VIADD R22, R16, 0x1 ;  /* 0x0000000110160836 */ /* 0x000fc60000000000 */
[----:B------:R-:W-:-:S04]  /*0aa0*/  FSEL R24, R19, R20, !P5 ;  /* 0x0000001413187208 */ /* 0x000fc80006800000 */
[----:B----4-:R-:W-:Y:S01]  /*0ab0*/  FSETP.GE.AND P0, PT, R21, R24, PT ;  /* 0x000000181500720b */ /* 0x010fe20003f06000 */
[----:B------:R-:W-:-:S03]  /*0ac0*/  @P1 VIADD R22, R16, 0x2 ;  /* 0x0000000210161836 */ /* 0x000fc60000000000 */
[----:B------:R-:W-:-:S04]  /*0ad0*/  FSEL R24, R24, R21, !P0 ;  /* 0x0000001518187208 */ /* 0x000fc80004000000 */
[----:B-----5:R-:W-:-:S04]  /*0ae0*/  FSETP.GE.AND P1, PT, R23, R24, PT ;  /* 0x000000181700720b */ /* 0x020fc80003f26000 */
[----:B------:R-:W-:Y:S02]  /*0af0*/  FSEL R21, R24, R23, !P1 ;  /* 0x0000001718157208 */ /* 0x000fe40004800000 */
[----:B------:R-:W-:Y:S01]  /*0b00*/  SEL R26, R26, UR7, P6 ;  /* 0x000000071a1a7c07 */ /* 0x000fe2000b000000 */
[C---:B------:R-:W-:Y:S02]  /*0b10*/  @P5 VIADD R22, R16.reuse, 0x3 ;  /* 0x0000000310165836 */ /* 0x040fe40000000000 */
[----:B------:R-:W-:Y:S01]  /*0b20*/  @P0 VIADD R22, R16, 0x4 ;  /* 0x0000000410160836 */ /* 0x000fe20000000000 */
[----:B------:R-:W-:Y:S01]  /*0b30*/  FSETP.LTU.AND P0, PT, R20, R19, !P0 ;  /* 0x000000131400720b */ /* 0x000fe20004709000 */
[----:B------:R-:W-:Y:S02]  /*0b40*/  VIADD R17, R17, 0x10 ;  /* 0x0000001011117836 */ /* 0x000fe40000000000 */
[----:B------:R-:W-:Y:S01]  /*0b50*/  @P1 VIADD R22, R16, 0x5 ;  /* 0x0000000510161836 */ /* 0x000fe20000000000 */
[----:B------:R-:W-:-:S02]  /*0b60*/  SEL R26, R26, UR7, P0 ;  /* 0x000000071a1a7c07 */ /* 0x000fc40008000000 */
[----:B------:R-:W-:Y:S02]  /*0b70*/  IADD3 R15, PT, PT, R15, 0x10, RZ ;  /* 0x000000100f0f7810 */ /* 0x000fe40007ffe0ff */
[----:B--2---:R-:W-:-:S04]  /*0b80*/  FSETP.GE.AND P6, PT, R18, R21, PT ;  /* 0x000000151200720b */ /* 0x004fc80003fc6000 */
[----:B------:R-:W-:Y:S02]  /*0b90*/  FSEL R18, R21, R18, !P6 ;  /* 0x0000001215127208 */ /* 0x000fe40007000000 */
[----:B------:R-:W-:Y:S02]  /*0ba0*/  FSETP.LTU.AND P1, PT, R23, R24, !P6 ;  /* 0x000000181700720b */ /* 0x000fe40007729000 */
[----:B------:R-:W-:Y:S02]  /*0bb0*/  FSETP.GE.AND P5, PT, R25, R18, PT ;  /* 0x000000121900720b */ /* 0x000fe40003fa6000 */
[----:B------:R-:W-:Y:S02]  /*0bc0*/  SEL R26, R26, UR7, P1 ;  /* 0x000000071a1a7c07 */ /* 0x000fe40008800000 */
[----:B------:R-:W-:Y:S02]  /*0bd0*/  FSEL R18, R18, R25, !P5 ;  /* 0x0000001912127208 */ /* 0x000fe40006800000 */
[----:B------:R-:W-:-:S02]  /*0be0*/  ISETP.NE.AND P1, PT, R17, RZ, PT ;  /* 0x000000ff1100720c */ /* 0x000fc40003f25270 */
[----:B------:R-:W-:-:S04]  /*0bf0*/  FSETP.GE.AND P0, PT, R27, R18, PT ;  /* 0x000000121b00720b */ /* 0x000fc80003f06000 */
[----:B------:R-:W-:Y:S01]  /*0c00*/  SEL R26, R26, UR7, !P0 ;  /* 0x000000071a1a7c07 */ /* 0x000fe2000c000000 */
[C---:B------:R-:W-:Y:S02]  /*0c10*/  @P6 VIADD R22, R16.reuse, 0x6 ;  /* 0x0000000610166836 */ /* 0x040fe40000000000 */
[----:B------:R-:W-:Y:S01]  /*0c20*/  @P5 VIADD R22, R16, 0x7 ;  /* 0x0000000710165836 */ /* 0x000fe20000000000 */
[----:B------:R-:W-:Y:S02]  /*0c30*/  SEL R20, R26, UR7, !P5 ;  /* 0x000000071a147c07 */ /* 0x000fe4000e800000 */
[----:B------:R-:W-:-:S03]  /*0c40*/  FSEL R21, R18, R27, !P0 ;  /* 0x0000001b12157208 */ /* 0x000fc60004000000 */
[C---:B------:R-:W-:Y:S02]  /*0c50*/  @P0 VIADD R22, R16.reuse, 0x8 ;  /* 0x0000000810160836 */ /* 0x040fe40000000000 */
[----:B------:R-:W-:Y:S01]  /*0c60*/  VIADD R16, R16, 0x10 ;  /* 0x0000001010107836 */ /* 0x000fe20000000000 */
[----:B------:R-:W-:Y:S06]  /*0c70*/  @P1 BRA `(.L_x_302) ;  /* 0xfffffff800a41947 */ /* 0x000fec000383ffff */
[----:B------:R-:W-:-:S07]  /*0c80*/  VIADD R15, R16, 0xfffffff9 ;  /* 0xfffffff9100f7836 */ /* 0x000fce0000000000 */
.L_x_301:
[----:B------:R-:W-:-:S13]  /*0c90*/  LOP3.LUT P0, RZ, R9, 0xf, RZ, 0xc0, !PT ;  /* 0x0000000f09ff7812 */ /* 0x000fda000780c0ff */
[----:B------:R-:W-:Y:S05]  /*0ca0*/  @!P0 BRA `(.L_x_303) ;  /* 0x0000000400908947 */ /* 0x000fea0003800000 */
[----:B------:R-:W-:Y:S01]  /*0cb0*/  LOP3.LUT P5, RZ, R8, 0x7, RZ, 0xc0, !PT ;  /* 0x0000000708ff7812 */ /* 0x000fe200078ac0ff */
[----:B------:R-:W-:-:S12]  /*0cc0*/  @!P4 BRA `(.L_x_304) ;  /* 0x0000000000b4c947 */ /* 0x000fd80003800000 */
[----:B------:R-:W1:Y:S01]  /*0cd0*/  LDC.64 R12, c[0x0][0x380] ;  /* 0x0000e000ff0c7b82 */ /* 0x000e620000000a00 */
[----:B------:R-:W2:Y:S02]  /*0ce0*/  LDCU UR10, c[0x0][0x3a8] ;  /* 0x00007500ff0a77ac */ /* 0x000ea40008000800 */
[----:B--2---:R-:W-:-:S04]  /*0cf0*/  IMAD R17, R14, UR10, R15 ;  /* 0x0000000a0e117c24 */ /* 0x004fc8000f8e020f */
[----:B-1----:R-:W-:-:S05]  /*0d00*/  IMAD.WIDE R12, R17, 0x4, R12 ;  /* 0x00000004110c7825 */ /* 0x002fca00078e020c */
[----:B0-----:R-:W2:Y:S04]  /*0d10*/  LDG.E R24, desc[UR8][R12.64] ;  /* 0x000000080c187981 */ /* 0x001ea8000c1e1900 */
[----:B------:R-:W3:Y:S04]  /*0d20*/  LDG.E R27, desc[UR8][R12.64+0x4] ;  /* 0x000004080c1b7981 */ /* 0x000ee8000c1e1900 */
[----:B------:R-:W4:Y:S04]  /*0d30*/  LDG.E R18, desc[UR8][R12.64+0x8] ;  /* 0x000008080c127981 */ /* 0x000f28000c1e1900 */
[----:B------:R-:W5:Y:S04]  /*0d40*/  LDG.E R23, desc[UR8][R12.64+0xc] ;  /* 0x00000c080c177981 */ /* 0x000f68000c1e1900 */
[----:B------:R-:W5:Y:S04]  /*0d50*/  LDG.E R17, desc[UR8][R12.64+0x10] ;  /* 0x000010080c117981 */ /* 0x000f68000c1e1900 */
[----:B------:R-:W5:Y:S04]  /*0d60*/  LDG.E R19, desc[UR8][R12.64+0x14] ;  /* 0x000014080c137981 */ /* 0x000f68000c1e1900 */
[----:B------:R-:W5:Y:S04]  /*0d70*/  LDG.E R16, desc[UR8][R12.64+0x18] ;  /* 0x000018080c107981 */ /* 0x000f68000c1e1900 */
[----:B------:R0:W5:Y:S01]  /*0d80*/  LDG.E R25, desc[UR8][R12.64+0x1c] ;  /* 0x00001c080c197981 */ /* 0x000162000c1e1900 */
[----:B--2---:R-:W-:-:S04]  /*0d90*/  FSETP.GE.AND P0, PT, R24, R21, PT ;  /* 0x000000151800720b */ /* 0x004fc80003f06000 */
[----:B------:R-:W-:Y:S02]  /*0da0*/  FSEL R26, R21, R24, !P0 ;  /* 0x00000018151a7208 */ /* 0x000fe40004000000 */
[----:B------:R-:W-:Y:S02]  /*0db0*/  SEL R22, R22, R15, !P0 ;  /* 0x0000000f16167207 */ /* 0x000fe40004000000 */
[----:B---3--:R-:W-:-:S04]  /*0dc0*/  FSETP.GE.AND P6, PT, R27, R26, PT ;  /* 0x0000001a1b00720b */ /* 0x008fc80003fc6000 */
[----:B------:R-:W-:-:S04]  /*0dd0*/  FSEL R27, R26, R27, !P6 ;  /* 0x0000001b1a1b7208 */ /* 0x000fc80007000000 */
[----:B----4-:R-:W-:-:S04]  /*0de0*/  FSETP.GE.AND P1, PT, R18, R27, PT ;  /* 0x0000001b1200720b */ /* 0x010fc80003f26000 */
[----:B------:R-:W-:Y:S01]  /*0df0*/  FSEL R26, R27, R18, !P1 ;  /* 0x000000121b1a7208 */ /* 0x000fe20004800000 */
[----:B------:R-:W-:Y:S01]  /*0e00*/  @P6 VIADD R22, R15, 0x1 ;  /* 0x000000010f166836 */ /* 0x000fe20000000000 */
[----:B------:R-:W-:Y:S02]  /*0e10*/  FSETP.LTU.AND P6, PT, R24, R21, !P6 ;  /* 0x000000151800720b */ /* 0x000fe400077c9000 */
[----:B-----5:R-:W-:Y:S02]  /*0e20*/  FSETP.GE.AND P0, PT, R23, R26, PT ;  /* 0x0000001a1700720b */ /* 0x020fe40003f06000 */
[----:B------:R-:W-:Y:S02]  /*0e30*/  SEL R20, R20, UR7, P6 ;  /* 0x0000000714147c07 */ /* 0x000fe4000b000000 */
[----:B------:R-:W-:Y:S01]  /*0e40*/  FSEL R26, R26, R23, !P0 ;  /* 0x000000171a1a7208 */ /* 0x000fe20004000000 */
[----:B------:R-:W-:-:S03]  /*0e50*/  @P1 VIADD R22, R15, 0x2 ;  /* 0x000000020f161836 */ /* 0x000fc60000000000 */
[----:B------:R-:W-:-:S04]  /*0e60*/  FSETP.GE.AND P6, PT, R17, R26, PT ;  /* 0x0000001a1100720b */ /* 0x000fc80003fc6000 */
[----:B0-----:R-:W-:Y:S01]  /*0e70*/  FSEL R12, R26, R17, !P6 ;  /* 0x000000111a0c7208 */ /* 0x001fe20007000000 */
[----:B------:R-:W-:Y:S01]  /*0e80*/  @P0 VIADD R22, R15, 0x3 ;  /* 0x000000030f160836 */ /* 0x000fe20000000000 */
[----:B------:R-:W-:Y:S02]  /*0e90*/  FSETP.LTU.AND P0, PT, R18, R27, !P0 ;  /* 0x0000001b1200720b */ /* 0x000fe40004709000 */
[----:B------:R-:W-:Y:S02]  /*0ea0*/  FSETP.GE.AND P1, PT, R19, R12, PT ;  /* 0x0000000c1300720b */ /* 0x000fe40003f26000 */
[----:B------:R-:W-:Y:S02]  /*0eb0*/  SEL R20, R20, UR7, P0 ;  /* 0x0000000714147c07 */ /* 0x000fe40008000000 */
[----:B------:R-:W-:Y:S01]  /*0ec0*/  FSEL R19, R12, R19, !P1 ;  /* 0x000000130c137208 */ /* 0x000fe20004800000 */
[----:B------:R-:W-:-:S03]  /*0ed0*/  @P6 VIADD R22, R15, 0x4 ;  /* 0x000000040f166836 */ /* 0x000fc60000000000 */
[----:B------:R-:W-:-:S04]  /*0ee0*/  FSETP.GE.AND P0, PT, R16, R19, PT ;  /* 0x000000131000720b */ /* 0x000fc80003f06000 */
[----:B------:R-:W-:Y:S01]  /*0ef0*/  FSEL R16, R19, R16, !P0 ;  /* 0x0000001013107208 */ /* 0x000fe20004000000 */
[----:B------:R-:W-:Y:S01]  /*0f00*/  @P1 VIADD R22, R15, 0x5 ;  /* 0x000000050f161836 */ /* 0x000fe20000000000 */
[----:B------:R-:W-:Y:S02]  /*0f10*/  FSETP.LTU.AND P1, PT, R17, R26, !P1 ;  /* 0x0000001a1100720b */ /* 0x000fe40004f29000 */
[----:B------:R-:W-:Y:S02]  /*0f20*/  FSETP.GE.AND P6, PT, R25, R16, PT ;  /* 0x000000101900720b */ /* 0x000fe40003fc6000 */
[----:B------:R-:W-:Y:S02]  /*0f30*/  SEL R20, R20, UR7, P1 ;  /* 0x0000000714147c07 */ /* 0x000fe40008800000 */
[----:B------:R-:W-:Y:S01]  /*0f40*/  FSEL R21, R16, R25, !P6 ;  /* 0x0000001910157208 */ /* 0x000fe20007000000 */
[----:B------:R-:W-:Y:S01]  /*0f50*/  @P0 VIADD R22, R15, 0x6 ;  /* 0x000000060f160836 */ /* 0x000fe20000000000 */
[----:B------:R-:W-:-:S04]  /*0f60*/  SEL R20, R20, UR7, !P6 ;  /* 0x0000000714147c07 */ /* 0x000fc8000f000000 */
[----:B------:R-:W-:-:S03]  /*0f70*/  SEL R20, R20, UR7, !P0 ;  /* 0x0000000714147c07 */ /* 0x000fc6000c000000 */
[C---:B------:R-:W-:Y:S02]  /*0f80*/  @P6 VIADD R22, R15.reuse, 0x7 ;  /* 0x000000070f166836 */ /* 0x040fe40000000000 */
[----:B------:R-:W-:-:S07]  /*0f90*/  VIADD R15, R15, 0x8 ;  /* 0x000000080f0f7836 */ /* 0x000fce0000000000 */
.L_x_304:
[----:B------:R-:W-:Y:S05]  /*0fa0*/  @!P5 BRA `(.L_x_303) ;  /* 0x0000000000d0d947 */ /* 0x000fea0003800000 */
[----:B------:R-:W-:Y:S01]  /*0fb0*/  ISETP.NE.AND P1, PT, R11, RZ, PT ;  /* 0x000000ff0b00720c */ /* 0x000fe20003f25270 */
        /* <DEDUP_REMOVED lines=8> */
[----:B------:R-:W5:Y:S01]  /*1040*/  LDG.E R26, desc[UR8][R12.64+0xc] ;  /* 0x00000c080c1a7981 */ /* 0x000f62000c1e1900 */
        /* <DEDUP_REMOVED lines=12> */
[----:B------:R-:W-:Y:S01]  /*1110*/  @P5 VIADD R22, R15, 0x2 ;  /* 0x000000020f165836 */ /* 0x000fe20000000000 */
[----:B------:R-:W-:-:S04]  /*1120*/  SEL R20, R20, UR7, !P6 ;  /* 0x0000000714147c07 */ /* 0x000fc8000f000000 */
[----:B------:R-:W-:-:S03]  /*1130*/  SEL R20, R20, UR7, !P5 ;  /* 0x0000000714147c07 */ /* 0x000fc6000e800000 */
[C---:B------:R-:W-:Y:S02]  /*1140*/  @P6 VIADD R22, R15.reuse, 0x3 ;  /* 0x000000030f166836 */ /* 0x040fe40000000000 */
[----:B------:R-:W-:-:S07]  /*1150*/  VIADD R15, R15, 0x4 ;  /* 0x000000040f0f7836 */ /* 0x000fce0000000000 */
.L_x_305:
[----:B------:R-:W-:Y:S05]  /*1160*/  @!P1 BRA `(.L_x_303) ;  /* 0x0000000000609947 */ /* 0x000fea0003800000 */
[----:B------:R-:W1:Y:S01]  /*1170*/  LDC.64 R12, c[0x0][0x380] ;  /* 0x0000e000ff0c7b82 */ /* 0x000e620000000a00 */
[----:B------:R-:W2:Y:S02]  /*1180*/  LDCU UR10, c[0x0][0x3a8] ;  /* 0x00007500ff0a77ac */ /* 0x000ea40008000800 */
[----:B--2---:R-:W-:-:S04]  /*1190*/  IMAD R17, R14, UR10, R15 ;  /* 0x0000000a0e117c24 */ /* 0x004fc8000f8e020f */
[----:B-1----:R-:W-:-:S05]  /*11a0*/  IMAD.WIDE R12, R17, 0x4, R12 ;  /* 0x00000004110c7825 */ /* 0x002fca00078e020c */
[----:B0-----:R-:W2:Y:S01]  /*11b0*/  LDG.E R14, desc[UR8][R12.64] ;  /* 0x000000080c0e7981 */ /* 0x001ea2000c1e1900 */
[----:B------:R-:W-:Y:S02]  /*11c0*/  ISETP.NE.AND P1, PT, R11, 0x1, PT ;  /* 0x000000010b00780c */ /* 0x000fe40003f25270 */
[----:B--2---:R-:W-:-:S04]  /*11d0*/  FSETP.GE.AND P0, PT, R14, R21, PT ;  /* 0x000000150e00720b */ /* 0x004fc80003f06000 */
[----:B------:R-:W-:Y:S02]  /*11e0*/  SEL R20, R20, UR7, !P0 ;  /* 0x0000000714147c07 */ /* 0x000fe4000c000000 */
[----:B------:R-:W-:Y:S02]  /*11f0*/  FSEL R21, R21, R14, !P0 ;  /* 0x0000000e15157208 */ /* 0x000fe40004000000 */
[----:B------:R-:W-:-:S03]  /*1200*/  SEL R22, R22, R15, !P0 ;  /* 0x0000000f16167207 */ /* 0x000fc60004000000 */
[----:B------:R-:W-:Y:S05]  /*1210*/  @!P1 BRA `(.L_x_303) ;  /* 0x0000000000349947 */ /* 0x000fea0003800000 */
[----:B------:R-:W2:Y:S01]  /*1220*/  LDG.E R14, desc[UR8][R12.64+0x4] ;  /* 0x000004080c0e7981 */ /* 0x000ea2000c1e1900 */
[----:B------:R-:W-:Y:S02]  /*1230*/  ISETP.NE.AND P1, PT, R11, 0x2, PT ;  /* 0x000000020b00780c */ /* 0x000fe40003f25270 */
[----:B------:R-:W-:Y:S02]  /*1240*/  IADD3 R17, PT, PT, R15, 0x1, RZ ;  /* 0x000000010f117810 */ /* 0x000fe40007ffe0ff */
[----:B--2---:R-:W-:-:S04]  /*1250*/  FSETP.GE.AND P0, PT, R14, R21, PT ;  /* 0x000000150e00720b */ /* 0x004fc80003f06000 */
[----:B------:R-:W-:Y:S02]  /*1260*/  SEL R20, R20, UR7, !P0 ;  /* 0x0000000714147c07 */ /* 0x000fe4000c000000 */
[----:B------:R-:W-:Y:S02]  /*1270*/  SEL R22, R22, R17, !P0 ;  /* 0x0000001116167207 */ /* 0x000fe40004000000 */
[----:B------:R-:W-:Y:S01]  /*1280*/  FSEL R21, R21, R14, !P0 ;  /* 0x0000000e15157208 */ /* 0x000fe20004000000 */
[----:B------:R-:W-:Y:S06]  /*1290*/  @!P1 BRA `(.L_x_303) ;  /* 0x0000000000149947 */ /* 0x000fec0003800000 */
[----:B------:R-:W2:Y:S02]  /*12a0*/  LDG.E R12, desc[UR8][R12.64+0x8] ;  /* 0x000008080c0c7981 */ /* 0x000ea4000c1e1900 */
[----:B--2---:R-:W-:-:S13]  /*12b0*/  FSETP.GE.AND P0, PT, R12, R21, PT ;  /* 0x000000150c00720b */ /* 0x004fda0003f06000 */
[----:B------:R-:W-:Y:S02]  /*12c0*/  @P0 VIADD R22, R15, 0x2 ;  /* 0x000000020f160836 */ /* 0x000fe40000000000 */
[----:B------:R-:W-:Y:S02]  /*12d0*/  @P0 IMAD.MOV.U32 R21, RZ, RZ, R12 ;  /* 0x000000ffff150224 */ /* 0x000fe400078e000c */
[----:B------:R-:W-:-:S07]  /*12e0*/  @P0 IMAD.U32 R20, RZ, RZ, UR7 ;  /* 0x00000007ff140e24 */ /* 0x000fce000f8e00ff */
.L_x_303:
[----:B------:R-:W-:-:S04]  /*12f0*/  UIADD3 UR7, UPT, UPT, UR7, 0x1, URZ ;  /* 0x0000000107077890 */ /* 0x000fc8000fffe0ff */
[----:B------:R-:W-:-:S09]  /*1300*/  UISETP.GE.AND UP0, UPT, UR7, UR6, UPT ;  /* 0x000000060700728c */ /* 0x000fd2000bf06270 */
[----:B------:R-:W-:Y:S05]  /*1310*/  BRA.U !UP0, `(.L_x_306) ;  /* 0xfffffff108dc7547 */ /* 0x000fea000b83ffff */
[----:B------:R-:W-:Y:S01]  /*1320*/  I2FP.F32.S32 R14, R22 ;  /* 0x00000016000e7245 */ /* 0x000fe20000201400 */
[----:B------:R-:W1:Y:S01]  /*1330*/  LDC.64 R16, c[0x0][0x388] ;  /* 0x0000e200ff107b82 */ /* 0x000e620000000a00 */
[----:B------:R-:W-:-:S04]  /*1340*/  I2FP.F32.S32 R23, R20 ;  /* 0x0000001400177245 */ /* 0x000fc80000201400 */
[----:B------:R-:W-:Y:S03]  /*1350*/  F2F.F64.F32 R12, R23 ;  /* 0x00000017000c7310 */ /* 0x000fe60000201800 */
[----:B------:R-:W2:Y:S05]  /*1360*/  LDC.64 R18, c[0x0][0x390] ;  /* 0x0000e400ff127b82 */ /* 0x000eaa0000000a00 */
[----:B------:R-:W3:Y:S02]  /*1370*/  F2F.F64.F32 R14, R14 ;  /* 0x0000000e000e7310 */ /* 0x000ee40000201800 */
[----:B---3--:R-:W-:Y:S01]  /*1380*/  DFMA R12, R12, 1000, R14 ;  /* 0x408f40000c0c782b */ /* 0x008fe2000000000e */
[----:B------:R-:W-:Y:S01]  /*1390*/  VIADD R15, R3, UR5 ;  /* 0x00000005030f7c36 */ /* 0x000fe20008000000 */
[----:B------:R-:W-:-:S03]  /*13a0*/  UIADD3 UR5, UPT, UPT, UR5, 0x1, URZ ;  /* 0x0000000105057890 */ /* 0x000fc6000fffe0ff */
[----:B------:R-:W-:-:S03]  /*13b0*/  IMAD R15, R0, R15, UR4 ;  /* 0x00000004000f7e24 */ /* 0x000fc6000f8e020f */
[----:B------:R-:W-:Y:S02]  /*13c0*/  ISETP.NE.AND P0, PT, R2, UR5, PT ;  /* 0x0000000502007c0c */ /* 0x000fe4000bf05270 */
[----:B------:R-:W3:Y:S01]  /*13d0*/  F2F.F32.F64 R13, R12 ;  /* 0x0000000c000d7310 */ /* 0x000ee20000301000 */
[----:B-1----:R-:W-:-:S04]  /*13e0*/  IMAD.WIDE R16, R15, 0x4, R16 ;  /* 0x000000040f107825 */ /* 0x002fc800078e0210 */
[----:B--2---:R-:W-:Y:S01]  /*13f0*/  IMAD.WIDE R18, R15, 0x4, R18 ;  /* 0x000000040f127825 */ /* 0x004fe200078e0212 */
[----:B0-----:R1:W-:Y:S04]  /*1400*/  STG.E desc[UR8][R16.64], R21 ;  /* 0x0000001510007986 */ /* 0x0013e8000c101908 */
[----:B---3--:R1:W-:Y:S01]  /*1410*/  STG.E desc[UR8][R18.64], R13 ;  /* 0x0000000d12007986 */ /* 0x0083e2000c101908 */
[----:B------:R-:W-:Y:S05]  /*1420*/  @P0 BRA `(.L_x_307) ;  /* 0xfffffff000880947 */ /* 0x000fea000383ffff */
[----:B------:R-:W-:-:S06]  /*1430*/  UIADD3 UR4, UPT, UPT, UR4, 0x1, URZ ;  /* 0x0000000104047890 */ /* 0x000fcc000fffe0ff */
[----:B------:R-:W-:-:S13]  /*1440*/  ISETP.NE.AND P0, PT, R0, UR4, PT ;  /* 0x0000000400007c0c */ /* 0x000fda000bf05270 */
[----:B------:R-:W-:Y:S05]  /*1450*/  @!P0 EXIT ;  /* 0x000000000000894d */ /* 0x000fea0003800000 */
[----:B------:R-:W-:Y:S02]  /*1460*/  VIADD R6, R6, 0x1 ;  /* 0x0000000106067836 */ /* 0x000fe40000000000 */
[----:B------:R-:W-:Y:S01]  /*1470*/  VIADD R4, R4, 0x1 ;  /* 0x0000000104047836 */ /* 0x000fe20000000000 */
[----:B------:R-:W-:Y:S06]  /*1480*/  BRA `(.L_x_308) ;  /* 0xffffffec00f47947 */ /* 0x000fec000383ffff */
.L_x_300:
[C---:B------:R-:W-:Y:S01]  /*1490*/  LOP3.LUT R15, R2.reuse, 0x3, RZ, 0xc0, !PT ;  /* 0x00000003020f7812 */ /* 0x040fe200078ec0ff */
[----:B------:R-:W-:Y:S01]  /*14a0*/  UMOV UR4, URZ ;  /* 0x000000ff00047c82 */ /* 0x000fe20008000000 */
[----:B------:R-:W-:-:S07]  /*14b0*/  LOP3.LUT R14, R2, 0x7ffffffc, RZ, 0xc0, !PT ;  /* 0x7ffffffc020e7812 */ /* 0x000fce00078ec0ff */
.L_x_313:
[----:B------:R-:W-:Y:S01]  /*14c0*/  ISETP.GE.U32.AND P0, PT, R2, 0x4, PT ;  /* 0x000000040200780c */ /* 0x000fe20003f06070 */
[----:B------:R-:W-:-:S12]  /*14d0*/  IMAD.MOV.U32 R12, RZ, RZ, RZ ;  /* 0x000000ffff0c7224 */ /* 0x000fd800078e00ff */
[----:B-1-3--:R-:W-:Y:S05]  /*14e0*/  @!P0 BRA `(.L_x_309) ;  /* 0x0000000000688947 */ /* 0x00afea0003800000 */
[----:B------:R-:W1:Y:S01]  /*14f0*/  LDC.64 R4, c[0x0][0x388] ;  /* 0x0000e200ff047b82 */ /* 0x000e620000000a00 */
[----:B------:R-:W-:-:S07]  /*1500*/  UMOV UR5, URZ ;  /* 0x000000ff00057c82 */ /* 0x000fce0008000000 */
[----:B------:R-:W2:Y:S02]  /*1510*/  LDC.64 R6, c[0x0][0x390] ;  /* 0x0000e400ff067b82 */ /* 0x000ea40000000a00 */
.L_x_310:
[----:B---3--:R-:W-:Y:S01]  /*1520*/  VIADD R9, R3, UR5 ;  /* 0x0000000503097c36 */ /* 0x008fe20008000000 */
[----:B------:R-:W-:Y:S01]  /*1530*/  UIADD3 UR5, UPT, UPT, UR5, 0x4, URZ ;  /* 0x0000000405057890 */ /* 0x000fe2000fffe0ff */
[----:B------:R-:W-:Y:S02]  /*1540*/  IMAD.MOV.U32 R27, RZ, RZ, -0x319194d8 ;  /* 0xce6e6b28ff1b7424 */ /* 0x000fe400078e00ff */
[----:B------:R-:W-:-:S03]  /*1550*/  IMAD R9, R0, R9, UR4 ;  /* 0x0000000400097e24 */ /* 0x000fc6000f8e0209 */
[----:B------:R-:W-:Y:S01]  /*1560*/  ISETP.NE.AND P0, PT, R14, UR5, PT ;  /* 0x000000050e007c0c */ /* 0x000fe2000bf05270 */
[----:B-1----:R-:W-:-:S04]  /*1570*/  IMAD.WIDE R16, R9, 0x4, R4 ;  /* 0x0000000409107825 */ /* 0x002fc800078e0204 */
[----:B--2---:R-:W-:Y:S01]  /*1580*/  IMAD.WIDE R18, R9, 0x4, R6 ;  /* 0x0000000409127825 */ /* 0x004fe200078e0206 */
[----:B0-----:R3:W-:Y:S03]  /*1590*/  STG.E desc[UR8][R16.64], R27 ;  /* 0x0000001b10007986 */ /* 0x0017e6000c101908 */
[C---:B------:R-:W-:Y:S01]  /*15a0*/  IMAD.WIDE.U32 R20, R0.reuse, 0x4, R16 ;  /* 0x0000000400147825 */ /* 0x040fe200078e0010 */
[----:B------:R3:W-:Y:S03]  /*15b0*/  STG.E desc[UR8][R18.64], RZ ;  /* 0x000000ff12007986 */ /* 0x0007e6000c101908 */
[C---:B------:R-:W-:Y:S01]  /*15c0*/  IMAD.WIDE.U32 R8, R0.reuse, 0x4, R18 ;  /* 0x0000000400087825 */ /* 0x040fe200078e0012 */
[----:B------:R3:W-:Y:S03]  /*15d0*/  STG.E desc[UR8][R20.64], R27 ;  /* 0x0000001b14007986 */ /* 0x0007e6000c101908 */
[C---:B------:R-:W-:Y:S01]  /*15e0*/  IMAD.WIDE.U32 R10, R0.reuse, 0x4, R20 ;  /* 0x00000004000a7825 */ /* 0x040fe200078e0014 */
[----:B------:R3:W-:Y:S03]  /*15f0*/  STG.E desc[UR8][R8.64], RZ ;  /* 0x000000ff08007986 */ /* 0x0007e6000c101908 */
[C---:B------:R-:W-:Y:S01]  /*1600*/  IMAD.WIDE.U32 R12, R0.reuse, 0x4, R8 ;  /* 0x00000004000c7825 */ /* 0x040fe200078e0008 */
[----:B------:R3:W-:Y:S03]  /*1610*/  STG.E desc[UR8][R10.64], R27 ;  /* 0x0000001b0a007986 */ /* 0x0007e6000c101908 */
[C---:B------:R-:W-:Y:S01]  /*1620*/  IMAD.WIDE.U32 R22, R0.reuse, 0x4, R10 ;  /* 0x0000000400167825 */ /* 0x040fe200078e000a */
[----:B------:R3:W-:Y:S03]  /*1630*/  STG.E desc[UR8][R12.64], RZ ;  /* 0x000000ff0c007986 */ /* 0x0007e6000c101908 */
[----:B------:R-:W-:Y:S01]  /*1640*/  IMAD.WIDE.U32 R24, R0, 0x4, R12 ;  /* 0x0000000400187825 */ /* 0x000fe200078e000c */
[----:B------:R3:W-:Y:S04]  /*1650*/  STG.E desc[UR8][R22.64], R27 ;  /* 0x0000001b16007986 */ /* 0x0007e8000c101908 */
[----:B------:R3:W-:Y:S01]  /*1660*/  STG.E desc[UR8][R24.64], RZ ;  /* 0x000000ff18007986 */ /* 0x0007e2000c101908 */
[----:B------:R-:W-:Y:S05]  /*1670*/  @P0 BRA `(.L_x_310) ;  /* 0xfffffffc00a80947 */ /* 0x000fea000383ffff */
[----:B---3--:R-:W-:-:S07]  /*1680*/  IMAD.MOV.U32 R12, RZ, RZ, R14 ;  /* 0x000000ffff0c7224 */ /* 0x008fce00078e000e */
.L_x_309:
[----:B------:R-:W-:-:S13]  /*1690*/  ISETP.NE.AND P0, PT, R15, RZ, PT ;  /* 0x000000ff0f00720c */ /* 0x000fda0003f05270 */
[----:B------:R-:W-:Y:S05]  /*16a0*/  @!P0 BRA `(.L_x_311) ;  /* 0x00000000006c8947 */ /* 0x000fea0003800000 */
[----:B------:R-:W-:Y:S02]  /*16b0*/  ISETP.NE.AND P0, PT, R15, 0x1, PT ;  /* 0x000000010f00780c */ /* 0x000fe40003f05270 */
[----:B------:R-:W-:-:S11]  /*16c0*/  LOP3.LUT P1, RZ, R2, 0x1, RZ, 0xc0, !PT ;  /* 0x0000000102ff7812 */ /* 0x000fd6000782c0ff */
[----:B------:R-:W-:Y:S05]  /*16d0*/  @!P0 BRA `(.L_x_312) ;  /* 0x0000000000388947 */ /* 0x000fea0003800000 */
[----:B------:R-:W1:Y:S01]  /*16e0*/  LDC.64 R4, c[0x0][0x388] ;  /* 0x0000e200ff047b82 */ /* 0x000e620000000a00 */
[----:B------:R-:W-:Y:S02]  /*16f0*/  IMAD.IADD R9, R3, 0x1, R12 ;  /* 0x0000000103097824 */ /* 0x000fe400078e020c */
[----:B------:R-:W-:Y:S02]  /*1700*/  IMAD.MOV.U32 R13, RZ, RZ, -0x319194d8 ;  /* 0xce6e6b28ff0d7424 */ /* 0x000fe400078e00ff */
[----:B------:R-:W-:Y:S02]  /*1710*/  IMAD R9, R0, R9, UR4 ;  /* 0x0000000400097e24 */ /* 0x000fe4000f8e0209 */
[----:B------:R-:W-:Y:S01]  /*1720*/  VIADD R12, R12, 0x2 ;  /* 0x000000020c0c7836 */ /* 0x000fe20000000000 */
[----:B------:R-:W2:Y:S01]  /*1730*/  LDC.64 R6, c[0x0][0x390] ;  /* 0x0000e400ff067b82 */ /* 0x000ea20000000a00 */
[----:B-1----:R-:W-:-:S05]  /*1740*/  IMAD.WIDE R4, R9, 0x4, R4 ;  /* 0x0000000409047825 */ /* 0x002fca00078e0204 */
[----:B0-----:R1:W-:Y:S01]  /*1750*/  STG.E desc[UR8][R4.64], R13 ;  /* 0x0000000d04007986 */ /* 0x0013e2000c101908 */
[----:B--2---:R-:W-:-:S04]  /*1760*/  IMAD.WIDE R6, R9, 0x4, R6 ;  /* 0x0000000409067825 */ /* 0x004fc800078e0206 */
[C---:B------:R-:W-:Y:S01]  /*1770*/  IMAD.WIDE.U32 R8, R0.reuse, 0x4, R4 ;  /* 0x0000000400087825 */ /* 0x040fe200078e0004 */
[----:B------:R1:W-:Y:S03]  /*1780*/  STG.E desc[UR8][R6.64], RZ ;  /* 0x000000ff06007986 */ /* 0x0003e6000c101908 */
[----:B------:R-:W-:Y:S01]  /*1790*/  IMAD.WIDE.U32 R10, R0, 0x4, R6 ;  /* 0x00000004000a7825 */ /* 0x000fe200078e0006 */
[----:B------:R1:W-:Y:S04]  /*17a0*/  STG.E desc[UR8][R8.64], R13 ;  /* 0x0000000d08007986 */ /* 0x0003e8000c101908 */
[----:B------:R1:W-:Y:S02]  /*17b0*/  STG.E desc[UR8][R10.64], RZ ;  /* 0x000000ff0a007986 */ /* 0x0003e4000c101908 */
.L_x_312:
[----:B------:R-:W-:Y:S05]  /*17c0*/  @!P1 BRA `(.L_x_311) ;  /* 0x0000000000249947 */ /* 0x000fea0003800000 */
[----:B-1----:R-:W1:Y:S01]  /*17d0*/  LDC.64 R4, c[0x0][0x388] ;  /* 0x0000e200ff047b82 */ /* 0x002e620000000a00 */
[----:B------:R-:W-:Y:S02]  /*17e0*/  IMAD.IADD R9, R3, 0x1, R12 ;  /* 0x0000000103097824 */ /* 0x000fe400078e020c */
[----:B------:R-:W-:Y:S02]  /*17f0*/  HFMA2 R11, -RZ, RZ, -25.71875, 3664 ;  /* 0xce6e6b28ff0b7431 */ /* 0x000fe400000001ff */
[----:B------:R-:W-:-:S03]  /*1800*/  IMAD R9, R0, R9, UR4 ;  /* 0x0000000400097e24 */ /* 0x000fc6000f8e0209 */
[----:B------:R-:W2:Y:S01]  /*1810*/  LDC.64 R6, c[0x0][0x390] ;  /* 0x0000e400ff067b82 */ /* 0x000ea20000000a00 */
[----:B-1----:R-:W-:-:S05]  /*1820*/  IMAD.WIDE R4, R9, 0x4, R4 ;  /* 0x0000000409047825 */ /* 0x002fca00078e0204 */
[----:B0-----:R3:W-:Y:S01]  /*1830*/  STG.E desc[UR8][R4.64], R11 ;  /* 0x0000000b04007986 */ /* 0x0017e2000c101908 */
[----:B--2---:R-:W-:-:S05]  /*1840*/  IMAD.WIDE R6, R9, 0x4, R6 ;  /* 0x0000000409067825 */ /* 0x004fca00078e0206 */
[----:B------:R3:W-:Y:S02]  /*1850*/  STG.E desc[UR8][R6.64], RZ ;  /* 0x000000ff06007986 */ /* 0x0007e4000c101908 */
.L_x_311:
[----:B------:R-:W-:-:S06]  /*1860*/  UIADD3 UR4, UPT, UPT, UR4, 0x1, URZ ;  /* 0x0000000104047890 */ /* 0x000fcc000fffe0ff */
[----:B------:R-:W-:-:S13]  /*1870*/  ISETP.NE.AND P0, PT, R0, UR4, PT ;  /* 0x0000000400007c0c */ /* 0x000fda000bf05270 */
[----:B0-----:R-:W-:Y:S05]  /*1880*/  @!P0 EXIT ;  /* 0x000000000000894d */ /* 0x001fea0003800000 */
[----:B------:R-:W-:Y:S05]  /*1890*/  BRA `(.L_x_313) ;  /* 0xfffffffc00087947 */ /* 0x000fea000383ffff */
.L_x_299:
[C---:B------:R-:W-:Y:S01]  /*18a0*/  LOP3.LUT R4, R2.reuse, 0x7, RZ, 0xc0, !PT ;  /* 0x0000000702047812 */ /* 0x040fe200078ec0ff */
[----:B------:R-:W-:Y:S01]  /*18b0*/  UMOV UR4, URZ ;  /* 0x000000ff00047c82 */ /* 0x000fe20008000000 */
[----:B------:R-:W-:-:S03]  /*18c0*/  LOP3.LUT R28, R2, 0x7ffffff8, RZ, 0xc0, !PT ;  /* 0x7ffffff8021c7812 */ /* 0x000fc600078ec0ff */
[----:B------:R-:W-:-:S05]  /*18d0*/  VIADD R5, R4, 0xffffffff ;  /* 0xffffffff04057836 */ /* 0x000fca0000000000 */
[----:B------:R-:W-:Y:S02]  /*18e0*/  ISETP.GE.U32.AND P0, PT, R5, 0x3, PT ;  /* 0x000000030500780c */ /* 0x000fe40003f06070 */
[----:B------:R-:W-:-:S11]  /*18f0*/  LOP3.LUT R5, R2, 0x3, RZ, 0xc0, !PT ;  /* 0x0000000302057812 */ /* 0x000fd600078ec0ff */
.L_x_319:
[----:B------:R-:W-:Y:S01]  /*1900*/  ISETP.GE.U32.AND P1, PT, R2, 0x8, PT ;  /* 0x000000080200780c */ /* 0x000fe20003f26070 */
[----:B------:R-:W-:-:S12]  /*1910*/  IMAD.MOV.U32 R12, RZ, RZ, RZ ;  /* 0x000000ffff0c7224 */ /* 0x000fd800078e00ff */
[----:B-1-34-:R-:W-:Y:S05]  /*1920*/  @!P1 BRA `(.L_x_314) ;  /* 0x0000000000a89947 */ /* 0x01afea0003800000 */
[----:B------:R-:W1:Y:S01]  /*1930*/  LDC.64 R6, c[0x0][0x388] ;  /* 0x0000e200ff067b82 */ /* 0x000e620000000a00 */
[----:B------:R-:W-:-:S07]  /*1940*/  UMOV UR5, URZ ;  /* 0x000000ff00057c82 */ /* 0x000fce0008000000 */
[----:B------:R-:W2:Y:S02]  /*1950*/  LDC.64 R8, c[0x0][0x390] ;  /* 0x0000e400ff087b82 */ /* 0x000ea40000000a00 */
.L_x_315:
[----:B---3--:R-:W-:Y:S01]  /*1960*/  VIADD R11, R3, UR5 ;  /* 0x00000005030b7c36 */ /* 0x008fe20008000000 */
[----:B------:R-:W-:Y:S01]  /*1970*/  UIADD3 UR5, UPT, UPT, UR5, 0x8, URZ ;  /* 0x0000000805057890 */ /* 0x000fe2000fffe0ff */
[----:B------:R-:W-:Y:S02]  /*1980*/  IMAD.MOV.U32 R29, RZ, RZ, -0x319194d8 ;  /* 0xce6e6b28ff1d7424 */ /* 0x000fe400078e00ff */
[----:B------:R-:W-:-:S03]  /*1990*/  IMAD R11, R0, R11, UR4 ;  /* 0x00000004000b7e24 */ /* 0x000fc6000f8e020b */
[----:B------:R-:W-:Y:S01]  /*19a0*/  ISETP.NE.AND P1, PT, R28, UR5, PT ;  /* 0x000000051c007c0c */ /* 0x000fe2000bf25270 */
[----:B-1----:R-:W-:-:S04]  /*19b0*/  IMAD.WIDE R24, R11, 0x4, R6 ;  /* 0x000000040b187825 */ /* 0x002fc800078e0206 */
[----:B--2---:R-:W-:Y:S01]  /*19c0*/  IMAD.WIDE R26, R11, 0x4, R8 ;  /* 0x000000040b1a7825 */ /* 0x004fe200078e0208 */
[----:B0-----:R-:W-:Y:S03]  /*19d0*/  STG.E desc[UR8][R24.64], R29 ;  /* 0x0000001d18007986 */ /* 0x001fe6000c101908 */
[C---:B------:R-:W-:Y:S01]  /*19e0*/  IMAD.WIDE.U32 R12, R0.reuse, 0x4, R24 ;  /* 0x00000004000c7825 */ /* 0x040fe200078e0018 */
[----:B------:R-:W-:Y:S03]  /*19f0*/  STG.E desc[UR8][R26.64], RZ ;  /* 0x000000ff1a007986 */ /* 0x000fe6000c101908 */
[C---:B------:R-:W-:Y:S01]  /*1a00*/  IMAD.WIDE.U32 R16, R0.reuse, 0x4, R26 ;  /* 0x0000000400107825 */ /* 0x040fe200078e001a */
[----:B------:R0:W-:Y:S03]  /*1a10*/  STG.E desc[UR8][R12.64], R29 ;  /* 0x0000001d0c007986 */ /* 0x0001e6000c101908 */
[C---:B------:R-:W-:Y:S01]  /*1a20*/  IMAD.WIDE.U32 R10, R0.reuse, 0x4, R12 ;  /* 0x00000004000a7825 */ /* 0x040fe200078e000c */
[----:B------:R-:W-:Y:S03]  /*1a30*/  STG.E desc[UR8][R16.64], RZ ;  /* 0x000000ff10007986 */ /* 0x000fe6000c101908 */
[C---:B------:R-:W-:Y:S01]  /*1a40*/  IMAD.WIDE.U32 R20, R0.reuse, 0x4, R16 ;  /* 0x0000000400147825 */ /* 0x040fe200078e0010 */
[----:B------:R1:W-:Y:S03]  /*1a50*/  STG.E desc[UR8][R10.64], R29 ;  /* 0x0000001d0a007986 */ /* 0x0003e6000c101908 */
[C---:B------:R-:W-:Y:S01]  /*1a60*/  IMAD.WIDE.U32 R22, R0.reuse, 0x4, R10 ;  /* 0x0000000400167825 */ /* 0x040fe200078e000a */
[----:B------:R-:W-:Y:S03]  /*1a70*/  STG.E desc[UR8][R20.64], RZ ;  /* 0x000000ff14007986 */ /* 0x000fe6000c101908 */
[C---:B------:R-:W-:Y:S01]  /*1a80*/  IMAD.WIDE.U32 R14, R0.reuse, 0x4, R20 ;  /* 0x00000004000e7825 */ /* 0x040fe200078e0014 */
[----:B------:R-:W-:Y:S03]  /*1a90*/  STG.E desc[UR8][R22.64], R29 ;  /* 0x0000001d16007986 */ /* 0x000fe6000c101908 */
[C---:B------:R-:W-:Y:S01]  /*1aa0*/  IMAD.WIDE.U32 R18, R0.reuse, 0x4, R22 ;  /* 0x0000000400127825 */ /* 0x040fe200078e0016 */
[----:B------:R2:W-:Y:S03]  /*1ab0*/  STG.E desc[UR8][R14.64], RZ ;  /* 0x000000ff0e007986 */ /* 0x0005e6000c101908 */
[C---:B0-----:R-:W-:Y:S01]  /*1ac0*/  IMAD.WIDE.U32 R12, R0.reuse, 0x4, R14 ;  /* 0x00000004000c7825 */ /* 0x041fe200078e000e */
[----:B------:R-:W-:Y:S03]  /*1ad0*/  STG.E desc[UR8][R18.64], R29 ;  /* 0x0000001d12007986 */ /* 0x000fe6000c101908 */
[C---:B-1----:R-:W-:Y:S01]  /*1ae0*/  IMAD.WIDE.U32 R10, R0.reuse, 0x4, R18 ;  /* 0x00000004000a7825 */ /* 0x042fe200078e0012 */
[----:B------:R0:W-:Y:S03]  /*1af0*/  STG.E desc[UR8][R12.64], RZ ;  /* 0x000000ff0c007986 */ /* 0x0001e6000c101908 */
[C---:B------:R-:W-:Y:S01]  /*1b00*/  IMAD.WIDE.U32 R16, R0.reuse, 0x4, R12 ;  /* 0x0000000400107825 */ /* 0x040fe200078e000c */
[----:B------:R3:W-:Y:S03]  /*1b10*/  STG.E desc[UR8][R10.64], R29 ;  /* 0x0000001d0a007986 */ /* 0x0007e6000c101908 */
[C---:B------:R-:W-:Y:S01]  /*1b20*/  IMAD.WIDE.U32 R24, R0.reuse, 0x4, R10 ;  /* 0x0000000400187825 */ /* 0x040fe200078e000a */
[----:B------:R3:W-:Y:S03]  /*1b30*/  STG.E desc[UR8][R16.64], RZ ;  /* 0x000000ff10007986 */ /* 0x0007e6000c101908 */
[C---:B------:R-:W-:Y:S01]  /*1b40*/  IMAD.WIDE.U32 R26, R0.reuse, 0x4, R16 ;  /* 0x00000004001a7825 */ /* 0x040fe200078e0010 */
[----:B------:R3:W-:Y:S03]  /*1b50*/  STG.E desc[UR8][R24.64], R29 ;  /* 0x0000001d18007986 */ /* 0x0007e6000c101908 */
[C---:B--2---:R-:W-:Y:S01]  /*1b60*/  IMAD.WIDE.U32 R14, R0.reuse, 0x4, R24 ;  /* 0x00000004000e7825 */ /* 0x044fe200078e0018 */
[----:B------:R3:W-:Y:S03]  /*1b70*/  STG.E desc[UR8][R26.64], RZ ;  /* 0x000000ff1a007986 */ /* 0x0007e6000c101908 */
[----:B0-----:R-:W-:Y:S01]  /*1b80*/  IMAD.WIDE.U32 R12, R0, 0x4, R26 ;  /* 0x00000004000c7825 */ /* 0x001fe200078e001a */
[----:B------:R3:W-:Y:S04]  /*1b90*/  STG.E desc[UR8][R14.64], R29 ;  /* 0x0000001d0e007986 */ /* 0x0007e8000c101908 */
[----:B------:R3:W-:Y:S01]  /*1ba0*/  STG.E desc[UR8][R12.64], RZ ;  /* 0x000000ff0c007986 */ /* 0x0007e2000c101908 */
[----:B------:R-:W-:Y:S05]  /*1bb0*/  @P1 BRA `(.L_x_315) ;  /* 0xfffffffc00681947 */ /* 0x000fea000383ffff */
[----:B---3--:R-:W-:-:S07]  /*1bc0*/  IMAD.MOV.U32 R12, RZ, RZ, R28 ;  /* 0x000000ffff0c7224 */ /* 0x008fce00078e001c */
.L_x_314:
[----:B------:R-:W-:-:S13]  /*1bd0*/  ISETP.NE.AND P1, PT, R4, RZ, PT ;  /* 0x000000ff0400720c */ /* 0x000fda0003f25270 */
[----:B------:R-:W-:Y:S05]  /*1be0*/  @!P1 BRA `(.L_x_316) ;  /* 0x0000000000d09947 */ /* 0x000fea0003800000 */
[----:B------:R-:W-:Y:S01]  /*1bf0*/  ISETP.NE.AND P1, PT, R5, RZ, PT ;  /* 0x000000ff0500720c */ /* 0x000fe20003f25270 */
[----:B------:R-:W-:-:S12]  /*1c00*/  @!P0 BRA `(.L_x_317) ;  /* 0x0000000000588947 */ /* 0x000fd80003800000 */
        /* <DEDUP_REMOVED lines=8> */
[----:B------:R-:W-:-:S04]  /*1c90*/  IMAD.WIDE.U32 R18, R0, 0x4, R14 ;  /* 0x0000000400127825 */ /* 0x000fc800078e000e */
[----:B--2---:R-:W-:-:S04]  /*1ca0*/  IMAD.WIDE R16, R7, 0x4, R16 ;  /* 0x0000000407107825 */ /* 0x004fc800078e0210 */
[C---:B------:R-:W-:Y:S01]  /*1cb0*/  IMAD.WIDE.U32 R8, R0.reuse, 0x4, R18 ;  /* 0x0000000400087825 */ /* 0x040fe200078e0012 */
[----:B------:R1:W-:Y:S03]  /*1cc0*/  STG.E desc[UR8][R16.64], RZ ;  /* 0x000000ff10007986 */ /* 0x0003e6000c101908 */
[C---:B------:R-:W-:Y:S01]  /*1cd0*/  IMAD.WIDE.U32 R10, R0.reuse, 0x4, R16 ;  /* 0x00000004000a7825 */ /* 0x040fe200078e0010 */
[----:B------:R1:W-:Y:S03]  /*1ce0*/  STG.E desc[UR8][R18.64], R13 ;  /* 0x0000000d12007986 */ /* 0x0003e6000c101908 */
[C---:B------:R-:W-:Y:S01]  /*1cf0*/  IMAD.WIDE.U32 R20, R0.reuse, 0x4, R8 ;  /* 0x0000000400147825 */ /* 0x040fe200078e0008 */
[----:B------:R1:W-:Y:S03]  /*1d00*/  STG.E desc[UR8][R10.64], RZ ;  /* 0x000000ff0a007986 */ /* 0x0003e6000c101908 */
[C---:B------:R-:W-:Y:S01]  /*1d10*/  IMAD.WIDE.U32 R6, R0.reuse, 0x4, R10 ;  /* 0x0000000400067825 */ /* 0x040fe200078e000a */
[----:B------:R1:W-:Y:S04]  /*1d20*/  STG.E desc[UR8][R8.64], R13 ;  /* 0x0000000d08007986 */ /* 0x0003e8000c101908 */
[----:B------:R1:W-:Y:S01]  /*1d30*/  STG.E desc[UR8][R6.64], RZ ;  /* 0x000000ff06007986 */ /* 0x0003e2000c101908 */
[----:B------:R-:W-:-:S03]  /*1d40*/  IMAD.WIDE.U32 R22, R0, 0x4, R6 ;  /* 0x0000000400167825 */ /* 0x000fc600078e0006 */
[----:B------:R1:W-:Y:S04]  /*1d50*/  STG.E desc[UR8][R20.64], R13 ;  /* 0x0000000d14007986 */ /* 0x0003e8000c101908 */
[----:B------:R1:W-:Y:S02]  /*1d60*/  STG.E desc[UR8][R22.64], RZ ;  /* 0x000000ff16007986 */ /* 0x0003e4000c101908 */
.L_x_317:
[----:B------:R-:W-:Y:S05]  /*1d70*/  @!P1 BRA `(.L_x_316) ;  /* 0x00000000006c9947 */ /* 0x000fea0003800000 */
[----:B------:R-:W-:Y:S02]  /*1d80*/  ISETP.NE.AND P1, PT, R5, 0x1, PT ;  /* 0x000000010500780c */ /* 0x000fe40003f25270 */
[----:B------:R-:W-:-:S11]  /*1d90*/  LOP3.LUT P2, RZ, R2, 0x1, RZ, 0xc0, !PT ;  /* 0x0000000102ff7812 */ /* 0x000fd6000784c0ff */
[----:B------:R-:W-:Y:S05]  /*1da0*/  @!P1 BRA `(.L_x_318) ;  /* 0x0000000000389947 */ /* 0x000fea0003800000 */
[----:B-1----:R-:W1:Y:S01]  /*1db0*/  LDC.64 R6, c[0x0][0x388] ;  /* 0x0000e200ff067b82 */ /* 0x002e620000000a00 */
        /* <DEDUP_REMOVED lines=13> */
.L_x_318:
[----:B------:R-:W-:Y:S05]  /*1e90*/  @!P2 BRA `(.L_x_316) ;  /* 0x000000000024a947 */ /* 0x000fea0003800000 */
[----:B-1-3--:R-:W1:Y:S01]  /*1ea0*/  LDC.64 R6, c[0x0][0x388] ;  /* 0x0000e200ff067b82 */ /* 0x00ae620000000a00 */
[----:B------:R-:W-:Y:S02]  /*1eb0*/  IMAD.IADD R11, R3, 0x1, R12 ;  /* 0x00000001030b7824 */ /* 0x000fe400078e020c */
[----:B------:R-:W-:Y:S02]  /*1ec0*/  IMAD.MOV.U32 R13, RZ, RZ, -0x319194d8 ;  /* 0xce6e6b28ff0d7424 */ /* 0x000fe400078e00ff */
[----:B------:R-:W-:-:S03]  /*1ed0*/  IMAD R11, R0, R11, UR4 ;  /* 0x00000004000b7e24 */ /* 0x000fc6000f8e020b */
[----:B------:R-:W2:Y:S01]  /*1ee0*/  LDC.64 R8, c[0x0][0x390] ;  /* 0x0000e400ff087b82 */ /* 0x000ea20000000a00 */
[----:B-1----:R-:W-:-:S05]  /*1ef0*/  IMAD.WIDE R6, R11, 0x4, R6 ;  /* 0x000000040b067825 */ /* 0x002fca00078e0206 */
[----:B0-----:R4:W-:Y:S01]  /*1f00*/  STG.E desc[UR8][R6.64], R13 ;  /* 0x0000000d06007986 */ /* 0x0019e2000c101908 */
[----:B--2---:R-:W-:-:S05]  /*1f10*/  IMAD.WIDE R8, R11, 0x4, R8 ;  /* 0x000000040b087825 */ /* 0x004fca00078e0208 */
[----:B------:R4:W-:Y:S02]  /*1f20*/  STG.E desc[UR8][R8.64], RZ ;  /* 0x000000ff08007986 */ /* 0x0009e4000c101908 */
.L_x_316:
[----:B------:R-:W-:-:S06]  /*1f30*/  UIADD3 UR4, UPT, UPT, UR4, 0x1, URZ ;  /* 0x0000000104047890 */ /* 0x000fcc000fffe0ff */
[----:B------:R-:W-:-:S13]  /*1f40*/  ISETP.NE.AND P1, PT, R0, UR4, PT ;  /* 0x0000000400007c0c */ /* 0x000fda000bf25270 */
[----:B------:R-:W-:Y:S05]  /*1f50*/  @P1 BRA `(.L_x_319) ;  /* 0xfffffff800681947 */ /* 0x000fea000383ffff */
[----:B0-----:R-:W-:Y:S05]  /*1f60*/  EXIT ;  /* 0x000000000000794d */ /* 0x001fea0003800000 */
.L_x_320:
        /* <DEDUP_REMOVED lines=9> */
.L_x_358:


//--------------------- .text._Z12smult_kernelfPfS_i --------------------------
	.section	.text._Z12smult_kernelfPfS_i,"ax",@progbits
	.align	128
        .global         _Z12smult_kernelfPfS_i
        .type           _Z12smult_kernelfPfS_i,@function
        .size           _Z12smult_kernelfPfS_i,(.L_x_359 - _Z12smult_kernelfPfS_i)
        .other          _Z12smult_kernelfPfS_i,@"STO_CUDA_ENTRY STV_DEFAULT"
_Z12smult_kernelfPfS_i:
.text._Z12smult_kernelfPfS_i:
        /* <DEDUP_REMOVED lines=14> */
.L_x_321:
[----:B0-----:R-:W-:-:S06]  /*00e0*/  IMAD.WIDE R2, R0, 0x4, R6 ;  /* 0x0000000400027825 */ /* 0x001fcc00078e0206 */
[----:B--2---:R-:W4:Y:S01]  /*00f0*/  LDG.E R2, desc[UR6][R2.64] ;  /* 0x0000000602027981 */ /* 0x004f22000c1e1900 */
[----:B-1-3--:R-:W-:Y:S01]  /*0100*/  IMAD.WIDE R4, R0, 0x4, R8 ;  /* 0x0000000400047825 */ /* 0x00afe200078e0208 */
[----:B------:R-:W-:-:S04]  /*0110*/  IADD3 R0, PT, PT, R11, R0, RZ ;  /* 0x000000000b007210 */ /* 0x000fc80007ffe0ff */
[----:B------:R-:W-:Y:S01]  /*0120*/  ISETP.GE.AND P0, PT, R0, UR5, PT ;  /* 0x0000000500007c0c */ /* 0x000fe2000bf06270 */
[----:B----4-:R-:W-:-:S05]  /*0130*/  FMUL R13, R2, UR8 ;  /* 0x00000008020d7c20 */ /* 0x010fca0008400000 */
[----:B------:R1:W-:Y:S07]  /*0140*/  STG.E desc[UR6][R4.64], R13 ;  /* 0x0000000d04007986 */ /* 0x0003ee000c101906 */
[----:B------:R-:W-:Y:S05]  /*0150*/  @!P0 BRA `(.L_x_321) ;  /* 0xfffffffc00e08947 */ /* 0x000fea000383ffff */
[----:B------:R-:W-:Y:S05]  /*0160*/  EXIT ;  /* 0x000000000000794d */ /* 0x000fea0003800000 */
.L_x_322:
        /* <DEDUP_REMOVED lines=9> */
.L_x_359:


//--------------------- .text._Z11sub1_kernelPfS_S_i --------------------------
	.section	.text._Z11sub1_kernelPfS_S_i,"ax",@progbits
	.align	128
        .global         _Z11sub1_kernelPfS_S_i
        .type           _Z11sub1_kernelPfS_S_i,@function
        .size           _Z11sub1_kernelPfS_S_i,(.L_x_360 - _Z11sub1_kernelPfS_S_i)
        .other          _Z11sub1_kernelPfS_S_i,@"STO_CUDA_ENTRY STV_DEFAULT"
_Z11sub1_kernelPfS_S_i:
.text._Z11sub1_kernelPfS_S_i:
        /* <DEDUP_REMOVED lines=14> */
.L_x_323:
[----:B---3--:R-:W-:-:S04]  /*00e0*/  IMAD.WIDE R2, R0, 0x4, R8 ;  /* 0x0000000400027825 */ /* 0x008fc800078e0208 */
[C---:B----4-:R-:W-:Y:S02]  /*00f0*/  IMAD.WIDE R4, R0.reuse, 0x4, R10 ;  /* 0x0000000400047825 */ /* 0x050fe400078e020a */
[----:B--2---:R-:W2:Y:S04]  /*0100*/  LDG.E R2, desc[UR6][R2.64] ;  /* 0x0000000602027981 */ /* 0x004ea8000c1e1900 */
[----:B------:R-:W2:Y:S01]  /*0110*/  LDG.E R5, desc[UR6][R4.64] ;  /* 0x0000000604057981 */ /* 0x000ea2000c1e1900 */
[----:B01----:R-:W-:Y:S01]  /*0120*/  IMAD.WIDE R6, R0, 0x4, R12 ;  /* 0x0000000400067825 */ /* 0x003fe200078e020c */
[----:B------:R-:W-:-:S04]  /*0130*/  IADD3 R0, PT, PT, R15, R0, RZ ;  /* 0x000000000f007210 */ /* 0x000fc80007ffe0ff */
[----:B------:R-:W-:Y:S01]  /*0140*/  ISETP.GE.AND P0, PT, R0, UR5, PT ;  /* 0x0000000500007c0c */ /* 0x000fe2000bf06270 */
[----:B--2---:R-:W-:-:S05]  /*0150*/  FADD R17, R2, -R5 ;  /* 0x8000000502117221 */ /* 0x004fca0000000000 */
[----:B------:R1:W-:Y:S07]  /*0160*/  STG.E desc[UR6][R6.64], R17 ;  /* 0x0000001106007986 */ /* 0x0003ee000c101906 */
[----:B------:R-:W-:Y:S05]  /*0170*/  @!P0 BRA `(.L_x_323) ;  /* 0xfffffffc00d88947 */ /* 0x000fea000383ffff */
[----:B------:R-:W-:Y:S05]  /*0180*/  EXIT ;  /* 0x000000000000794d */ /* 0x000fea0003800000 */
.L_x_324:
        /* <DEDUP_REMOVED lines=15> */
.L_x_360:


//--------------------- .text._Z11add1_kernelPfS_S_i --------------------------
	.section	.text._Z11add1_kernelPfS_S_i,"ax",@progbits
	.align	128
        .global         _Z11add1_kernelPfS_S_i
        .type           _Z11add1_kernelPfS_S_i,@function
        .size           _Z11add1_kernelPfS_S_i,(.L_x_361 - _Z11add1_kernelPfS_S_i)
        .other          _Z11add1_kernelPfS_S_i,@"STO_CUDA_ENTRY STV_DEFAULT"
_Z11add1_kernelPfS_S_i:
.text._Z11add1_kernelPfS_S_i:
        /* <DEDUP_REMOVED lines=14> */
.L_x_325:
[----:B---3--:R-:W-:-:S04]  /*00e0*/  IMAD.WIDE R2, R0, 0x4, R8 ;  /* 0x0000000400027825 */ /* 0x008fc800078e0208 */
[C---:B----4-:R-:W-:Y:S02]  /*00f0*/  IMAD.WIDE R4, R0.reuse, 0x4, R10 ;  /* 0x0000000400047825 */ /* 0x050fe400078e020a */
[----:B--2---:R-:W2:Y:S04]  /*0100*/  LDG.E R2, desc[UR6][R2.64] ;  /* 0x0000000602027981 */ /* 0x004ea8000c1e1900 */
[----:B------:R-:W2:Y:S01]  /*0110*/  LDG.E R5, desc[UR6][R4.64] ;  /* 0x0000000604057981 */ /* 0x000ea2000c1e1900 */
[----:B01----:R-:W-:Y:S01]  /*0120*/  IMAD.WIDE R6, R0, 0x4, R12 ;  /* 0x0000000400067825 */ /* 0x003fe200078e020c */
[----:B------:R-:W-:-:S04]  /*0130*/  IADD3 R0, PT, PT, R15, R0, RZ ;  /* 0x000000000f007210 */ /* 0x000fc80007ffe0ff */
[----:B------:R-:W-:Y:S01]  /*0140*/  ISETP.GE.AND P0, PT, R0, UR5, PT ;  /* 0x0000000500007c0c */ /* 0x000fe2000bf06270 */
[----:B--2---:R-:W-:-:S05]  /*0150*/  FADD R17, R2, R5 ;  /* 0x0000000502117221 */ /* 0x004fca0000000000 */
[----:B------:R1:W-:Y:S07]  /*0160*/  STG.E desc[UR6][R6.64], R17 ;  /* 0x0000001106007986 */ /* 0x0003ee000c101906 */
[----:B------:R-:W-:Y:S05]  /*0170*/  @!P0 BRA `(.L_x_325) ;  /* 0xfffffffc00d88947 */ /* 0x000fea000383ffff */
[----:B------:R-:W-:Y:S05]  /*0180*/  EXIT ;  /* 0x000000000000794d */ /* 0x000fea0003800000 */
.L_x_326:
        /* <DEDUP_REMOVED lines=15> */
.L_x_361:


//--------------------- .nv.shared.reserved.0     --------------------------
	.section	.nv.shared.reserved.0,"aw",@nobits
	.weak		__nv_reservedSMEM_offset_0_alias
	.size		__nv_reservedSMEM_offset_0_alias, 0, 64
	.other		__nv_reservedSMEM_offset_0_alias,@"STO_CUDA_RESERVED_SHARED STV_DEFAULT"
__nv_reservedSMEM_offset_0_alias:
	.zero		0
	.zero		64


//--------------------- .nv.constant0._Z11adam_kernelPfS_S_S_S_S_S_fi --------------------------
	.section	.nv.constant0._Z11adam_kernelPfS_S_S_S_S_S_fi,"a",@progbits
	.sectionflags	@""
	.align	4
.nv.constant0._Z11adam_kernelPfS_S_S_S_S_S_fi:
	.zero		960


//--------------------- .nv.constant0._Z10rms_kernelPfS_S_S_S_fi --------------------------
	.section	.nv.constant0._Z10rms_kernelPfS_S_S_S_fi,"a",@progbits
	.sectionflags	@""
	.align	4
.nv.constant0._Z10rms_kernelPfS_S_S_S_fi:
	.zero		944


//--------------------- .nv.constant0._Z14adagrad_kernelPfS_S_S_S_fi --------------------------
	.section	.nv.constant0._Z14adagrad_kernelPfS_S_S_S_fi,"a",@progbits
	.sectionflags	@""
	.align	4
.nv.constant0._Z14adagrad_kernelPfS_S_S_S_fi:
	.zero		944


//--------------------- .nv.constant0._Z15momentum_kernelPfS_S_S_S_fi --------------------------
	.section	.nv.constant0._Z15momentum_kernelPfS_S_S_S_fi,"a",@progbits
	.sectionflags	@""
	.align	4
.nv.constant0._Z15momentum_kernelPfS_S_S_S_fi:
	.zero		944


//--------------------- .nv.constant0._Z11sgd1_kernelPfS_S_fi --------------------------
	.section	.nv.constant0._Z11sgd1_kernelPfS_S_fi,"a",@progbits
	.sectionflags	@""
	.align	4
.nv.constant0._Z11sgd1_kernelPfS_S_fi:
	.zero		928


//--------------------- .nv.constant0._Z15dropout1_kernelPfi --------------------------
	.section	.nv.constant0._Z15dropout1_kernelPfi,"a",@progbits
	.sectionflags	@""
	.align	4
.nv.constant0._Z15dropout1_kernelPfi:
	.zero		908


//--------------------- .nv.constant0._Z18differ_relu_kernelPfS_S_i --------------------------
	.section	.nv.constant0._Z18differ_relu_kernelPfS_S_i,"a",@progbits
	.sectionflags	@""
	.align	4
.nv.constant0._Z18differ_relu_kernelPfS_S_i:
	.zero		924


//--------------------- .nv.constant0._Z18differ_tanh_kernelPfS_S_i --------------------------
	.section	.nv.constant0._Z18differ_tanh_kernelPfS_S_i,"a",@progbits
	.sectionflags	@""
	.align	4
.nv.constant0._Z18differ_tanh_kernelPfS_S_i:
	.zero		924


//--------------------- .nv.constant0._Z21differ_sigmoid_kernelPfS_S_i --------------------------
	.section	.nv.constant0._Z21differ_sigmoid_kernelPfS_S_i,"a",@progbits
	.sectionflags	@""
	.align	4
.nv.constant0._Z21differ_sigmoid_kernelPfS_S_i:
	.zero		924


//--------------------- .nv.constant0._Z11relu_kernelPfS_i --------------------------
	.section	.nv.constant0._Z11relu_kernelPfS_i,"a",@progbits
	.sectionflags	@""
	.align	4
.nv.constant0._Z11relu_kernelPfS_i:
	.zero		916


//--------------------- .nv.constant0._Z11tanh_kernelPfS_i --------------------------
	.section	.nv.constant0._Z11tanh_kernelPfS_i,"a",@progbits
	.sectionflags	@""
	.align	4
.nv.constant0._Z11tanh_kernelPfS_i:
	.zero		916


//--------------------- .nv.constant0._Z14sigmoid_kernelPfS_i --------------------------
	.section	.nv.constant0._Z14sigmoid_kernelPfS_i,"a",@progbits
	.sectionflags	@""
	.align	4
.nv.constant0._Z14sigmoid_kernelPfS_i:
	.zero		916


//--------------------- .nv.constant0._Z13emult1_kernelPfS_S_i --------------------------
	.section	.nv.constant0._Z13emult1_kernelPfS_S_i,"a",@progbits
	.sectionflags	@""
	.align	4
.nv.constant0._Z13emult1_kernelPfS_S_i:
	.zero		924


//--------------------- .nv.constant0._Z13unfull_kernelPfS_iiiii --------------------------
	.section	.nv.constant0._Z13unfull_kernelPfS_iiiii,"a",@progbits
	.sectionflags	@""
	.align	4
.nv.constant0._Z13unfull_kernelPfS_iiiii:
	.zero		932


//--------------------- .nv.constant0._Z11full_kernelPfS_iiiii --------------------------
	.section	.nv.constant0._Z11full_kernelPfS_iiiii,"a",@progbits
	.sectionflags	@""
	.align	4
.nv.constant0._Z11full_kernelPfS_iiiii:
	.zero		932


//--------------------- .nv.constant0._Z18gradfilter2_kernelPfS_S_S_iiiiiiiiiiiiii --------------------------
	.section	.nv.constant0._Z18gradfilter2_kernelPfS_S_S_iiiiiiiiiiiiii,"a",@progbits
	.sectionflags	@""
	.align	4
.nv.constant0._Z18gradfilter2_kernelPfS_S_S_iiiiiiiiiiiiii:
	.zero		984


//--------------------- .nv.constant0._Z18gradfilter1_kernelPfS_S_iiiiiiiiiiiiii --------------------------
	.section	.nv.constant0._Z18gradfilter1_kernelPfS_S_iiiiiiiiiiiiii,"a",@progbits
	.sectionflags	@""
	.align	4
.nv.constant0._Z18gradfilter1_kernelPfS_S_iiiiiiiiiiiiii:
	.zero		976


//--------------------- .nv.constant0._Z19deconvolute2_kernelPfS_S_S_iiiiiiiiiiii --------------------------
	.section	.nv.constant0._Z19deconvolute2_kernelPfS_S_S_iiiiiiiiiiii,"a",@progbits
	.sectionflags	@""
	.align	4
.nv.constant0._Z19deconvolute2_kernelPfS_S_S_iiiiiiiiiiii:
	.zero		976


//--------------------- .nv.constant0._Z19deconvolute1_kernelPfS_S_iiiiiiiiiiiiiii --------------------------
	.section	.nv.constant0._Z19deconvolute1_kernelPfS_S_iiiiiiiiiiiiiii,"a",@progbits
	.sectionflags	@""
	.align	4
.nv.constant0._Z19deconvolute1_kernelPfS_S_iiiiiiiiiiiiiii:
	.zero		980


//--------------------- .nv.constant0._Z17convolute1_kernelPfS_S_iiiiiiiiiiii --------------------------
	.section	.nv.constant0._Z17convolute1_kernelPfS_S_iiiiiiiiiiii,"a",@progbits
	.sectionflags	@""
	.align	4
.nv.constant0._Z17convolute1_kernelPfS_S_iiiiiiiiiiii:
	.zero		968


//--------------------- .nv.constant0._Z16unpooling_kernelPfS_S_iiiii --------------------------
	.section	.nv.constant0._Z16unpooling_kernelPfS_S_iiiii,"a",@progbits
	.sectionflags	@""
	.align	4
.nv.constant0._Z16unpooling_kernelPfS_S_iiiii:
	.zero		940


//--------------------- .nv.constant0._Z14pooling_kernelPfS_S_iiiii --------------------------
	.section	.nv.constant0._Z14pooling_kernelPfS_S_iiiii,"a",@progbits
	.sectionflags	@""
	.align	4
.nv.constant0._Z14pooling_kernelPfS_S_iiiii:
	.zero		940


//--------------------- .nv.constant0._Z12smult_kernelfPfS_i --------------------------
	.section	.nv.constant0._Z12smult_kernelfPfS_i,"a",@progbits
	.sectionflags	@""
	.align	4
.nv.constant0._Z12smult_kernelfPfS_i:
	.zero		924


//--------------------- .nv.constant0._Z11sub1_kernelPfS_S_i --------------------------
	.section	.nv.constant0._Z11sub1_kernelPfS_S_i,"a",@progbits
	.sectionflags	@""
	.align	4
.nv.constant0._Z11sub1_kernelPfS_S_i:
	.zero		924


//--------------------- .nv.constant0._Z11add1_kernelPfS_S_i --------------------------
	.section	.nv.constant0._Z11add1_kernelPfS_S_i,"a",@progbits
	.sectionflags	@""
	.align	4
.nv.constant0._Z11add1_kernelPfS_S_i:
	.zero		924


//--------------------- SYMBOLS --------------------------

	.type		.nv.reservedSmem.offset0,@object
	.size		.nv.reservedSmem.offset0,0x4
